def matmul_kernel(
    a_ptr,
    b_ptr,
    c_ptr,
    M,
    N,
    K,
    stride_am,
    stride_ak,
    stride_bk,
    stride_bn,
    stride_cm,
    stride_cn,
    BLOCK_M: tl.constexpr,
    BLOCK_N: tl.constexpr,
    BLOCK_K: tl.constexpr,
    GROUP_M: tl.constexpr,
):
    pid = tl.program_id(axis=0)
    num_pid_m = tl.cdiv(M, BLOCK_M)
    num_pid_n = tl.cdiv(N, BLOCK_N)
    num_pid_in_group = GROUP_M * num_pid_n
    group_id = pid // num_pid_in_group
    first_pid_m = group_id * GROUP_M
    group_size_m = min(num_pid_m - first_pid_m, GROUP_M)
    pid_m = first_pid_m + ((pid % num_pid_in_group) % group_size_m)
    pid_n = (pid % num_pid_in_group) // group_size_m

    offs_am = (pid_m * BLOCK_M + tl.arange(0, BLOCK_M)) % M
    offs_bn = (pid_n * BLOCK_N + tl.arange(0, BLOCK_N)) % N
    offs_k = tl.arange(0, BLOCK_K)
    a_ptrs = a_ptr + offs_am[:, None] * stride_am + offs_k[None, :] * stride_ak
    b_ptrs = b_ptr + offs_k[:, None] * stride_bk + offs_bn[None, :] * stride_bn

    acc = tl.zeros((BLOCK_M, BLOCK_N), dtype=tl.float32)
    for kk in range(0, tl.cdiv(K, BLOCK_K)):
        a = tl.load(a_ptrs, mask=offs_k[None, :] < K - kk * BLOCK_K, other=0.0)
        b = tl.load(b_ptrs, mask=offs_k[:, None] < K - kk * BLOCK_K, other=0.0)
        acc = tl.dot(a, b, acc)
        a_ptrs += BLOCK_K * stride_ak
        b_ptrs += BLOCK_K * stride_bk

    c = acc.to(c_ptr.dtype.element_ty)
    offs_cm = pid_m * BLOCK_M + tl.arange(0, BLOCK_M)
    offs_cn = pid_n * BLOCK_N + tl.arange(0, BLOCK_N)
    c_ptrs = c_ptr + offs_cm[:, None] * stride_cm + offs_cn[None, :] * stride_cn
    mask = (offs_cm[:, None] < M) & (offs_cn[None, :] < N)
    tl.store(c_ptrs, c, mask=mask)

# config = {"BLOCK_K": 32, "BLOCK_M": 256, "BLOCK_N": 512, "GROUP_M": 8, "arch": "sm_100", "dtype": "fp8e5m2", "num_ctas": 4, "num_stages": 3, "num_warps": 4}
# arch = sm_100


// ===== COMPILED SASS (sm_100a) =====

	.target	sm_100a

	.elftype	@"ET_EXEC"


//--------------------- .note.nv.tkinfo           --------------------------
	.section	.note.nv.tkinfo,"",@"SHT_NOTE"
	.sectionflags	@"SHF_NOTE_NV_TKINFO"
	.tkinfo
        /*0018*/ 	.word	0x00000081
        /*0030*/ 	.string	""
        /*0030*/ 	.string	"ptxas-blackwell"
        /*0030*/ 	.string	"Cuda compilation tools, release 12.9, V12.9.86"
        /*0030*/ 	.string	"Build cuda_12.9.r12.9/compiler.36037853_0"
        /*0030*/ 	.string	"-v  -suppress-debug-info  -lineinfo  -arch sm_100a "



//--------------------- .note.nv.cuver            --------------------------
	.section	.note.nv.cuver,"",@"SHT_NOTE"
	.sectionflags	@"SHF_NOTE_NV_CUVER"
        /*0018*/ 	.short	0x0001
        /*001a*/ 	.short	0x0064
        /*001c*/ 	.short	0x0001
        /*001e*/ 	.short	0x0000
        /*0020*/ 	.short	0x0001
        /*0022*/ 	.short	0x0000


//--------------------- .nv.info                  --------------------------
	.section	.nv.info,"",@"SHT_CUDA_INFO"
	.align	4


	//----- nvinfo : EIATTR_REGCOUNT
	.align		4
        /*0000*/ 	.byte	0x04, 0x2f
        /*0002*/ 	.short	(.L_4 - .L_3)
	.align		4
.L_3:
        /*0004*/ 	.word	index@(matmul_kernel)
        /*0008*/ 	.word	0x000000ff


	//----- nvinfo : EIATTR_FRAME_SIZE
	.align		4
.L_4:
        /*000c*/ 	.byte	0x04, 0x11
        /*000e*/ 	.short	(.L_6 - .L_5)
	.align		4
.L_5:
        /*0010*/ 	.word	index@($__internal_2_$__cuda_sm10x_tcgen05_guardrail_trap_unallocated_columns_being_dealloced)
        /*0014*/ 	.word	0x000001d0


	//----- nvinfo : EIATTR_FRAME_SIZE
	.align		4
.L_6:
        /*0018*/ 	.byte	0x04, 0x11
        /*001a*/ 	.short	(.L_8 - .L_7)
	.align		4
.L_7:
        /*001c*/ 	.word	index@($__internal_1_$__cuda_sm10x_tcgen05_guardrail_trap_phase_invalid_during_alloc)
        /*0020*/ 	.word	0x000001d0


	//----- nvinfo : EIATTR_FRAME_SIZE
	.align		4
.L_8:
        /*0024*/ 	.byte	0x04, 0x11
        /*0026*/ 	.short	(.L_10 - .L_9)
	.align		4
.L_9:
        /*0028*/ 	.word	index@($__internal_0_$__cuda_sm10x_tcgen05_guardrail_trap_col_being_dealloced_not_returned_by_alloc)
        /*002c*/ 	.word	0x000001d0


	//----- nvinfo : EIATTR_FRAME_SIZE
	.align		4
.L_10:
        /*0030*/ 	.byte	0x04, 0x11
        /*0032*/ 	.short	(.L_12 - .L_11)
	.align		4
.L_11:
        /*0034*/ 	.word	index@(matmul_kernel)
        /*0038*/ 	.word	0x000001d0


	//----- nvinfo : EIATTR_MIN_STACK_SIZE
	.align		4
.L_12:
        /*003c*/ 	.byte	0x04, 0x12
        /*003e*/ 	.short	(.L_14 - .L_13)
	.align		4
.L_13:
        /*0040*/ 	.word	index@(matmul_kernel)
        /*0044*/ 	.word	0x000001d0
.L_14:


//--------------------- .nv.info.matmul_kernel    --------------------------
	.section	.nv.info.matmul_kernel,"",@"SHT_CUDA_INFO"
	.sectionflags	@""
	.align	4


	//----- nvinfo : EIATTR_CUDA_API_VERSION
	.align		4
        /*0000*/ 	.byte	0x04, 0x37
        /*0002*/ 	.short	(.L_16 - .L_15)
.L_15:
        /*0004*/ 	.word	0x00000081


	//----- nvinfo : EIATTR_KPARAM_INFO
	.align		4
.L_16:
        /*0008*/ 	.byte	0x04, 0x17
        /*000a*/ 	.short	(.L_18 - .L_17)
.L_17:
        /*000c*/ 	.word	0x00000000
        /*0010*/ 	.short	0x000d
        /*0012*/ 	.short	0x0048
        /*0014*/ 	.byte	0x00, 0xf4, 0x21, 0x00


	//----- nvinfo : EIATTR_KPARAM_INFO
	.align		4
.L_18:
        /*0018*/ 	.byte	0x04, 0x17
        /*001a*/ 	.short	(.L_20 - .L_19)
.L_19:
        /*001c*/ 	.word	0x00000000
        /*0020*/ 	.short	0x000c
        /*0022*/ 	.short	0x0040
        /*0024*/ 	.byte	0x00, 0xf4, 0x21, 0x00


	//----- nvinfo : EIATTR_KPARAM_INFO
	.align		4
.L_20:
        /*0028*/ 	.byte	0x04, 0x17
        /*002a*/ 	.short	(.L_22 - .L_21)
.L_21:
        /*002c*/ 	.word	0x00000000
        /*0030*/ 	.short	0x000b
        /*0032*/ 	.short	0x0038
        /*0034*/ 	.byte	0x00, 0xf0, 0x11, 0x00


	//----- nvinfo : EIATTR_KPARAM_INFO
	.align		4
.L_22:
        /*0038*/ 	.byte	0x04, 0x17
        /*003a*/ 	.short	(.L_24 - .L_23)
.L_23:
        /*003c*/ 	.word	0x00000000
        /*0040*/ 	.short	0x000a
        /*0042*/ 	.short	0x0034
        /*0044*/ 	.byte	0x00, 0xf0, 0x11, 0x00


	//----- nvinfo : EIATTR_KPARAM_INFO
	.align		4
.L_24:
        /*0048*/ 	.byte	0x04, 0x17
        /*004a*/ 	.short	(.L_26 - .L_25)
.L_25:
        /*004c*/ 	.word	0x00000000
        /*0050*/ 	.short	0x0009
        /*0052*/ 	.short	0x0030
        /*0054*/ 	.byte	0x00, 0xf0, 0x11, 0x00


	//----- nvinfo : EIATTR_KPARAM_INFO
	.align		4
.L_26:
        /*0058*/ 	.byte	0x04, 0x17
        /*005a*/ 	.short	(.L_28 - .L_27)
.L_27:
        /*005c*/ 	.word	0x00000000
        /*0060*/ 	.short	0x0008
        /*0062*/ 	.short	0x002c
        /*0064*/ 	.byte	0x00, 0xf0, 0x11, 0x00


	//----- nvinfo : EIATTR_KPARAM_INFO
	.align		4
.L_28:
        /*0068*/ 	.byte	0x04, 0x17
        /*006a*/ 	.short	(.L_30 - .L_29)
.L_29:
        /*006c*/ 	.word	0x00000000
        /*0070*/ 	.short	0x0007
        /*0072*/ 	.short	0x0028
        /*0074*/ 	.byte	0x00, 0xf0, 0x11, 0x00


	//----- nvinfo : EIATTR_KPARAM_INFO
	.align		4
.L_30:
        /*0078*/ 	.byte	0x04, 0x17
        /*007a*/ 	.short	(.L_32 - .L_31)
.L_31:
        /*007c*/ 	.word	0x00000000
        /*0080*/ 	.short	0x0006
        /*0082*/ 	.short	0x0024
        /*0084*/ 	.byte	0x00, 0xf0, 0x11, 0x00


	//----- nvinfo : EIATTR_KPARAM_INFO
	.align		4
.L_32:
        /*0088*/ 	.byte	0x04, 0x17
        /*008a*/ 	.short	(.L_34 - .L_33)
.L_33:
        /*008c*/ 	.word	0x00000000
        /*0090*/ 	.short	0x0005
        /*0092*/ 	.short	0x0020
        /*0094*/ 	.byte	0x00, 0xf0, 0x11, 0x00


	//----- nvinfo : EIATTR_KPARAM_INFO
	.align		4
.L_34:
        /*0098*/ 	.byte	0x04, 0x17
        /*009a*/ 	.short	(.L_36 - .L_35)
.L_35:
        /*009c*/ 	.word	0x00000000
        /*00a0*/ 	.short	0x0004
        /*00a2*/ 	.short	0x001c
        /*00a4*/ 	.byte	0x00, 0xf0, 0x11, 0x00


	//----- nvinfo : EIATTR_KPARAM_INFO
	.align		4
.L_36:
        /*00a8*/ 	.byte	0x04, 0x17
        /*00aa*/ 	.short	(.L_38 - .L_37)
.L_37:
        /*00ac*/ 	.word	0x00000000
        /*00b0*/ 	.short	0x0003
        /*00b2*/ 	.short	0x0018
        /*00b4*/ 	.byte	0x00, 0xf0, 0x11, 0x00


	//----- nvinfo : EIATTR_KPARAM_INFO
	.align		4
.L_38:
        /*00b8*/ 	.byte	0x04, 0x17
        /*00ba*/ 	.short	(.L_40 - .L_39)
.L_39:
        /*00bc*/ 	.word	0x00000000
        /*00c0*/ 	.short	0x0002
        /*00c2*/ 	.short	0x0010
        /*00c4*/ 	.byte	0x00, 0xf4, 0x21, 0x00


	//----- nvinfo : EIATTR_KPARAM_INFO
	.align		4
.L_40:
        /*00c8*/ 	.byte	0x04, 0x17
        /*00ca*/ 	.short	(.L_42 - .L_41)
.L_41:
        /*00cc*/ 	.word	0x00000000
        /*00d0*/ 	.short	0x0001
        /*00d2*/ 	.short	0x0008
        /*00d4*/ 	.byte	0x00, 0xf4, 0x21, 0x00


	//----- nvinfo : EIATTR_KPARAM_INFO
	.align		4
.L_42:
        /*00d8*/ 	.byte	0x04, 0x17
        /*00da*/ 	.short	(.L_44 - .L_43)
.L_43:
        /*00dc*/ 	.word	0x00000000
        /*00e0*/ 	.short	0x0000
        /*00e2*/ 	.short	0x0000
        /*00e4*/ 	.byte	0x00, 0xf4, 0x21, 0x00


	//----- nvinfo : EIATTR_EXPLICIT_CLUSTER
	.align		4
.L_44:
        /*00e8*/ 	.byte	0x01, 0x3e
	.zero		2


	//----- nvinfo : EIATTR_CTA_PER_CLUSTER
	.align		4
        /*00ec*/ 	.byte	0x04, 0x3d
        /*00ee*/ 	.short	(.L_46 - .L_45)
.L_45:
        /*00f0*/ 	.word	0x00000004
        /*00f4*/ 	.word	0x00000001
        /*00f8*/ 	.word	0x00000001


	//----- nvinfo : EIATTR_AT_ENTRY_FRAGMENTS
	.align		4
.L_46:
        /*00fc*/ 	.byte	0x04, 0x4f
        /*00fe*/ 	.short	(.L_48 - .L_47)


	//   ....[0]....
.L_47:
        /*0100*/ 	.word	0x00000004


	//----- nvinfo : EIATTR_RESERVED_SMEM_USED
	.align		4
.L_48:
        /*0104*/ 	.byte	0x01, 0x41
	.zero		2


	//----- nvinfo : EIATTR_SPARSE_MMA_MASK
	.align		4
        /*0108*/ 	.byte	0x03, 0x50
        /*010a*/ 	.short	0x0000


	//----- nvinfo : EIATTR_TCGEN05_1CTA_USED
	.align		4
        /*010c*/ 	.byte	0x01, 0x51
	.zero		2


	//----- nvinfo : EIATTR_MAXREG_COUNT
	.align		4
        /*0110*/ 	.byte	0x03, 0x1b
        /*0112*/ 	.short	0x00ff


	//----- nvinfo : EIATTR_NUM_BARRIERS
	.align		4
        /*0114*/ 	.byte	0x02, 0x4c
        /*0116*/ 	.byte	0x01
	.zero		1


	//----- nvinfo : EIATTR_ANNOTATIONS
	.align		4
        /*0118*/ 	.byte	0x04, 0x55
        /*011a*/ 	.short	(.L_50 - .L_49)


	//   ....[0]....
.L_49:
        /*011c*/ 	.word	0x00000001
        /*0120*/ 	.byte	0x80, 0xa7, 0x00, 0x00, 0x01, 0x00, 0x00, 0x00, 0x90, 0xa8, 0x00, 0x00, 0x01, 0x00, 0x00, 0x00
        /* <DEDUP_REMOVED lines=64> */
        /*0530*/ 	.byte	0xf0, 0xcd, 0x00, 0x00, 0x01, 0x00, 0x00, 0x00, 0xc0, 0xce, 0x00, 0x00


	//----- nvinfo : EIATTR_INT_WARP_WIDE_INSTR_OFFSETS
	.align		4
.L_50:
        /*053c*/ 	.byte	0x04, 0x31
        /*053e*/ 	.short	(.L_52 - .L_51)


	//   ....[0]....
.L_51:
        /*0540*/ 	.word	0x00000d30


	//   ....[1]....
        /*0544*/ 	.word	0x00000d50


	//   ....[2]....
        /*0548*/ 	.word	0x00005750


	//   ....[3]....
        /*054c*/ 	.word	0x00013a00


	//   ....[4]....
        /*0550*/ 	.word	0x00013a50


	//----- nvinfo : EIATTR_COOP_GROUP_MASK_REGIDS
	.align		4
.L_52:
        /*0554*/ 	.byte	0x04, 0x29
        /*0556*/ 	.short	(.L_54 - .L_53)


	//   ....[0]....
.L_53:
        /*0558*/ 	.word	0xffffffff


	//   ....[1]....
        /*055c*/ 	.word	0xffffffff


	//   ....[2]....
        /*0560*/ 	.word	0xffffffff


	//   ....[3]....
        /*0564*/ 	.word	0xffffffff


	//----- nvinfo : EIATTR_COOP_GROUP_INSTR_OFFSETS
	.align		4
.L_54:
        /*0568*/ 	.byte	0x04, 0x28
        /*056a*/ 	.short	(.L_56 - .L_55)


	//   ....[0]....
.L_55:
        /*056c*/ 	.word	0x00000080


	//   ....[1]....
        /*0570*/ 	.word	0x00000340


	//   ....[2]....
        /*0574*/ 	.word	0x00013890


	//   ....[3]....
        /*0578*/ 	.word	0x00013b00


	//----- nvinfo : EIATTR_VRC_CTA_INIT_COUNT
	.align		4
.L_56:
        /*057c*/ 	.byte	0x02, 0x4a
        /*057e*/ 	.byte	0x80
	.zero		1


	//----- nvinfo : EIATTR_MBARRIER_INSTR_OFFSETS
	.align		4
        /*0580*/ 	.byte	0x04, 0x39
        /*0582*/ 	.short	(.L_58 - .L_57)


	//   ....[0]....
.L_57:
        /*0584*/ 	.word	0x00000ee0
        /*0588*/ 	.word	0x000000ff
        /*058c*/ 	.word	0x00000000
        /*0590*/ 	.short	0x0100
        /*0592*/ 	.byte	0x0d
	.zero		1


	//   ....[1]....
        /*0594*/ 	.word	0x000057e0
        /*0598*/ 	.word	0x000000ff
        /*059c*/ 	.word	0x00006008
        /*05a0*/ 	.short	0x0100
        /*05a2*/ 	.byte	0x10
	.zero		1


	//   ....[2]....
        /*05a4*/ 	.word	0x000077f0
        /*05a8*/ 	.word	0x000000ff
        /*05ac*/ 	.word	0x00000000
        /*05b0*/ 	.short	0x010a
        /*05b2*/ 	.byte	0x0d
	.zero		1


	//   ....[3]....
        /*05b4*/ 	.word	0x0000a670
        /*05b8*/ 	.word	0x000000ff
        /*05bc*/ 	.word	0x00000000
        /*05c0*/ 	.short	0x010a
        /*05c2*/ 	.byte	0x0d
	.zero		1


	//   ....[4]....
        /*05c4*/ 	.word	0x0000a800
        /*05c8*/ 	.word	0x000000ff
        /*05cc*/ 	.word	0x00006000
        /*05d0*/ 	.short	0x0108
        /*05d2*/ 	.byte	0x10
	.zero		1


	//   ....[5]....
        /*05d4*/ 	.word	0x0000a850
        /*05d8*/ 	.word	0x000000ff
        /*05dc*/ 	.word	0x00006008
        /*05e0*/ 	.short	0x0108
        /*05e2*/ 	.byte	0x10
	.zero		1


	//   ....[6]....
        /*05e4*/ 	.word	0x00013b20
        /*05e8*/ 	.word	0x000000ff
        /*05ec*/ 	.word	0x00000000
        /*05f0*/ 	.short	0x010a
        /*05f2*/ 	.byte	0x0d
	.zero		1


	//   ....[7]....
        /*05f4*/ 	.word	0x00013b50
        /*05f8*/ 	.word	0x000000ff
        /*05fc*/ 	.word	0x00000000
        /*0600*/ 	.short	0x010a
        /*0602*/ 	.byte	0x0d
	.zero		1


	//----- nvinfo : EIATTR_NUM_MBARRIERS
	.align		4
.L_58:
        /*0604*/ 	.byte	0x03, 0x38
        /*0606*/ 	.short	0x0002


	//----- nvinfo : EIATTR_EXIT_INSTR_OFFSETS
	.align		4
        /*0608*/ 	.byte	0x04, 0x1c
        /*060a*/ 	.short	(.L_60 - .L_59)


	//   ....[0]....
.L_59:
        /*060c*/ 	.word	0x00013b10


	//----- nvinfo : EIATTR_REQNTID
	.align		4
.L_60:
        /*0610*/ 	.byte	0x04, 0x10
        /*0612*/ 	.short	(.L_62 - .L_61)
.L_61:
        /*0614*/ 	.word	0x00000080
        /*0618*/ 	.word	0x00000001
        /*061c*/ 	.word	0x00000001


	//----- nvinfo : EIATTR_CRS_STACK_SIZE
	.align		4
.L_62:
        /*0620*/ 	.byte	0x04, 0x1e
        /*0622*/ 	.short	(.L_64 - .L_63)
.L_63:
        /*0624*/ 	.word	0x00000000


	//----- nvinfo : EIATTR_CBANK_PARAM_SIZE
	.align		4
.L_64:
        /*0628*/ 	.byte	0x03, 0x19
        /*062a*/ 	.short	0x0050


	//----- nvinfo : EIATTR_PARAM_CBANK
	.align		4
        /*062c*/ 	.byte	0x04, 0x0a
        /*062e*/ 	.short	(.L_66 - .L_65)
	.align		4
.L_65:
        /*0630*/ 	.word	index@(.nv.constant0.matmul_kernel)
        /*0634*/ 	.short	0x0380
        /*0636*/ 	.short	0x0050


	//----- nvinfo : EIATTR_SW_WAR
	.align		4
.L_66:
        /*0638*/ 	.byte	0x04, 0x36
        /*063a*/ 	.short	(.L_68 - .L_67)
.L_67:
        /*063c*/ 	.word	0x00000008
.L_68:


//--------------------- .nv.compat                --------------------------
	.section	.nv.compat,"",@"SHT_CUDA_COMPAT_INFO"
	.align	4
        /*0000*/ 	.byte	0x02, 0x02, 0x02, 0x00, 0x02, 0x05, 0x05, 0x00, 0x02, 0x03, 0x00, 0x00, 0x02, 0x06, 0x01, 0x00


//--------------------- .nv.callgraph             --------------------------
	.section	.nv.callgraph,"",@"SHT_CUDA_CALLGRAPH"
	.align	4
	.sectionentsize	8
	.align		4
        /*0000*/ 	.word	0x00000000
	.align		4
        /*0004*/ 	.word	0xffffffff
	.align		4
        /*0008*/ 	.word	0x00000000
	.align		4
        /*000c*/ 	.word	0xfffffffe
	.align		4
        /*0010*/ 	.word	0x00000000
	.align		4
        /*0014*/ 	.word	0xfffffffd
	.align		4
        /*0018*/ 	.word	0x00000000
	.align		4
        /*001c*/ 	.word	0xfffffffc


//--------------------- .text.matmul_kernel       --------------------------
	.section	.text.matmul_kernel,"ax",@progbits
	.align	128
        .global         matmul_kernel
        .type           matmul_kernel,@function
        .size           matmul_kernel,(.L_x_20 - matmul_kernel)
        .other          matmul_kernel,@"STO_CUDA_ENTRY STV_DEFAULT"
matmul_kernel:
.text.matmul_kernel:
[----:B------:R-:W0:Y:S01]  /*0000*/  LDC R1, c[0x0][0x37c] ;  /* 0x0000df00ff017b82 */ /* 0x000e220000000800 */
[----:B------:R-:W1:Y:S01]  /*0010*/  S2R R0, SR_TID.X ;  /* 0x0000000000007919 */ /* 0x000e620000002100 */
[----:B0-----:R-:W-:Y:S01]  /*0020*/  VIADD R1, R1, 0xfffffe30 ;  /* 0xfffffe3001017836 */ /* 0x001fe20000000000 */
[----:B------:R-:W0:Y:S01]  /*0030*/  LDCU.64 UR18, c[0x0][0x358] ;  /* 0x00006b00ff1277ac */ /* 0x000e220008000a00 */
[----:B-1----:R-:W-:-:S13]  /*0040*/  ISETP.GE.U32.AND P0, PT, R0, 0x20, PT ;  /* 0x000000200000780c */ /* 0x002fda0003f06070 */
[----:B------:R-:W-:Y:S02]  /*0050*/  VOTEU.ANY UP0, P0 ;  /* 0x0000000000ff7886 */ /* 0x000fe40000000100 */
[----:B------:R-:W-:Y:S05]  /*0060*/  BRA.U UP0, `(.L_x_0) ;  /* 0x0000000100b87547 */ /* 0x000fea000b800000 */
[----:B------:R-:W1:Y:S01]  /*0070*/  S2UR UR6, SR_CgaCtaId ;  /* 0x00000000000679c3 */ /* 0x000e620000008800 */
[----:B------:R-:W-:Y:S01]  /*0080*/  NOP ;  /* 0x0000000000007918 */ /* 0x000fe20000000000 */
[----:B------:R-:W-:Y:S02]  /*0090*/  UMOV UR4, 0x40 ;  /* 0x0000004000047882 */ /* 0x000fe40000000000 */
[----:B-1----:R-:W-:-:S09]  /*00a0*/  ULEA UR4, UR6, UR4, 0x18 ;  /* 0x0000000406047291 */ /* 0x002fd2000f8ec0ff */
[----:B------:R-:W1:Y:S01]  /*00b0*/  LDS.U8 R2, [UR4] ;  /* 0x00000004ff027984 */ /* 0x000e620008000000 */
[----:B------:R-:W-:Y:S02]  /*00c0*/  UMOV UR4, 0x400 ;  /* 0x0000040000047882 */ /* 0x000fe40000000000 */
[----:B------:R-:W-:Y:S01]  /*00d0*/  ULEA UR4, UR6, UR4, 0x18 ;  /* 0x0000000406047291 */ /* 0x000fe2000f8ec0ff */
[----:B-1----:R-:W-:-:S13]  /*00e0*/  ISETP.NE.AND P0, PT, R2, RZ, PT ;  /* 0x000000ff0200720c */ /* 0x002fda0003f05270 */
[----:B------:R-:W-:Y:S05]  /*00f0*/  @P0 BRA `(.L_x_1) ;  /* 0x00000000007c0947 */ /* 0x000fea0003800000 */
[----:B------:R-:W-:-:S13]  /*0100*/  ELECT P0, URZ, PT ;  /* 0x0000000000ff782f */ /* 0x000fda0003800000 */
[----:B------:R-:W-:Y:S05]  /*0110*/  @!P0 BRA `(.L_x_2) ;  /* 0x0000000000848947 */ /* 0x000fea0003800000 */
[----:B------:R-:W-:Y:S01]  /*0120*/  UMOV UR5, 0x8 ;  /* 0x0000000800057882 */ /* 0x000fe20000000000 */
[----:B------:R-:W-:Y:S02]  /*0130*/  IMAD.MOV.U32 R5, RZ, RZ, 0x1 ;  /* 0x00000001ff057424 */ /* 0x000fe400078e00ff */
[----:B------:R-:W-:Y:S02]  /*0140*/  IMAD.MOV.U32 R3, RZ, RZ, 0xff ;  /* 0x000000ffff037424 */ /* 0x000fe400078e00ff */
[----:B------:R-:W-:Y:S04]  /*0150*/  DEPBAR.LE SB1, 0x36 ;  /* 0x00009d800000791a */ /* 0x000fe80000000000 */
[----:B------:R-:W1:Y:S02]  /*0160*/  UTCATOMSWS.FIND_AND_SET.ALIGN UP1, UR5, UR5 ;  /* 0x00000005000575e3 */ /* 0x000e640008020800 */
[----:B-1----:R-:W-:-:S04]  /*0170*/  PLOP3.LUT P0, PT, PT, PT, UP1, 0x80, 0x8 ;  /* 0x000000000008781c */ /* 0x002fc80003f0f018 */
[----:B------:R-:W-:-:S04]  /*0180*/  SEL R2, RZ, 0xffffffff, !P0 ;  /* 0xffffffffff027807 */ /* 0x000fc80004000000 */
[----:B------:R-:W-:Y:S01]  /*0190*/  ISETP.NE.AND P0, PT, R2, RZ, PT ;  /* 0x000000ff0200720c */ /* 0x000fe20003f05270 */
[----:B------:R-:W-:-:S12]  /*01a0*/  IMAD.U32 R2, RZ, RZ, UR5 ;  /* 0x00000005ff027e24 */ /* 0x000fd8000f8e00ff */
[----:B------:R-:W-:Y:S05]  /*01b0*/  @P0 BRA `(.L_x_3) ;  /* 0x0000000000240947 */ /* 0x000fea0003800000 */
.L_x_4:
[----:B------:R-:W-:Y:S05]  /*01c0*/  NANOSLEEP 0x64 ;  /* 0x000000640000795d */ /* 0x000fea0003800000 */
[----:B------:R-:W-:-:S05]  /*01d0*/  UMOV UR5, 0x8 ;  /* 0x0000000800057882 */ /* 0x000fca0000000000 */
[----:B------:R-:W-:Y:S04]  /*01e0*/  DEPBAR.LE SB1, 0x36 ;  /* 0x00009d800000791a */ /* 0x000fe80000000000 */
[----:B------:R-:W1:Y:S02]  /*01f0*/  UTCATOMSWS.FIND_AND_SET.ALIGN UP1, UR5, UR5 ;  /* 0x00000005000575e3 */ /* 0x000e640008020800 */
[----:B-1----:R-:W-:-:S04]  /*0200*/  PLOP3.LUT P0, PT, PT, PT, UP1, 0x80, 0x8 ;  /* 0x000000000008781c */ /* 0x002fc80003f0f018 */
[----:B------:R-:W-:-:S04]  /*0210*/  SEL R2, RZ, 0xffffffff, !P0 ;  /* 0xffffffffff027807 */ /* 0x000fc80004000000 */
[----:B------:R-:W-:Y:S01]  /*0220*/  ISETP.NE.AND P0, PT, R2, RZ, PT ;  /* 0x000000ff0200720c */ /* 0x000fe20003f05270 */
[----:B------:R-:W-:-:S12]  /*0230*/  IMAD.U32 R2, RZ, RZ, UR5 ;  /* 0x00000005ff027e24 */ /* 0x000fd8000f8e00ff */
[----:B------:R-:W-:Y:S05]  /*0240*/  @!P0 BRA `(.L_x_4) ;  /* 0xfffffffc00dc8947 */ /* 0x000fea000383ffff */
.L_x_3:
[C---:B------:R-:W-:Y:S01]  /*0250*/  VIADD R4, R2.reuse, 0x10 ;  /* 0x0000001002047836 */ /* 0x040fe20000000000 */
[----:B------:R-:W-:Y:S01]  /*0260*/  UMOV UR5, 0x50 ;  /* 0x0000005000057882 */ /* 0x000fe20000000000 */
[----:B------:R-:W-:Y:S01]  /*0270*/  SHF.L.U32 R3, R3, R2, RZ ;  /* 0x0000000203037219 */ /* 0x000fe200000006ff */
[----:B------:R-:W-:Y:S01]  /*0280*/  ULEA UR5, UR6, UR5, 0x18 ;  /* 0x0000000506057291 */ /* 0x000fe2000f8ec0ff */
[----:B------:R-:W-:Y:S01]  /*0290*/  IMAD.SHL.U32 R2, R2, 0x20, RZ ;  /* 0x0000002002027824 */ /* 0x000fe200078e00ff */
[----:B------:R-:W-:-:S04]  /*02a0*/  SHF.L.U32 R4, R5, R4, RZ ;  /* 0x0000000405047219 */ /* 0x000fc800000006ff */
[----:B------:R-:W-:-:S05]  /*02b0*/  LOP3.LUT R3, R4, R3, RZ, 0xfc, !PT ;  /* 0x0000000304037212 */ /* 0x000fca00078efcff */
[----:B------:R1:W-:Y:S04]  /*02c0*/  ATOMS.OR RZ, [UR5], R3 ;  /* 0x00000003ffff798c */ /* 0x0003e8000b000005 */
[----:B------:R1:W-:Y:S01]  /*02d0*/  STS [UR4], R2 ;  /* 0x00000002ff007988 */ /* 0x0003e20008000804 */
[----:B------:R-:W-:Y:S05]  /*02e0*/  BRA `(.L_x_2) ;  /* 0x0000000000107947 */ /* 0x000fea0003800000 */
.L_x_1:
[----:B------:R-:W-:-:S05]  /*02f0*/  IMAD.MOV.U32 R2, RZ, RZ, -0x1 ;  /* 0xffffffffff027424 */ /* 0x000fca00078e00ff */
[----:B------:R1:W-:Y:S02]  /*0300*/  STS [UR4], R2 ;  /* 0x00000002ff007988 */ /* 0x0003e40008000804 */
[----:B-1----:R-:W-:-:S07]  /*0310*/  MOV R2, 0x330 ;  /* 0x0000033000027802 */ /* 0x002fce0000000f00 */
[----:B0-----:R-:W-:Y:S05]  /*0320*/  CALL.REL.NOINC `($__internal_1_$__cuda_sm10x_tcgen05_guardrail_trap_phase_invalid_during_alloc) ;  /* 0x0000013800207944 */ /* 0x001fea0003c00000 */
.L_x_2:
[----:B------:R-:W-:Y:S05]  /*0330*/  WARPSYNC.ALL ;  /* 0x0000000000007948 */ /* 0x000fea0003800000 */
[----:B------:R-:W-:Y:S01]  /*0340*/  NOP ;  /* 0x0000000000007918 */ /* 0x000fe20000000000 */
.L_x_0:
[----:B------:R-:W2:Y:S08]  /*0350*/  LDC.64 R42, c[0x0][0x398] ;  /* 0x0000e600ff2a7b82 */ /* 0x000eb00000000a00 */
[----:B------:R-:W3:Y:S02]  /*0360*/  S2UR UR5, SR_CgaSize ;  /* 0x00000000000579c3 */ /* 0x000ee40000008a00 */
[----:B---3--:R-:W-:-:S12]  /*0370*/  UIMAD UR5, UR5, -0xa0, URZ ;  /* 0xffffff60050578a4 */ /* 0x008fd8000f8e02ff */
[----:B------:R-:W3:Y:S01]  /*0380*/  LDCU UR5, c[0x0][UR5+0x2b0] ;  /* 0x00005600050577ac */ /* 0x000ee20008000800 */
[----:B------:R-:W4:Y:S01]  /*0390*/  S2R R14, SR_CgaCtaId ;  /* 0x00000000000e7919 */ /* 0x000f220000008800 */
[----:B------:R-:W-:Y:S01]  /*03a0*/  LOP3.LUT R205, R0, 0x7f, RZ, 0xc0, !PT ;  /* 0x0000007f00cd7812 */ /* 0x000fe200078ec0ff */
[----:B------:R-:W5:Y:S01]  /*03b0*/  S2UR UR4, SR_CTAID.X ;  /* 0x00000000000479c3 */ /* 0x000f620000002500 */
[----:B-12---:R-:W-:-:S05]  /*03c0*/  VIADD R2, R43, 0x1ff ;  /* 0x000001ff2b027836 */ /* 0x006fca0000000000 */
[----:B------:R-:W-:Y:S02]  /*03d0*/  SHF.R.S32.HI R3, RZ, 0x1f, R2 ;  /* 0x0000001fff037819 */ /* 0x000fe40000011402 */
[----:B-----5:R-:W-:Y:S01]  /*03e0*/  I2FP.F32.U32 R6, UR4 ;  /* 0x0000000400067c45 */ /* 0x020fe20008201000 */
[----:B------:R-:W1:Y:S01]  /*03f0*/  S2UR UR4, SR_CgaCtaId ;  /* 0x00000000000479c3 */ /* 0x000e620000008800 */
[----:B------:R-:W-:Y:S01]  /*0400*/  LEA.HI R3, R3, R2, RZ, 0x9 ;  /* 0x0000000203037211 */ /* 0x000fe200078f48ff */
[----:B----4-:R-:W-:Y:S02]  /*0410*/  IMAD.SHL.U32 R15, R14, 0x100, RZ ;  /* 0x000001000e0f7824 */ /* 0x010fe400078e00ff */
[----:B---3--:R-:W-:Y:S01]  /*0420*/  FMUL R6, R6, UR5 ;  /* 0x0000000506067c20 */ /* 0x008fe20008400000 */
[----:B------:R-:W-:-:S03]  /*0430*/  SHF.R.S32.HI R3, RZ, 0x9, R3 ;  /* 0x00000009ff037819 */ /* 0x000fc60000011403 */
[----:B------:R-:W2:Y:S02]  /*0440*/  F2I.U32.TRUNC.NTZ R7, R6 ;  /* 0x0000000600077305 */ /* 0x000ea4000020f000 */
[----:B------:R-:W-:-:S05]  /*0450*/  IMAD.SHL.U32 R4, R3, 0x8, RZ ;  /* 0x0000000803047824 */ /* 0x000fca00078e00ff */
[----:B------:R-:W-:-:S04]  /*0460*/  IABS R9, R4 ;  /* 0x0000000400097213 */ /* 0x000fc80000000000 */
[----:B------:R-:W3:Y:S01]  /*0470*/  I2F.RP R5, R9 ;  /* 0x0000000900057306 */ /* 0x000ee20000209400 */
[----:B--2---:R-:W-:-:S07]  /*0480*/  IABS R10, R7 ;  /* 0x00000007000a7213 */ /* 0x004fce0000000000 */
[----:B---3--:R-:W2:Y:S02]  /*0490*/  MUFU.RCP R5, R5 ;  /* 0x0000000500057308 */ /* 0x008ea40000001000 */
[----:B--2---:R-:W-:Y:S01]  /*04a0*/  VIADD R2, R5, 0xffffffe ;  /* 0x0ffffffe05027836 */ /* 0x004fe20000000000 */
[----:B------:R-:W-:-:S05]  /*04b0*/  IABS R5, R4 ;  /* 0x0000000400057213 */ /* 0x000fca0000000000 */
[----:B------:R2:W3:Y:S02]  /*04c0*/  F2I.FTZ.U32.TRUNC.NTZ R3, R2 ;  /* 0x0000000200037305 */ /* 0x0004e4000021f000 */
[----:B--2---:R-:W-:Y:S02]  /*04d0*/  IMAD.MOV.U32 R2, RZ, RZ, RZ ;  /* 0x000000ffff027224 */ /* 0x004fe400078e00ff */
[----:B---3--:R-:W-:-:S04]  /*04e0*/  IMAD.MOV R8, RZ, RZ, -R3 ;  /* 0x000000ffff087224 */ /* 0x008fc800078e0a03 */
[----:B------:R-:W-:Y:S02]  /*04f0*/  IMAD R11, R8, R9, RZ ;  /* 0x00000009080b7224 */ /* 0x000fe400078e02ff */
[----:B------:R-:W-:Y:S02]  /*0500*/  IMAD.MOV.U32 R8, RZ, RZ, R10 ;  /* 0x000000ffff087224 */ /* 0x000fe400078e000a */
[----:B------:R-:W-:-:S04]  /*0510*/  IMAD.HI.U32 R3, R3, R11, R2 ;  /* 0x0000000b03037227 */ /* 0x000fc800078e0002 */
[----:B------:R-:W-:Y:S02]  /*0520*/  IMAD.MOV R2, RZ, RZ, -R5 ;  /* 0x000000ffff027224 */ /* 0x000fe400078e0a05 */
[----:B------:R-:W-:-:S04]  /*0530*/  IMAD.HI.U32 R3, R3, R8, RZ ;  /* 0x0000000803037227 */ /* 0x000fc800078e00ff */
[----:B------:R-:W-:Y:S01]  /*0540*/  IMAD R2, R3, R2, R8 ;  /* 0x0000000203027224 */ /* 0x000fe200078e0208 */
[----:B------:R-:W-:Y:S04]  /*0550*/  BAR.SYNC.DEFER_BLOCKING 0x0 ;  /* 0x0000000000007b1d */ /* 0x000fe80000010000 */
[----:B------:R-:W-:-:S13]  /*0560*/  ISETP.GT.U32.AND P1, PT, R9, R2, PT ;  /* 0x000000020900720c */ /* 0x000fda0003f24070 */
[----:B------:R-:W-:Y:S02]  /*0570*/  @!P1 IMAD.IADD R2, R2, 0x1, -R9 ;  /* 0x0000000102029824 */ /* 0x000fe400078e0a09 */
[----:B------:R-:W-:Y:S01]  /*0580*/  @!P1 VIADD R3, R3, 0x1 ;  /* 0x0000000103039836 */ /* 0x000fe20000000000 */
[----:B------:R-:W-:Y:S02]  /*0590*/  ISETP.NE.AND P1, PT, R4, RZ, PT ;  /* 0x000000ff0400720c */ /* 0x000fe40003f25270 */
[----:B------:R-:W-:Y:S02]  /*05a0*/  ISETP.GE.U32.AND P0, PT, R2, R9, PT ;  /* 0x000000090200720c */ /* 0x000fe40003f06070 */
[----:B------:R-:W-:-:S04]  /*05b0*/  LOP3.LUT R2, R7, R4, RZ, 0x3c, !PT ;  /* 0x0000000407027212 */ /* 0x000fc800078e3cff */
[----:B------:R-:W-:Y:S01]  /*05c0*/  ISETP.GE.AND P2, PT, R2, RZ, PT ;  /* 0x000000ff0200720c */ /* 0x000fe20003f46270 */
[----:B------:R-:W-:-:S06]  /*05d0*/  VIADD R2, R42, 0xff ;  /* 0x000000ff2a027836 */ /* 0x000fcc0000000000 */
[----:B------:R-:W-:-:S04]  /*05e0*/  @P0 VIADD R3, R3, 0x1 ;  /* 0x0000000103030836 */ /* 0x000fc80000000000 */
[----:B------:R-:W-:Y:S01]  /*05f0*/  IMAD.MOV.U32 R5, RZ, RZ, R3 ;  /* 0x000000ffff057224 */ /* 0x000fe200078e0003 */
[----:B------:R-:W-:-:S03]  /*0600*/  SHF.R.S32.HI R3, RZ, 0x1f, R2 ;  /* 0x0000001fff037819 */ /* 0x000fc60000011402 */
[----:B------:R-:W-:Y:S01]  /*0610*/  @!P2 IMAD.MOV R5, RZ, RZ, -R5 ;  /* 0x000000ffff05a224 */ /* 0x000fe200078e0a05 */
[----:B------:R-:W-:Y:S02]  /*0620*/  @!P1 LOP3.LUT R5, RZ, R4, RZ, 0x33, !PT ;  /* 0x00000004ff059212 */ /* 0x000fe400078e33ff */
[----:B------:R-:W-:-:S03]  /*0630*/  LEA.HI R3, R3, R2, RZ, 0x8 ;  /* 0x0000000203037211 */ /* 0x000fc600078f40ff */
[----:B------:R-:W-:Y:S02]  /*0640*/  IMAD.SHL.U32 R8, R5, 0x8, RZ ;  /* 0x0000000805087824 */ /* 0x000fe400078e00ff */
[----:B------:R-:W-:-:S03]  /*0650*/  IMAD.MOV R5, RZ, RZ, -R5 ;  /* 0x000000ffff057224 */ /* 0x000fc600078e0a05 */
[----:B------:R-:W-:Y:S01]  /*0660*/  LEA.HI.SX32 R3, R3, -R8, 0x18 ;  /* 0x8000000803037211 */ /* 0x000fe200078fc2ff */
[----:B------:R-:W-:-:S03]  /*0670*/  IMAD R10, R4, R5, R7 ;  /* 0x00000005040a7224 */ /* 0x000fc600078e0207 */
[----:B------:R-:W-:Y:S02]  /*0680*/  VIMNMX R13, PT, PT, R3, 0x8, PT ;  /* 0x00000008030d7848 */ /* 0x000fe40003fe0100 */
[----:B------:R-:W-:Y:S02]  /*0690*/  IABS R7, R10 ;  /* 0x0000000a00077213 */ /* 0x000fe40000000000 */
[----:B------:R-:W-:-:S04]  /*06a0*/  IABS R9, R13 ;  /* 0x0000000d00097213 */ /* 0x000fc80000000000 */
[----:B------:R-:W2:Y:S08]  /*06b0*/  I2F.RP R6, R9 ;  /* 0x0000000900067306 */ /* 0x000eb00000209400 */
[----:B--2---:R-:W2:Y:S02]  /*06c0*/  MUFU.RCP R6, R6 ;  /* 0x0000000600067308 */ /* 0x004ea40000001000 */
[----:B--2---:R-:W-:-:S06]  /*06d0*/  VIADD R2, R6, 0xffffffe ;  /* 0x0ffffffe06027836 */ /* 0x004fcc0000000000 */
[----:B------:R2:W3:Y:S02]  /*06e0*/  F2I.FTZ.U32.TRUNC.NTZ R3, R2 ;  /* 0x0000000200037305 */ /* 0x0004e4000021f000 */
[----:B--2---:R-:W-:Y:S02]  /*06f0*/  IMAD.MOV.U32 R2, RZ, RZ, RZ ;  /* 0x000000ffff027224 */ /* 0x004fe400078e00ff */
[----:B---3--:R-:W-:-:S04]  /*0700*/  IMAD.MOV R11, RZ, RZ, -R3 ;  /* 0x000000ffff0b7224 */ /* 0x008fc800078e0a03 */
[----:B------:R-:W-:Y:S01]  /*0710*/  IMAD.MOV.U32 R4, RZ, RZ, R11 ;  /* 0x000000ffff047224 */ /* 0x000fe200078e000b */
[----:B------:R-:W-:-:S03]  /*0720*/  IABS R11, R13 ;  /* 0x0000000d000b7213 */ /* 0x000fc60000000000 */
[----:B------:R-:W-:Y:S02]  /*0730*/  IMAD R5, R4, R9, RZ ;  /* 0x0000000904057224 */ /* 0x000fe400078e02ff */
[----:B------:R-:W-:Y:S02]  /*0740*/  IMAD.MOV.U32 R4, RZ, RZ, R7 ;  /* 0x000000ffff047224 */ /* 0x000fe400078e0007 */
[----:B------:R-:W-:-:S04]  /*0750*/  IMAD.HI.U32 R3, R3, R5, R2 ;  /* 0x0000000503037227 */ /* 0x000fc800078e0002 */
[----:B------:R-:W-:Y:S01]  /*0760*/  IMAD.MOV R2, RZ, RZ, -R11 ;  /* 0x000000ffff027224 */ /* 0x000fe200078e0a0b */
[----:B------:R-:W-:Y:S01]  /*0770*/  IABS R11, R42 ;  /* 0x0000002a000b7213 */ /* 0x000fe20000000000 */
[----:B------:R-:W-:-:S03]  /*0780*/  IMAD.HI.U32 R3, R3, R4, RZ ;  /* 0x0000000403037227 */ /* 0x000fc600078e00ff */
[----:B------:R-:W2:Y:S01]  /*0790*/  I2F.RP R6, R11 ;  /* 0x0000000b00067306 */ /* 0x000ea20000209400 */
[----:B------:R-:W-:Y:S02]  /*07a0*/  IMAD R2, R3, R2, R4 ;  /* 0x0000000203027224 */ /* 0x000fe400078e0204 */
[----:B------:R-:W-:-:S03]  /*07b0*/  IMAD.SHL.U32 R4, R14, 0x40, RZ ;  /* 0x000000400e047824 */ /* 0x000fc600078e00ff */
[----:B------:R-:W-:Y:S02]  /*07c0*/  ISETP.GT.U32.AND P1, PT, R9, R2, PT ;  /* 0x000000020900720c */ /* 0x000fe40003f24070 */
[----:B------:R-:W-:Y:S01]  /*07d0*/  LOP3.LUT R7, R4, 0x80, RZ, 0xc0, !PT ;  /* 0x0000008004077812 */ /* 0x000fe200078ec0ff */
[----:B--2---:R-:W2:Y:S10]  /*07e0*/  MUFU.RCP R6, R6 ;  /* 0x0000000600067308 */ /* 0x004eb40000001000 */
[----:B------:R-:W-:-:S02]  /*07f0*/  @!P1 IMAD.IADD R2, R2, 0x1, -R9 ;  /* 0x0000000102029824 */ /* 0x000fc400078e0a09 */
[----:B------:R-:W-:Y:S01]  /*0800*/  @!P1 VIADD R3, R3, 0x1 ;  /* 0x0000000103039836 */ /* 0x000fe20000000000 */
[----:B------:R-:W-:Y:S02]  /*0810*/  ISETP.NE.AND P1, PT, R13, RZ, PT ;  /* 0x000000ff0d00720c */ /* 0x000fe40003f25270 */
[----:B------:R-:W-:Y:S02]  /*0820*/  ISETP.GE.U32.AND P0, PT, R2, R9, PT ;  /* 0x000000090200720c */ /* 0x000fe40003f06070 */
[----:B------:R-:W-:-:S04]  /*0830*/  LOP3.LUT R2, R10, R13, RZ, 0x3c, !PT ;  /* 0x0000000d0a027212 */ /* 0x000fc800078e3cff */
[----:B------:R-:W-:Y:S01]  /*0840*/  ISETP.GE.AND P2, PT, R2, RZ, PT ;  /* 0x000000ff0200720c */ /* 0x000fe20003f46270 */
[----:B--2---:R-:W-:-:S06]  /*0850*/  VIADD R5, R6, 0xffffffe ;  /* 0x0ffffffe06057836 */ /* 0x004fcc0000000000 */
[----:B------:R-:W-:Y:S01]  /*0860*/  @P0 VIADD R3, R3, 0x1 ;  /* 0x0000000103030836 */ /* 0x000fe20000000000 */
[----:B------:R-:W2:Y:S03]  /*0870*/  F2I.FTZ.U32.TRUNC.NTZ R5, R5 ;  /* 0x0000000500057305 */ /* 0x000ea6000021f000 */
[----:B------:R-:W-:Y:S01]  /*0880*/  IMAD.MOV.U32 R248, RZ, RZ, R3 ;  /* 0x000000fffff87224 */ /* 0x000fe200078e0003 */
[----:B------:R-:W-:-:S03]  /*0890*/  IABS R3, R43 ;  /* 0x0000002b00037213 */ /* 0x000fc60000000000 */
[----:B------:R-:W-:Y:S01]  /*08a0*/  @!P2 IMAD.MOV R248, RZ, RZ, -R248 ;  /* 0x000000fffff8a224 */ /* 0x000fe200078e0af8 */
[----:B------:R-:W-:Y:S01]  /*08b0*/  @!P1 LOP3.LUT R248, RZ, R13, RZ, 0x33, !PT ;  /* 0x0000000dfff89212 */ /* 0x000fe200078e33ff */
[----:B------:R-:W3:Y:S01]  /*08c0*/  I2F.RP R6, R3 ;  /* 0x0000000300067306 */ /* 0x000ee20000209400 */
[----:B------:R-:W-:-:S03]  /*08d0*/  ISETP.NE.AND P1, PT, R42, RZ, PT ;  /* 0x000000ff2a00720c */ /* 0x000fc60003f25270 */
[----:B------:R-:W-:Y:S02]  /*08e0*/  IMAD.MOV R2, RZ, RZ, -R248 ;  /* 0x000000ffff027224 */ /* 0x000fe400078e0af8 */
[----:B--2---:R-:W-:Y:S02]  /*08f0*/  IMAD.MOV R4, RZ, RZ, -R5 ;  /* 0x000000ffff047224 */ /* 0x004fe400078e0a05 */
[----:B------:R-:W-:Y:S02]  /*0900*/  IMAD R2, R13, R2, R10 ;  /* 0x000000020d027224 */ /* 0x000fe400078e020a */
[----:B------:R-:W-:Y:S02]  /*0910*/  IMAD.SHL.U32 R248, R248, 0x200, RZ ;  /* 0x00000200f8f87824 */ /* 0x000fe400078e00ff */
[----:B------:R-:W-:Y:S01]  /*0920*/  IMAD.IADD R2, R8, 0x1, R2 ;  /* 0x0000000108027824 */ /* 0x000fe200078e0202 */
[----:B------:R-:W-:Y:S01]  /*0930*/  MOV R8, 0x400 ;  /* 0x0000040000087802 */ /* 0x000fe20000000f00 */
[----:B---3--:R-:W2:Y:S02]  /*0940*/  MUFU.RCP R6, R6 ;  /* 0x0000000600067308 */ /* 0x008ea40000001000 */
[----:B------:R-:W-:Y:S01]  /*0950*/  IMAD R2, R2, 0x100, R7 ;  /* 0x0000010002027824 */ /* 0x000fe200078e0207 */
[----:B------:R-:W-:Y:S01]  /*0960*/  R2UR UR16, R8 ;  /* 0x00000000081072ca */ /* 0x000fe200000e0000 */
[----:B------:R-:W-:-:S02]  /*0970*/  IMAD R7, R4, R11, RZ ;  /* 0x0000000b04077224 */ /* 0x000fc400078e02ff */
[----:B------:R-:W-:Y:S02]  /*0980*/  IMAD.IADD R246, R205, 0x1, R2 ;  /* 0x00000001cdf67824 */ /* 0x000fe400078e0202 */
[----:B------:R-:W-:-:S03]  /*0990*/  IMAD.MOV.U32 R4, RZ, RZ, RZ ;  /* 0x000000ffff047224 */ /* 0x000fc600078e00ff */
[----:B------:R-:W-:Y:S01]  /*09a0*/  IABS R2, R246 ;  /* 0x000000f600027213 */ /* 0x000fe20000000000 */
[----:B------:R-:W-:Y:S01]  /*09b0*/  IMAD.HI.U32 R4, R5, R7, R4 ;  /* 0x0000000705047227 */ /* 0x000fe200078e0004 */
[----:B------:R-:W-:-:S03]  /*09c0*/  ISETP.GE.AND P2, PT, R246, RZ, PT ;  /* 0x000000fff600720c */ /* 0x000fc60003f46270 */
[----:B-1----:R-:W-:Y:S02]  /*09d0*/  ULEA UR16, UR4, UR16, 0x18 ;  /* 0x0000001004107291 */ /* 0x002fe4000f8ec0ff */
[----:B------:R-:W-:-:S04]  /*09e0*/  IMAD.HI.U32 R4, R4, R2, RZ ;  /* 0x0000000204047227 */ /* 0x000fc800078e00ff */
[----:B------:R-:W-:Y:S02]  /*09f0*/  IMAD.MOV R4, RZ, RZ, -R4 ;  /* 0x000000ffff047224 */ /* 0x000fe400078e0a04 */
[----:B--2---:R-:W-:Y:S01]  /*0a00*/  VIADD R8, R6, 0xffffffe ;  /* 0x0ffffffe06087836 */ /* 0x004fe20000000000 */
[----:B------:R-:W1:Y:S01]  /*0a10*/  LDS R12, [UR16] ;  /* 0x00000010ff0c7984 */ /* 0x000e620008000800 */
[C---:B------:R-:W-:Y:S01]  /*0a20*/  IMAD R6, R11.reuse, R4, R2 ;  /* 0x000000040b067224 */ /* 0x040fe200078e0202 */
[----:B------:R-:W-:Y:S01]  /*0a30*/  SHF.R.U32.HI R4, RZ, 0x5, R0 ;  /* 0x00000005ff047819 */ /* 0x000fe20000011600 */
[----:B------:R2:W3:Y:S01]  /*0a40*/  F2I.FTZ.U32.TRUNC.NTZ R9, R8 ;  /* 0x0000000800097305 */ /* 0x0004e2000021f000 */
[----:B------:R-:W-:Y:S02]  /*0a50*/  BAR.SYNC.DEFER_BLOCKING 0x0 ;  /* 0x0000000000007b1d */ /* 0x000fe40000010000 */
[----:B------:R-:W-:Y:S01]  /*0a60*/  ISETP.GT.U32.AND P0, PT, R11, R6, PT ;  /* 0x000000060b00720c */ /* 0x000fe20003f04070 */
[----:B------:R-:W-:-:S02]  /*0a70*/  IMAD.SHL.U32 R2, R4, 0x200000, RZ ;  /* 0x0020000004027824 */ /* 0x000fc400078e00ff */
[----:B------:R-:W-:-:S03]  /*0a80*/  IMAD.IADD R5, R15, 0x1, R4 ;  /* 0x000000010f057824 */ /* 0x000fc600078e0204 */
[----:B------:R-:W-:Y:S01]  /*0a90*/  LOP3.LUT R2, R2, 0x600000, RZ, 0xc0, !PT ;  /* 0x0060000002027812 */ /* 0x000fe200078ec0ff */
[----:B--2---:R-:W-:Y:S01]  /*0aa0*/  IMAD.MOV.U32 R8, RZ, RZ, RZ ;  /* 0x000000ffff087224 */ /* 0x004fe200078e00ff */
[----:B------:R-:W-:Y:S02]  /*0ab0*/  LOP3.LUT R5, R248, 0x103, R5, 0xf8, !PT ;  /* 0x00000103f8057812 */ /* 0x000fe400078ef805 */
[----:B------:R-:W-:Y:S02]  /*0ac0*/  R2UR UR12, R2 ;  /* 0x00000000020c72ca */ /* 0x000fe400000e0000 */
[----:B------:R-:W2:Y:S01]  /*0ad0*/  LDC R2, c[0x0][0x3a0] ;  /* 0x0000e800ff027b82 */ /* 0x000ea20000000800 */
[----:B------:R-:W-:Y:S01]  /*0ae0*/  @!P0 IMAD.IADD R6, R6, 0x1, -R11 ;  /* 0x0000000106068824 */ /* 0x000fe200078e0a0b */
[----:B------:R-:W-:Y:S01]  /*0af0*/  LOP3.LUT R24, R5, 0x4, RZ, 0xfc, !PT ;  /* 0x0000000405187812 */ /* 0x000fe200078efcff */
[----:B---3--:R-:W-:-:S03]  /*0b00*/  IMAD.MOV R10, RZ, RZ, -R9 ;  /* 0x000000ffff0a7224 */ /* 0x008fc600078e0a09 */
[----:B------:R-:W-:Y:S01]  /*0b10*/  ISETP.GT.U32.AND P0, PT, R11, R6, PT ;  /* 0x000000060b00720c */ /* 0x000fe20003f04070 */
[----:B------:R-:W-:Y:S01]  /*0b20*/  IMAD R7, R10, R3, RZ ;  /* 0x000000030a077224 */ /* 0x000fe200078e02ff */
[----:B------:R-:W-:Y:S02]  /*0b30*/  IABS R10, R5 ;  /* 0x00000005000a7213 */ /* 0x000fe40000000000 */
[----:B------:R-:W-:Y:S01]  /*0b40*/  IABS R19, R24 ;  /* 0x0000001800137213 */ /* 0x000fe20000000000 */
[----:B------:R-:W-:-:S06]  /*0b50*/  IMAD.HI.U32 R8, R9, R7, R8 ;  /* 0x0000000709087227 */ /* 0x000fcc00078e0008 */
[----:B------:R-:W-:-:S04]  /*0b60*/  IMAD.HI.U32 R7, R8, R10, RZ ;  /* 0x0000000a08077227 */ /* 0x000fc800078e00ff */
[----:B------:R-:W-:Y:S01]  /*0b70*/  @!P0 IMAD.IADD R6, R6, 0x1, -R11 ;  /* 0x0000000106068824 */ /* 0x000fe200078e0a0b */
[----:B-1----:R-:W-:Y:S01]  /*0b80*/  R2UR UR17, R12 ;  /* 0x000000000c1172ca */ /* 0x002fe200000e0000 */
[----:B------:R-:W-:-:S04]  /*0b90*/  IMAD.HI.U32 R9, R8, R19, RZ ;  /* 0x0000001308097227 */ /* 0x000fc800078e00ff */
[----:B------:R-:W-:Y:S02]  /*0ba0*/  IMAD.MOV.U32 R117, RZ, RZ, R6 ;  /* 0x000000ffff757224 */ /* 0x000fe400078e0006 */
[----:B------:R-:W-:Y:S02]  /*0bb0*/  IMAD.MOV R7, RZ, RZ, -R7 ;  /* 0x000000ffff077224 */ /* 0x000fe400078e0a07 */
[----:B------:R-:W-:Y:S02]  /*0bc0*/  IMAD.MOV R12, RZ, RZ, -R9 ;  /* 0x000000ffff0c7224 */ /* 0x000fe400078e0a09 */
[----:B------:R-:W-:Y:S01]  /*0bd0*/  @!P2 IMAD.MOV R117, RZ, RZ, -R117 ;  /* 0x000000ffff75a224 */ /* 0x000fe200078e0a75 */
[----:B------:R-:W-:Y:S06]  /*0be0*/  BRA.U UP0, `(.L_x_5) ;  /* 0x0000000100187547 */ /* 0x000fec000b800000 */
[----:B------:R-:W-:Y:S01]  /*0bf0*/  ELECT P0, URZ, PT ;  /* 0x0000000000ff782f */ /* 0x000fe20003800000 */
[----:B------:R-:W-:Y:S01]  /*0c00*/  IMAD.MOV.U32 R6, RZ, RZ, 0x1 ;  /* 0x00000001ff067424 */ /* 0x000fe200078e00ff */
[----:B------:R-:W-:Y:S11]  /*0c10*/  UVIRTCOUNT.DEALLOC.SMPOOL 0x80 ;  /* 0x000000800000784c */ /* 0x000ff60000000000 */
[----:B------:R-:W-:-:S04]  /*0c20*/  @P0 MOV R9, 0x40 ;  /* 0x0000004000090802 */ /* 0x000fc80000000f00 */
[----:B------:R-:W-:-:S05]  /*0c30*/  @P0 LEA R9, R14, R9, 0x18 ;  /* 0x000000090e090211 */ /* 0x000fca00078ec0ff */
[----:B------:R1:W-:Y:S02]  /*0c40*/  @P0 STS.U8 [R9], R6 ;  /* 0x0000000609000388 */ /* 0x0003e40000000000 */
.L_x_5:
[----:B------:R-:W-:Y:S01]  /*0c50*/  UIADD3 UR12, UPT, UPT, UR17, UR12, URZ ;  /* 0x0000000c110c7290 */ /* 0x000fe2000fffe0ff */
[----:B------:R-:W-:Y:S01]  /*0c60*/  ISETP.NE.U32.AND P3, PT, R205, RZ, PT ;  /* 0x000000ffcd00720c */ /* 0x000fe20003f65070 */
[----:B------:R-:W-:Y:S01]  /*0c70*/  UMOV UR4, 0x1 ;  /* 0x0000000100047882 */ /* 0x000fe20000000000 */
[----:B------:R-:W-:Y:S01]  /*0c80*/  UIADD3 UR10, UPT, UPT, UR16, 0x6000, URZ ;  /* 0x00006000100a7890 */ /* 0x000fe2000fffe0ff */
[----:B-12---:R-:W-:Y:S01]  /*0c90*/  VIADD R6, R2, 0xffffffff ;  /* 0xffffffff02067836 */ /* 0x006fe20000000000 */
[----:B------:R-:W1:Y:S01]  /*0ca0*/  LDCU UR5, c[0x0][0x3a4] ;  /* 0x00007480ff0577ac */ /* 0x000e620008000800 */
[----:B------:R-:W2:Y:S01]  /*0cb0*/  LDC.64 R118, c[0x0][0x3a8] ;  /* 0x0000ea00ff767b82 */ /* 0x000ea20000000a00 */
[----:B------:R-:W-:Y:S01]  /*0cc0*/  @!P1 LOP3.LUT R117, RZ, R42, RZ, 0x33, !PT ;  /* 0x0000002aff759212 */ /* 0x000fe200078e33ff */
[----:B------:R-:W-:Y:S01]  /*0cd0*/  IMAD R9, R3, R7, R10 ;  /* 0x0000000703097224 */ /* 0x000fe200078e020a */
[----:B------:R-:W-:Y:S01]  /*0ce0*/  STTM.x64 tmem[UR12], RZ ;  /* 0x000000ff000079ed */ /* 0x000fe2000834000c */
[----:B------:R-:W-:Y:S01]  /*0cf0*/  STTM.x64 tmem[UR12+0x40], RZ ;  /* 0x000040ff000079ed */ /* 0x000fe2000834000c */
[----:B------:R-:W-:Y:S01]  /*0d00*/  STTM.x64 tmem[UR12+0x80], RZ ;  /* 0x000080ff000079ed */ /* 0x000fe2000834000c */
[----:B------:R-:W-:Y:S01]  /*0d10*/  STTM.x64 tmem[UR12+0xc0], RZ ;  /* 0x0000c0ff000079ed */ /* 0x000fe2000834000c */
[----:B------:R-:W3:Y:S02]  /*0d20*/  FENCE.VIEW.ASYNC.T ;  /* 0x00000000000073c6 */ /* 0x000ee40000000200 */
[----:B---3--:R-:W-:Y:S01]  /*0d30*/  VOTEU.ALL UP1, P3 ;  /* 0x0000000000ff7886 */ /* 0x008fe20001820000 */
[----:B------:R-:W-:Y:S01]  /*0d40*/  UMOV UR13, UR10 ;  /* 0x0000000a000d7c82 */ /* 0x000fe20008000000 */
[----:B------:R-:W-:Y:S01]  /*0d50*/  VOTEU.ALL UP2, P3 ;  /* 0x0000000000ff7886 */ /* 0x000fe20001840000 */
[----:B------:R-:W3:Y:S01]  /*0d60*/  LDCU.128 UR20, c[0x0][0x380] ;  /* 0x00007000ff1477ac */ /* 0x000ee20008000c00 */
[----:B------:R-:W-:Y:S01]  /*0d70*/  ISETP.GE.U32.AND P4, PT, R6, 0x7fffffe0, PT ;  /* 0x7fffffe00600780c */ /* 0x000fe20003f86070 */
[----:B------:R-:W-:Y:S01]  /*0d80*/  VIADD R6, R2, 0xfffffffd ;  /* 0xfffffffd02067836 */ /* 0x000fe20000000000 */
[----:B------:R-:W-:-:S04]  /*0d90*/  @!UP1 UIADD3 UR6, UPT, UPT, -UR4, 0x100000, URZ ;  /* 0x0010000004069890 */ /* 0x000fc8000fffe1ff */
[----:B------:R-:W-:Y:S02]  /*0da0*/  @!UP1 USHF.L.U32 UR7, UR6, 0xb, URZ ;  /* 0x0000000b06079899 */ /* 0x000fe400080006ff */
[----:B------:R-:W-:Y:S01]  /*0db0*/  @!UP1 USHF.L.U32 UR6, UR6, 0x1, URZ ;  /* 0x0000000106069899 */ /* 0x000fe200080006ff */
[----:B------:R-:W-:Y:S01]  /*0dc0*/  BAR.SYNC.DEFER_BLOCKING 0x0 ;  /* 0x0000000000007b1d */ /* 0x000fe20000010000 */
[----:B------:R-:W-:Y:S01]  /*0dd0*/  VIADD R7, R2, 0xfffffffe ;  /* 0xfffffffe02077836 */ /* 0x000fe20000000000 */
[----:B------:R-:W-:Y:S01]  /*0de0*/  PRMT R42, RZ, 0x7610, R42 ;  /* 0x00007610ff2a7816 */ /* 0x000fe2000000002a */
[----:B-1----:R-:W-:Y:S01]  /*0df0*/  IMAD R117, R117, UR5, RZ ;  /* 0x0000000575757c24 */ /* 0x002fe2000f8e02ff */
[----:B------:R-:W-:Y:S01]  /*0e00*/  ISETP.GE.U32.AND P0, PT, R6, 0x7fffffde, PT ;  /* 0x7fffffde0600780c */ /* 0x000fe20003f06070 */
[C---:B------:R-:W-:Y:S01]  /*0e10*/  VIADD R6, R2.reuse, 0xfffffffb ;  /* 0xfffffffb02067836 */ /* 0x040fe20000000000 */
[----:B------:R-:W-:Y:S01]  /*0e20*/  ISETP.GE.U32.AND P5, PT, R7, 0x7fffffdf, PT ;  /* 0x7fffffdf0700780c */ /* 0x000fe20003fa6070 */
[C---:B------:R-:W-:Y:S01]  /*0e30*/  VIADD R7, R2.reuse, 0xfffffffc ;  /* 0xfffffffc02077836 */ /* 0x040fe20000000000 */
[----:B------:R-:W-:Y:S01]  /*0e40*/  SHF.R.S32.HI R159, RZ, 0x1f, R117 ;  /* 0x0000001fff9f7819 */ /* 0x000fe20000011475 */
[----:B------:R-:W-:Y:S01]  /*0e50*/  VIADD R11, R2, 0xfffffffa ;  /* 0xfffffffa020b7836 */ /* 0x000fe20000000000 */
[----:B------:R-:W-:Y:S01]  /*0e60*/  ISETP.GE.U32.AND P1, PT, R6, 0x7fffffdc, PT ;  /* 0x7fffffdc0600780c */ /* 0x000fe20003f26070 */
[----:B------:R-:W-:Y:S01]  /*0e70*/  IMAD R19, R3, R12, R19 ;  /* 0x0000000c03137224 */ /* 0x000fe200078e0213 */
[----:B------:R-:W-:-:S02]  /*0e80*/  ISETP.GE.U32.AND P2, PT, R7, 0x7fffffdd, PT ;  /* 0x7fffffdd0700780c */ /* 0x000fc40003f46070 */
[----:B---3--:R-:W-:Y:S01]  /*0e90*/  IADD3 R6, P6, PT, R117, UR20, RZ ;  /* 0x0000001475067c10 */ /* 0x008fe2000ffde0ff */
[----:B--2---:R-:W-:Y:S01]  /*0ea0*/  IMAD.SHL.U32 R238, R118, 0x2, RZ ;  /* 0x0000000276ee7824 */ /* 0x004fe200078e00ff */
[----:B------:R-:W-:Y:S02]  /*0eb0*/  SHF.R.S32.HI R239, RZ, 0x1f, R118 ;  /* 0x0000001fffef7819 */ /* 0x000fe40000011476 */
[----:B------:R-:W-:Y:S01]  /*0ec0*/  IADD3.X R7, PT, PT, R159, UR21, RZ, P6, !PT ;  /* 0x000000159f077c10 */ /* 0x000fe2000b7fe4ff */
[----:B------:R-:W1:Y:S02]  /*0ed0*/  FENCE.VIEW.ASYNC.S ;  /* 0x00000000000073c6 */ /* 0x000e640000000000 */
[----:B-1----:R1:W2:Y:S02]  /*0ee0*/  @!UP2 SYNCS.EXCH.64 URZ, [UR13], UR6 ;  /* 0x000000060dffa5b2 */ /* 0x0022a40008000100 */
[----:B--2---:R-:W-:Y:S01]  /*0ef0*/  BAR.SYNC.DEFER_BLOCKING 0x0 ;  /* 0x0000000000007b1d */ /* 0x004fe20000010000 */
[----:B------:R-:W-:-:S02]  /*0f00*/  IADD3 R10, P6, PT, R6, R118, RZ ;  /* 0x00000076060a7210 */ /* 0x000fc40007fde0ff */
[----:B------:R-:W-:Y:S01]  /*0f10*/  PRMT R114, RZ, 0x7610, R114 ;  /* 0x00007610ff727816 */ /* 0x000fe20000000072 */
[----:B------:R-:W-:Y:S01]  /*0f20*/  VIADD R14, R2, 0xfffffff9 ;  /* 0xfffffff9020e7836 */ /* 0x000fe20000000000 */
[----:B------:R-:W-:Y:S01]  /*0f30*/  SHF.R.S32.HI R15, RZ, 0x1f, R238 ;  /* 0x0000001fff0f7819 */ /* 0x000fe200000114ee */
[----:B------:R-:W-:Y:S01]  /*0f40*/  IMAD R237, R118, 0x3, RZ ;  /* 0x0000000376ed7824 */ /* 0x000fe200078e02ff */
[----:B------:R-:W-:Y:S01]  /*0f50*/  PRMT R124, RZ, 0x7610, R124 ;  /* 0x00007610ff7c7816 */ /* 0x000fe2000000007c */
[C---:B------:R-:W-:Y:S01]  /*0f60*/  VIADD R17, R2.reuse, 0xffffffec ;  /* 0xffffffec02117836 */ /* 0x040fe20000000000 */
[----:B------:R-:W-:Y:S01]  /*0f70*/  PRMT R121, RZ, 0x7610, R121 ;  /* 0x00007610ff797816 */ /* 0x000fe20000000079 */
[C---:B------:R-:W-:Y:S02]  /*0f80*/  VIADD R16, R2.reuse, 0xfffffff8 ;  /* 0xfffffff802107836 */ /* 0x040fe40000000000 */
[C---:B------:R-:W-:Y:S02]  /*0f90*/  VIADD R18, R2.reuse, 0xffffffe5 ;  /* 0xffffffe502127836 */ /* 0x040fe40000000000 */
[----:B------:R-:W-:-:S02]  /*0fa0*/  VIADD R21, R2, 0xffffffe6 ;  /* 0xffffffe602157836 */ /* 0x000fc40000000000 */
[C---:B------:R-:W-:Y:S02]  /*0fb0*/  VIADD R106, R2.reuse, 0xffffffe0 ;  /* 0xffffffe0026a7836 */ /* 0x040fe40000000000 */
[C---:B------:R-:W-:Y:S02]  /*0fc0*/  VIADD R22, R2.reuse, 0xffffffe2 ;  /* 0xffffffe202167836 */ /* 0x040fe40000000000 */
[----:B------:R-:W-:Y:S01]  /*0fd0*/  VIADD R25, R2, 0xffffffe3 ;  /* 0xffffffe302197836 */ /* 0x000fe20000000000 */
[----:B------:R-:W-:Y:S01]  /*0fe0*/  PRMT R129, RZ, 0x7610, R129 ;  /* 0x00007610ff817816 */ /* 0x000fe20000000081 */
[----:B------:R-:W-:Y:S01]  /*0ff0*/  IMAD.SHL.U32 R236, R118, 0x4, RZ ;  /* 0x0000000476ec7824 */ /* 0x000fe200078e00ff */
[----:B------:R-:W-:Y:S01]  /*1000*/  PRMT R135, RZ, 0x7610, R135 ;  /* 0x00007610ff877816 */ /* 0x000fe20000000087 */
[----:B0-----:R-:W2:Y:S01]  /*1010*/  @!P4 LDG.E.U8 R42, desc[UR18][R6.64] ;  /* 0x00000012062ac981 */ /* 0x001ea2000c1e1100 */
[----:B------:R-:W-:Y:S01]  /*1020*/  ISETP.GE.U32.AND P4, PT, R11, 0x7fffffdb, PT ;  /* 0x7fffffdb0b00780c */ /* 0x000fe20003f86070 */
[----:B------:R-:W-:Y:S01]  /*1030*/  IMAD.X R11, R239, 0x1, R7, P6 ;  /* 0x00000001ef0b7824 */ /* 0x000fe200030e0607 */
[-C--:B------:R-:W-:Y:S01]  /*1040*/  IADD3 R12, P6, PT, R238, R6.reuse, RZ ;  /* 0x00000006ee0c7210 */ /* 0x080fe20007fde0ff */
[C---:B------:R-:W-:Y:S01]  /*1050*/  IMAD R235, R118.reuse, 0x5, RZ ;  /* 0x0000000576eb7824 */ /* 0x040fe200078e02ff */
[----:B------:R-:W-:Y:S01]  /*1060*/  PRMT R141, RZ, 0x7610, R141 ;  /* 0x00007610ff8d7816 */ /* 0x000fe2000000008d */
[----:B------:R-:W-:Y:S01]  /*1070*/  IMAD R234, R118, 0x6, RZ ;  /* 0x0000000676ea7824 */ /* 0x000fe200078e02ff */
[----:B------:R0:W3:Y:S01]  /*1080*/  @!P5 LDG.E.U8 R114, desc[UR18][R10.64] ;  /* 0x000000120a72d981 */ /* 0x0000e2000c1e1100 */
[----:B------:R-:W-:Y:S01]  /*1090*/  IMAD.X R13, R15, 0x1, R7, P6 ;  /* 0x000000010f0d7824 */ /* 0x000fe200030e0607 */
[----:B------:R-:W-:Y:S01]  /*10a0*/  ISETP.GE.U32.AND P5, PT, R14, 0x7fffffda, PT ;  /* 0x7fffffda0e00780c */ /* 0x000fe20003fa6070 */
[C---:B------:R-:W-:Y:S01]  /*10b0*/  IMAD R233, R118.reuse, 0x7, RZ ;  /* 0x0000000776e97824 */ /* 0x040fe200078e02ff */
[----:B------:R-:W-:Y:S01]  /*10c0*/  IADD3 R14, P6, PT, R237, R6, RZ ;  /* 0x00000006ed0e7210 */ /* 0x000fe20007fde0ff */
[C---:B------:R-:W-:Y:S01]  /*10d0*/  IMAD.SHL.U32 R232, R118.reuse, 0x8, RZ ;  /* 0x0000000876e87824 */ /* 0x040fe200078e00ff */
[----:B------:R4:W5:Y:S01]  /*10e0*/  @!P0 LDG.E.U8 R121, desc[UR18][R12.64] ;  /* 0x000000120c798981 */ /* 0x000962000c1e1100 */
[----:B------:R-:W-:Y:S01]  /*10f0*/  PRMT R154, RZ, 0x7610, R154 ;  /* 0x00007610ff9a7816 */ /* 0x000fe2000000009a */
[----:B------:R-:W-:Y:S01]  /*1100*/  IMAD.SHL.U32 R224, R118, 0x10, RZ ;  /* 0x0000001076e07824 */ /* 0x000fe200078e00ff */
[----:B------:R-:W-:-:S02]  /*1110*/  PRMT R112, RZ, 0x7610, R112 ;  /* 0x00007610ff707816 */ /* 0x000fc40000000070 */
[----:B------:R-:W-:Y:S01]  /*1120*/  PRMT R113, RZ, 0x7610, R113 ;  /* 0x00007610ff717816 */ /* 0x000fe20000000071 */
[C---:B------:R-:W-:Y:S01]  /*1130*/  IMAD R231, R118.reuse, 0x9, RZ ;  /* 0x0000000976e77824 */ /* 0x040fe200078e02ff */
[----:B0-----:R-:W-:Y:S01]  /*1140*/  SHF.R.S32.HI R10, RZ, 0x1f, R237 ;  /* 0x0000001fff0a7819 */ /* 0x001fe200000114ed */
[C---:B------:R-:W-:Y:S01]  /*1150*/  IMAD R216, R118.reuse, 0x18, RZ ;  /* 0x0000001876d87824 */ /* 0x040fe200078e02ff */
[----:B------:R-:W-:Y:S01]  /*1160*/  PRMT R115, RZ, 0x7610, R115 ;  /* 0x00007610ff737816 */ /* 0x000fe20000000073 */
[----:B------:R-:W-:Y:S01]  /*1170*/  IMAD R230, R118, 0xa, RZ ;  /* 0x0000000a76e67824 */ /* 0x000fe200078e02ff */
[----:B------:R-:W-:Y:S01]  /*1180*/  PRMT R116, RZ, 0x7610, R116 ;  /* 0x00007610ff747816 */ /* 0x000fe20000000074 */
[----:B------:R-:W-:Y:S01]  /*1190*/  IMAD.X R15, R10, 0x1, R7, P6 ;  /* 0x000000010a0f7824 */ /* 0x000fe200030e0607 */
[----:B------:R-:W-:Y:S01]  /*11a0*/  PRMT R122, RZ, 0x7610, R122 ;  /* 0x00007610ff7a7816 */ /* 0x000fe2000000007a */
[C---:B------:R-:W-:Y:S01]  /*11b0*/  VIADD R10, R2.reuse, 0xffffffed ;  /* 0xffffffed020a7836 */ /* 0x040fe20000000000 */
[----:B------:R-:W-:Y:S01]  /*11c0*/  ISETP.GE.U32.AND P6, PT, R17, 0x7fffffcd, PT ;  /* 0x7fffffcd1100780c */ /* 0x000fe20003fc6070 */
[----:B------:R-:W-:Y:S01]  /*11d0*/  VIADD R11, R2, 0xffffffee ;  /* 0xffffffee020b7836 */ /* 0x000fe20000000000 */
[----:B------:R0:W2:Y:S01]  /*11e0*/  @!P2 LDG.E.U8 R124, desc[UR18][R14.64] ;  /* 0x000000120e7ca981 */ /* 0x0000a2000c1e1100 */
[----:B------:R-:W-:Y:S01]  /*11f0*/  IMAD R229, R118, 0xb, RZ ;  /* 0x0000000b76e57824 */ /* 0x000fe200078e02ff */
[----:B------:R-:W-:Y:S01]  /*1200*/  ISETP.GE.U32.AND P2, PT, R10, 0x7fffffce, PT ;  /* 0x7fffffce0a00780c */ /* 0x000fe20003f46070 */
[----:B------:R-:W-:Y:S01]  /*1210*/  VIADD R10, R2, 0xffffffef ;  /* 0xffffffef020a7836 */ /* 0x000fe20000000000 */
[----:B----4-:R-:W-:Y:S01]  /*1220*/  SEL R13, RZ, 0x1, P6 ;  /* 0x00000001ff0d7807 */ /* 0x010fe20003000000 */
[----:B------:R-:W-:Y:S01]  /*1230*/  IMAD R228, R118, 0xc, RZ ;  /* 0x0000000c76e47824 */ /* 0x000fe200078e02ff */
[----:B------:R-:W-:-:S02]  /*1240*/  ISETP.GE.U32.AND P0, PT, R16, 0x7fffffd9, PT ;  /* 0x7fffffd91000780c */ /* 0x000fc40003f06070 */
[----:B------:R-:W-:Y:S01]  /*1250*/  PRMT R125, RZ, 0x7610, R125 ;  /* 0x00007610ff7d7816 */ /* 0x000fe2000000007d */
[----:B------:R-:W-:Y:S01]  /*1260*/  IMAD R227, R118, 0xd, RZ ;  /* 0x0000000d76e37824 */ /* 0x000fe200078e02ff */
[----:B------:R-:W-:Y:S01]  /*1270*/  ISETP.GE.U32.AND P6, PT, R11, 0x7fffffcf, PT ;  /* 0x7fffffcf0b00780c */ /* 0x000fe20003fc6070 */
[----:B------:R-:W-:Y:S01]  /*1280*/  VIADD R11, R2, 0xffffffe8 ;  /* 0xffffffe8020b7836 */ /* 0x000fe20000000000 */
[----:B------:R-:W-:Y:S01]  /*1290*/  SEL R16, RZ, 0x1fffe, P2 ;  /* 0x0001fffeff107807 */ /* 0x000fe20001000000 */
[----:B------:R-:W-:Y:S01]  /*12a0*/  IMAD R226, R118, 0xe, RZ ;  /* 0x0000000e76e27824 */ /* 0x000fe200078e02ff */
[----:B------:R-:W-:Y:S01]  /*12b0*/  ISETP.GE.U32.AND P2, PT, R10, 0x7fffffd0, PT ;  /* 0x7fffffd00a00780c */ /* 0x000fe20003f46070 */
[C---:B------:R-:W-:Y:S01]  /*12c0*/  VIADD R10, R2.reuse, 0xffffffe9 ;  /* 0xffffffe9020a7836 */ /* 0x040fe20000000000 */
[----:B------:R-:W-:Y:S01]  /*12d0*/  SEL R12, RZ, 0x4, P6 ;  /* 0x00000004ff0c7807 */ /* 0x000fe20003000000 */
[----:B0-----:R-:W-:Y:S01]  /*12e0*/  VIADD R15, R2, 0xffffffea ;  /* 0xffffffea020f7836 */ /* 0x001fe20000000000 */
[----:B------:R-:W-:-:S02]  /*12f0*/  ISETP.GE.U32.AND P6, PT, R11, 0x7fffffc9, PT ;  /* 0x7fffffc90b00780c */ /* 0x000fc40003fc6070 */
[----:B------:R-:W-:Y:S02]  /*1300*/  PRMT R137, RZ, 0x7610, R137 ;  /* 0x00007610ff897816 */ /* 0x000fe40000000089 */
[----:B------:R-:W-:Y:S01]  /*1310*/  PRMT R131, RZ, 0x7610, R131 ;  /* 0x00007610ff837816 */ /* 0x000fe20000000083 */
[C---:B------:R-:W-:Y:S01]  /*1320*/  IMAD R225, R118.reuse, 0xf, RZ ;  /* 0x0000000f76e17824 */ /* 0x040fe200078e02ff */
[----:B------:R-:W-:Y:S02]  /*1330*/  SEL R11, RZ, 0x7fff8, P2 ;  /* 0x0007fff8ff0b7807 */ /* 0x000fe40001000000 */
[----:B------:R-:W-:Y:S01]  /*1340*/  PRMT R143, RZ, 0x7610, R143 ;  /* 0x00007610ff8f7816 */ /* 0x000fe2000000008f */
[----:B------:R-:W-:Y:S01]  /*1350*/  IMAD R223, R118, 0x11, RZ ;  /* 0x0000001176df7824 */ /* 0x000fe200078e02ff */
[----:B------:R-:W-:Y:S01]  /*1360*/  ISETP.GE.U32.AND P2, PT, R10, 0x7fffffca, PT ;  /* 0x7fffffca0a00780c */ /* 0x000fe20003f46070 */
[----:B------:R-:W-:Y:S01]  /*1370*/  VIADD R10, R2, 0xffffffeb ;  /* 0xffffffeb020a7836 */ /* 0x000fe20000000000 */
[----:B------:R-:W-:Y:S01]  /*1380*/  SEL R14, RZ, 0x1, P6 ;  /* 0x00000001ff0e7807 */ /* 0x000fe20003000000 */
[----:B------:R-:W-:Y:S01]  /*1390*/  IMAD R222, R118, 0x12, RZ ;  /* 0x0000001276de7824 */ /* 0x000fe200078e02ff */
[----:B------:R-:W-:Y:S01]  /*13a0*/  ISETP.GE.U32.AND P6, PT, R15, 0x7fffffcb, PT ;  /* 0x7fffffcb0f00780c */ /* 0x000fe20003fc6070 */
[----:B------:R-:W-:Y:S01]  /*13b0*/  VIADD R15, R2, 0xffffffe4 ;  /* 0xffffffe4020f7836 */ /* 0x000fe20000000000 */
[----:B------:R-:W-:-:S02]  /*13c0*/  SEL R17, RZ, 0x1fffe, P2 ;  /* 0x0001fffeff117807 */ /* 0x000fc40001000000 */
[----:B------:R-:W-:Y:S02]  /*13d0*/  PRMT R120, RZ, 0x7610, R120 ;  /* 0x00007610ff787816 */ /* 0x000fe40000000078 */
[----:B------:R-:W-:Y:S01]  /*13e0*/  PRMT R153, RZ, 0x7610, R153 ;  /* 0x00007610ff997816 */ /* 0x000fe20000000099 */
[----:B------:R-:W-:Y:S01]  /*13f0*/  IMAD R221, R118, 0x13, RZ ;  /* 0x0000001376dd7824 */ /* 0x000fe200078e02ff */
[----:B------:R-:W-:Y:S02]  /*1400*/  ISETP.GE.U32.AND P2, PT, R10, 0x7fffffcc, PT ;  /* 0x7fffffcc0a00780c */ /* 0x000fe40003f46070 */
[----:B------:R-:W-:Y:S01]  /*1410*/  PRMT R123, RZ, 0x7610, R123 ;  /* 0x00007610ff7b7816 */ /* 0x000fe2000000007b */
[C---:B------:R-:W-:Y:S01]  /*1420*/  IMAD R220, R118.reuse, 0x14, RZ ;  /* 0x0000001476dc7824 */ /* 0x040fe200078e02ff */
[----:B------:R-:W-:Y:S01]  /*1430*/  SEL R10, RZ, 0x4, P6 ;  /* 0x00000004ff0a7807 */ /* 0x000fe20003000000 */
[----:B------:R-:W-:Y:S01]  /*1440*/  IMAD R219, R118, 0x15, RZ ;  /* 0x0000001576db7824 */ /* 0x000fe200078e02ff */
        /* <DEDUP_REMOVED lines=9> */
[----:B------:R-:W-:-:S02]  /*14e0*/  SEL R20, RZ, 0x1, P6 ;  /* 0x00000001ff147807 */ /* 0x000fc40003000000 */
[----:B------:R-:W-:Y:S01]  /*14f0*/  PRMT R152, RZ, 0x7610, R152 ;  /* 0x00007610ff987816 */ /* 0x000fe20000000098 */
[C---:B------:R-:W-:Y:S01]  /*1500*/  IMAD R215, R118.reuse, 0x19, RZ ;  /* 0x0000001976d77824 */ /* 0x040fe200078e02ff */
[----:B------:R-:W-:Y:S02]  /*1510*/  ISETP.GE.U32.AND P6, PT, R21, 0x7fffffc7, PT ;  /* 0x7fffffc71500780c */ /* 0x000fe40003fc6070 */
[----:B------:R-:W-:Y:S01]  /*1520*/  PRMT R145, RZ, 0x7610, R145 ;  /* 0x00007610ff917816 */ /* 0x000fe20000000091 */
[C---:B------:R-:W-:Y:S01]  /*1530*/  IMAD R214, R118.reuse, 0x1a, RZ ;  /* 0x0000001a76d67824 */ /* 0x040fe200078e02ff */
[----:B------:R-:W-:Y:S02]  /*1540*/  SEL R21, RZ, 0x1fffe, P2 ;  /* 0x0001fffeff157807 */ /* 0x000fe40001000000 */
[----:B------:R-:W-:Y:S01]  /*1550*/  PRMT R166, RZ, 0x7610, R166 ;  /* 0x00007610ffa67816 */ /* 0x000fe200000000a6 */
[----:B------:R-:W-:Y:S01]  /*1560*/  IMAD R213, R118, 0x1b, RZ ;  /* 0x0000001b76d57824 */ /* 0x000fe200078e02ff */
[----:B------:R-:W-:-:S02]  /*1570*/  ISETP.GE.U32.AND P2, PT, R18, 0x7fffffc2, PT ;  /* 0x7fffffc21200780c */ /* 0x000fc40003f46070 */
[----:B------:R-:W-:Y:S02]  /*1580*/  PRMT R164, RZ, 0x7610, R164 ;  /* 0x00007610ffa47816 */ /* 0x000fe400000000a4 */
[----:B------:R-:W-:Y:S02]  /*1590*/  PRMT R165, RZ, 0x7610, R165 ;  /* 0x00007610ffa57816 */ /* 0x000fe400000000a5 */
[C---:B------:R-:W-:Y:S02]  /*15a0*/  LOP3.LUT R28, R5.reuse, 0x2c, RZ, 0xfc, !PT ;  /* 0x0000002c051c7812 */ /* 0x040fe400078efcff */
[C---:B------:R-:W-:Y:S02]  /*15b0*/  LOP3.LUT R30, R5.reuse, 0x34, RZ, 0xfc, !PT ;  /* 0x00000034051e7812 */ /* 0x040fe400078efcff */
[C---:B------:R-:W-:Y:S02]  /*15c0*/  LOP3.LUT R31, R5.reuse, 0x44, RZ, 0xfc, !PT ;  /* 0x00000044051f7812 */ /* 0x040fe400078efcff */
[----:B------:R-:W-:-:S02]  /*15d0*/  LOP3.LUT R44, R5, 0x50, RZ, 0xfc, !PT ;  /* 0x00000050052c7812 */ /* 0x000fc400078efcff */
[C---:B------:R-:W-:Y:S02]  /*15e0*/  LOP3.LUT R45, R5.reuse, 0x5c, RZ, 0xfc, !PT ;  /* 0x0000005c052d7812 */ /* 0x040fe400078efcff */
[C---:B------:R-:W-:Y:S02]  /*15f0*/  LOP3.LUT R47, R5.reuse, 0x6c, RZ, 0xfc, !PT ;  /* 0x0000006c052f7812 */ /* 0x040fe400078efcff */
        /* <DEDUP_REMOVED lines=17> */
[----:B------:R-:W-:Y:S01]  /*1710*/  LOP3.LUT R81, R5, 0xf8, RZ, 0xfc, !PT ;  /* 0x000000f805517812 */ /* 0x000fe200078efcff */
[----:B------:R-:W-:Y:S01]  /*1720*/  IMAD R212, R118, 0x1c, RZ ;  /* 0x0000001c76d47824 */ /* 0x000fe200078e02ff */
[----:B------:R-:W-:Y:S01]  /*1730*/  SEL R23, RZ, 0x1fffe, P2 ;  /* 0x0001fffeff177807 */ /* 0x000fe20001000000 */
[----:B-1----:R-:W0:Y:S01]  /*1740*/  LDCU UR6, c[0x0][0x3b0] ;  /* 0x00007600ff0677ac */ /* 0x002e220008000800 */
[----:B------:R-:W-:Y:S01]  /*1750*/  ISETP.GE.U32.AND P2, PT, R106, 0x7fffffc1, PT ;  /* 0x7fffffc16a00780c */ /* 0x000fe20003f46070 */
[----:B------:R-:W-:Y:S01]  /*1760*/  IMAD.IADD R13, R13, 0x1, R16 ;  /* 0x000000010d0d7824 */ /* 0x000fe200078e0210 */
[----:B------:R-:W-:Y:S02]  /*1770*/  SEL R18, RZ, 0x4, P6 ;  /* 0x00000004ff127807 */ /* 0x000fe40003000000 */
[----:B------:R-:W-:-:S02]  /*1780*/  ISETP.GE.U32.AND P6, PT, R22, 0x7fffffc3, PT ;  /* 0x7fffffc31600780c */ /* 0x000fc40003fc6070 */
[----:B------:R-:W-:Y:S01]  /*1790*/  SEL R16, RZ, 0x1, P2 ;  /* 0x00000001ff107807 */ /* 0x000fe20001000000 */
[----:B------:R-:W-:Y:S01]  /*17a0*/  IMAD.IADD R14, R14, 0x1, R17 ;  /* 0x000000010e0e7824 */ /* 0x000fe200078e0211 */
[----:B------:R-:W-:Y:S02]  /*17b0*/  SEL R22, RZ, 0x4, P6 ;  /* 0x00000004ff167807 */ /* 0x000fe40003000000 */
[----:B------:R-:W-:Y:S01]  /*17c0*/  ISETP.GE.U32.AND P6, PT, R25, 0x7fffffc4, PT ;  /* 0x7fffffc41900780c */ /* 0x000fe20003fc6070 */
[----:B------:R-:W-:Y:S02]  /*17d0*/  VIADD R25, R2, 0xffffffe7 ;  /* 0xffffffe702197836 */ /* 0x000fe40000000000 */
[----:B------:R-:W-:Y:S01]  /*17e0*/  IMAD.IADD R16, R16, 0x1, R23 ;  /* 0x0000000110107824 */ /* 0x000fe200078e0217 */
[----:B------:R-:W-:Y:S01]  /*17f0*/  LOP3.LUT R14, R14, 0x3, RZ, 0xc0, !PT ;  /* 0x000000030e0e7812 */ /* 0x000fe200078ec0ff */
[----:B------:R-:W-:Y:S01]  /*1800*/  IMAD.IADD R20, R20, 0x1, R21 ;  /* 0x0000000114147824 */ /* 0x000fe200078e0215 */
[----:B------:R-:W-:-:S02]  /*1810*/  SEL R17, RZ, 0x7fff8, P6 ;  /* 0x0007fff8ff117807 */ /* 0x000fc40003000000 */
[----:B------:R-:W-:Y:S02]  /*1820*/  LOP3.LUT R13, R13, 0x3, RZ, 0xc0, !PT ;  /* 0x000000030d0d7812 */ /* 0x000fe400078ec0ff */
[----:B------:R-:W-:Y:S02]  /*1830*/  ISETP.GE.U32.AND P6, PT, R25, 0x7fffffc8, PT ;  /* 0x7fffffc81900780c */ /* 0x000fe40003fc6070 */
[----:B------:R-:W-:Y:S02]  /*1840*/  LOP3.LUT R16, R16, 0x3, RZ, 0xc0, !PT ;  /* 0x0000000310107812 */ /* 0x000fe400078ec0ff */
[----:B------:R-:W-:Y:S02]  /*1850*/  IADD3 R10, PT, PT, R14, R15, R10 ;  /* 0x0000000f0e0a7210 */ /* 0x000fe40007ffe00a */
[----:B------:R-:W-:Y:S02]  /*1860*/  IADD3 R12, PT, PT, R13, R11, R12 ;  /* 0x0000000b0d0c7210 */ /* 0x000fe40007ffe00c */
[----:B------:R-:W-:-:S02]  /*1870*/  IADD3 R16, PT, PT, R16, R17, R22 ;  /* 0x0000001110107210 */ /* 0x000fc40007ffe016 */
[----:B------:R-:W-:Y:S02]  /*1880*/  SEL R11, RZ, 0x7fff8, P6 ;  /* 0x0007fff8ff0b7807 */ /* 0x000fe40003000000 */
[----:B------:R-:W-:Y:S01]  /*1890*/  LOP3.LUT R20, R20, 0x3, RZ, 0xc0, !PT ;  /* 0x0000000314147812 */ /* 0x000fe200078ec0ff */
[----:B------:R-:W-:Y:S01]  /*18a0*/  IMAD.SHL.U32 R13, R10, 0x100, RZ ;  /* 0x000001000a0d7824 */ /* 0x000fe200078e00ff */
[----:B------:R-:W-:Y:S02]  /*18b0*/  LOP3.LUT R15, R16, 0xf, RZ, 0xc0, !PT ;  /* 0x0000000f100f7812 */ /* 0x000fe400078ec0ff */
[----:B------:R-:W-:Y:S02]  /*18c0*/  IADD3 R18, PT, PT, R20, R11, R18 ;  /* 0x0000000b14127210 */ /* 0x000fe40007ffe012 */
[----:B------:R-:W-:Y:S02]  /*18d0*/  SHF.R.S32.HI R26, RZ, 0x1f, R236 ;  /* 0x0000001fff1a7819 */ /* 0x000fe400000114ec */
[----:B------:R-:W-:Y:S01]  /*18e0*/  IADD3 R10, P6, PT, R236, R6, RZ ;  /* 0x00000006ec0a7210 */ /* 0x000fe20007fde0ff */
[----:B------:R-:W-:Y:S01]  /*18f0*/  IMAD R15, R18, 0x10, R15 ;  /* 0x00000010120f7824 */ /* 0x000fe200078e020f */
[----:B------:R-:W-:-:S03]  /*1900*/  LOP3.LUT R13, R13, 0xf00, RZ, 0xe2, !PT ;  /* 0x00000f000d0d7812 */ /* 0x000fc600078ee2ff */
[----:B------:R-:W-:Y:S01]  /*1910*/  IMAD.X R11, R26, 0x1, R7, P6 ;  /* 0x000000011a0b7824 */ /* 0x000fe200030e0607 */
[----:B------:R-:W-:Y:S01]  /*1920*/  LOP3.LUT R15, R15, 0xff, RZ, 0xc0, !PT ;  /* 0x000000ff0f0f7812 */ /* 0x000fe200078ec0ff */
[----:B------:R-:W-:Y:S01]  /*1930*/  IMAD R14, R12, 0x1000, R13 ;  /* 0x000010000c0e7824 */ /* 0x000fe200078e020d */
[----:B------:R-:W-:Y:S01]  /*1940*/  SHF.R.S32.HI R16, RZ, 0x1f, R235 ;  /* 0x0000001fff107819 */ /* 0x000fe200000114eb */
[----:B------:R-:W-:Y:S01]  /*1950*/  VIADD R13, R2, 0xfffffff7 ;  /* 0xfffffff7020d7836 */ /* 0x000fe20000000000 */
[----:B------:R-:W-:Y:S01]  /*1960*/  IADD3 R12, P6, PT, R235, R6, RZ ;  /* 0x00000006eb0c7210 */ /* 0x000fe20007fde0ff */
[----:B------:R1:W4:Y:S01]  /*1970*/  @!P1 LDG.E.U8 R129, desc[UR18][R10.64] ;  /* 0x000000120a819981 */ /* 0x000322000c1e1100 */
[----:B------:R-:W-:Y:S02]  /*1980*/  IMAD.IADD R15, R14, 0x1, R15 ;  /* 0x000000010e0f7824 */ /* 0x000fe400078e020f */
[----:B------:R-:W-:Y:S01]  /*1990*/  ISETP.GE.U32.AND P1, PT, R13, 0x7fffffd8, PT ;  /* 0x7fffffd80d00780c */ /* 0x000fe20003f26070 */
[----:B------:R-:W-:Y:S01]  /*19a0*/  IMAD.X R13, R16, 0x1, R7, P6 ;  /* 0x00000001100d7824 */ /* 0x000fe200030e0607 */
[----:B------:R-:W-:Y:S01]  /*19b0*/  SHF.R.S32.HI R16, RZ, 0x1f, R234 ;  /* 0x0000001fff107819 */ /* 0x000fe200000114ea */
[----:B------:R-:W-:Y:S01]  /*19c0*/  VIADD R14, R2, 0xfffffff6 ;  /* 0xfffffff6020e7836 */ /* 0x000fe20000000000 */
[----:B------:R-:W-:-:S02]  /*19d0*/  LOP3.LUT R37, R15, 0xffff, RZ, 0xc0, !PT ;  /* 0x0000ffff0f257812 */ /* 0x000fc400078ec0ff */
[----:B------:R0:W2:Y:S01]  /*19e0*/  @!P4 LDG.E.U8 R135, desc[UR18][R12.64] ;  /* 0x000000120c87c981 */ /* 0x0000a2000c1e1100 */
[----:B-1----:R-:W-:Y:S02]  /*19f0*/  IADD3 R10, P6, PT, R234, R6, RZ ;  /* 0x00000006ea0a7210 */ /* 0x002fe40007fde0ff */
[----:B------:R-:W-:-:S03]  /*1a00*/  ISETP.GE.U32.AND P4, PT, R14, 0x7fffffd7, PT ;  /* 0x7fffffd70e00780c */ /* 0x000fc60003f86070 */
[----:B------:R-:W-:Y:S01]  /*1a10*/  IMAD.X R11, R16, 0x1, R7, P6 ;  /* 0x00000001100b7824 */ /* 0x000fe200030e0607 */
[----:B------:R-:W-:Y:S02]  /*1a20*/  SHF.R.U32.HI R15, RZ, 0xf, R37 ;  /* 0x0000000fff0f7819 */ /* 0x000fe40000011625 */
[-C--:B------:R-:W-:Y:S02]  /*1a30*/  IADD3 R14, P6, PT, R233, R6.reuse, RZ ;  /* 0x00000006e90e7210 */ /* 0x080fe40007fde0ff */
[----:B0-----:R-:W-:Y:S01]  /*1a40*/  SHF.R.S32.HI R12, RZ, 0x1f, R233 ;  /* 0x0000001fff0c7819 */ /* 0x001fe200000114e9 */
[----:B------:R0:W2:Y:S01]  /*1a50*/  @!P5 LDG.E.U8 R141, desc[UR18][R10.64] ;  /* 0x000000120a8dd981 */ /* 0x0000a2000c1e1100 */
[----:B------:R-:W-:Y:S01]  /*1a60*/  LOP3.LUT P5, RZ, R15, 0x1, RZ, 0xc0, !PT ;  /* 0x000000010fff7812 */ /* 0x000fe200078ac0ff */
[----:B------:R-:W-:Y:S02]  /*1a70*/  VIADD R13, R2, 0xfffffff5 ;  /* 0xfffffff5020d7836 */ /* 0x000fe40000000000 */
[----:B------:R-:W-:Y:S01]  /*1a80*/  IMAD.X R15, R12, 0x1, R7, P6 ;  /* 0x000000010c0f7824 */ /* 0x000fe200030e0607 */
[----:B------:R-:W-:-:S04]  /*1a90*/  IADD3 R12, P6, PT, R232, R6, RZ ;  /* 0x00000006e80c7210 */ /* 0x000fc80007fde0ff */
[----:B------:R1:W2:Y:S01]  /*1aa0*/  @!P0 LDG.E.U8 R154, desc[UR18][R14.64] ;  /* 0x000000120e9a8981 */ /* 0x0002a2000c1e1100 */
[----:B0-----:R-:W-:Y:S02]  /*1ab0*/  SHF.R.S32.HI R10, RZ, 0x1f, R232 ;  /* 0x0000001fff0a7819 */ /* 0x001fe400000114e8 */
[----:B------:R-:W-:Y:S02]  /*1ac0*/  ISETP.GE.U32.AND P0, PT, R13, 0x7fffffd6, PT ;  /* 0x7fffffd60d00780c */ /* 0x000fe40003f06070 */
[----:B------:R-:W-:Y:S01]  /*1ad0*/  SHF.R.S32.HI R11, RZ, 0x1f, R224 ;  /* 0x0000001fff0b7819 */ /* 0x000fe200000114e0 */
[----:B------:R-:W-:Y:S01]  /*1ae0*/  IMAD.X R13, R10, 0x1, R7, P6 ;  /* 0x000000010a0d7824 */ /* 0x000fe200030e0607 */
[----:B------:R-:W-:Y:S01]  /*1af0*/  IADD3 R16, P6, PT, R224, R6, RZ ;  /* 0x00000006e0107210 */ /* 0x000fe20007fde0ff */
[----:B------:R-:W-:-:S03]  /*1b00*/  VIADD R10, R2, 0xfffffff4 ;  /* 0xfffffff4020a7836 */ /* 0x000fc60000000000 */
[----:B------:R0:W2:Y:S01]  /*1b10*/  @!P1 LDG.E.U8 R112, desc[UR18][R12.64] ;  /* 0x000000120c709981 */ /* 0x0000a2000c1e1100 */
[----:B------:R-:W-:Y:S01]  /*1b20*/  IMAD.X R17, R11, 0x1, R7, P6 ;  /* 0x000000010b117824 */ /* 0x000fe200030e0607 */
[----:B------:R-:W-:Y:S02]  /*1b30*/  ISETP.GE.U32.AND P1, PT, R10, 0x7fffffd5, PT ;  /* 0x7fffffd50a00780c */ /* 0x000fe40003f26070 */
[----:B------:R-:W-:Y:S02]  /*1b40*/  SHF.R.U32.HI R11, RZ, 0x7, R37 ;  /* 0x00000007ff0b7819 */ /* 0x000fe40000011625 */
[----:B------:R-:W2:Y:S01]  /*1b50*/  @P5 LDG.E.U8 R113, desc[UR18][R16.64] ;  /* 0x0000001210715981 */ /* 0x000ea2000c1e1100 */
[----:B-1----:R-:W-:Y:S02]  /*1b60*/  SHF.R.S32.HI R14, RZ, 0x1f, R231 ;  /* 0x0000001fff0e7819 */ /* 0x002fe400000114e7 */
[-C--:B------:R-:W-:Y:S02]  /*1b70*/  IADD3 R10, P5, PT, R231, R6.reuse, RZ ;  /* 0x00000006e70a7210 */ /* 0x080fe40007fbe0ff */
[----:B------:R-:W-:Y:S01]  /*1b80*/  LOP3.LUT P6, RZ, R11, 0x1, RZ, 0xc0, !PT ;  /* 0x000000010bff7812 */ /* 0x000fe200078cc0ff */
[----:B0-----:R-:W-:Y:S01]  /*1b90*/  VIADD R12, R2, 0xfffffff3 ;  /* 0xfffffff3020c7836 */ /* 0x001fe20000000000 */
[----:B------:R-:W-:Y:S01]  /*1ba0*/  SHF.R.S32.HI R13, RZ, 0x1f, R216 ;  /* 0x0000001fff0d7819 */ /* 0x000fe200000114d8 */
[----:B------:R-:W-:Y:S01]  /*1bb0*/  IMAD.X R11, R14, 0x1, R7, P5 ;  /* 0x000000010e0b7824 */ /* 0x000fe200028e0607 */
[----:B------:R-:W-:-:S04]  /*1bc0*/  IADD3 R14, P5, PT, R216, R6, RZ ;  /* 0x00000006d80e7210 */ /* 0x000fc80007fbe0ff */
[----:B------:R0:W2:Y:S01]  /*1bd0*/  @!P4 LDG.E.U8 R115, desc[UR18][R10.64] ;  /* 0x000000120a73c981 */ /* 0x0000a2000c1e1100 */
[----:B------:R-:W-:Y:S01]  /*1be0*/  IMAD.X R15, R13, 0x1, R7, P5 ;  /* 0x000000010d0f7824 */ /* 0x000fe200028e0607 */
[----:B------:R-:W-:Y:S02]  /*1bf0*/  ISETP.GE.U32.AND P5, PT, R12, 0x7fffffd4, PT ;  /* 0x7fffffd40c00780c */ /* 0x000fe40003fa6070 */
[----:B------:R-:W-:Y:S02]  /*1c00*/  IADD3 R12, P4, PT, R230, R6, RZ ;  /* 0x00000006e60c7210 */ /* 0x000fe40007f9e0ff */
[----:B------:R1:W2:Y:S01]  /*1c10*/  @P6 LDG.E.U8 R116, desc[UR18][R14.64] ;  /* 0x000000120e746981 */ /* 0x0002a2000c1e1100 */
[----:B0-----:R-:W-:Y:S01]  /*1c20*/  SHF.R.S32.HI R10, RZ, 0x1f, R230 ;  /* 0x0000001fff0a7819 */ /* 0x001fe200000114e6 */
[----:B------:R-:W-:-:S04]  /*1c30*/  VIADD R11, R2, 0xfffffff1 ;  /* 0xfffffff1020b7836 */ /* 0x000fc80000000000 */
[----:B------:R-:W-:Y:S01]  /*1c40*/  IMAD.X R13, R10, 0x1, R7, P4 ;  /* 0x000000010a0d7824 */ /* 0x000fe200020e0607 */
[----:B-1----:R-:W-:Y:S02]  /*1c50*/  SHF.R.S32.HI R14, RZ, 0x1f, R229 ;  /* 0x0000001fff0e7819 */ /* 0x002fe400000114e5 */
[-C--:B------:R-:W-:Y:S02]  /*1c60*/  IADD3 R10, P6, PT, R229, R6.reuse, RZ ;  /* 0x00000006e50a7210 */ /* 0x080fe40007fde0ff */
[----:B------:R0:W2:Y:S01]  /*1c70*/  @!P0 LDG.E.U8 R122, desc[UR18][R12.64] ;  /* 0x000000120c7a8981 */ /* 0x0000a2000c1e1100 */
[----:B------:R-:W-:Y:S01]  /*1c80*/  ISETP.GE.U32.AND P0, PT, R11, 0x7fffffd2, PT ;  /* 0x7fffffd20b00780c */ /* 0x000fe20003f06070 */
[----:B------:R-:W-:Y:S02]  /*1c90*/  VIADD R16, R2, 0xfffffff2 ;  /* 0xfffffff202107836 */ /* 0x000fe40000000000 */
[----:B------:R-:W-:Y:S01]  /*1ca0*/  IMAD.X R11, R14, 0x1, R7, P6 ;  /* 0x000000010e0b7824 */ /* 0x000fe200030e0607 */
[----:B------:R-:W-:Y:S01]  /*1cb0*/  IADD3 R14, P6, PT, R228, R6, RZ ;  /* 0x00000006e40e7210 */ /* 0x000fe20007fde0ff */
[----:B------:R-:W-:Y:S01]  /*1cc0*/  VIADD R15, R2, 0xfffffff0 ;  /* 0xfffffff0020f7836 */ /* 0x000fe20000000000 */
[----:B------:R-:W-:-:S02]  /*1cd0*/  ISETP.GE.U32.AND P4, PT, R16, 0x7fffffd3, PT ;  /* 0x7fffffd31000780c */ /* 0x000fc40003f86070 */
[----:B------:R1:W2:Y:S01]  /*1ce0*/  @!P1 LDG.E.U8 R125, desc[UR18][R10.64] ;  /* 0x000000120a7d9981 */ /* 0x0002a2000c1e1100 */
[----:B0-----:R-:W-:Y:S02]  /*1cf0*/  SHF.R.S32.HI R12, RZ, 0x1f, R228 ;  /* 0x0000001fff0c7819 */ /* 0x001fe400000114e4 */
[----:B------:R-:W-:Y:S02]  /*1d00*/  ISETP.GE.U32.AND P1, PT, R15, 0x7fffffd1, PT ;  /* 0x7fffffd10f00780c */ /* 0x000fe40003f26070 */
[----:B------:R-:W-:Y:S01]  /*1d10*/  SHF.R.S32.HI R17, RZ, 0x1f, R227 ;  /* 0x0000001fff117819 */ /* 0x000fe200000114e3 */
[----:B------:R-:W-:Y:S01]  /*1d20*/  IMAD.X R15, R12, 0x1, R7, P6 ;  /* 0x000000010c0f7824 */ /* 0x000fe200030e0607 */
[----:B------:R-:W-:Y:S02]  /*1d30*/  IADD3 R12, P6, PT, R227, R6, RZ ;  /* 0x00000006e30c7210 */ /* 0x000fe40007fde0ff */
[----:B-1----:R-:W-:Y:S02]  /*1d40*/  SHF.R.U32.HI R11, RZ, 0xd, R37 ;  /* 0x0000000dff0b7819 */ /* 0x002fe40000011625 */
[----:B------:R0:W2:Y:S01]  /*1d50*/  @!P5 LDG.E.U8 R131, desc[UR18][R14.64] ;  /* 0x000000120e83d981 */ /* 0x0000a2000c1e1100 */
[----:B------:R-:W-:Y:S01]  /*1d60*/  IMAD.X R13, R17, 0x1, R7, P6 ;  /* 0x00000001110d7824 */ /* 0x000fe200030e0607 */
[----:B------:R-:W-:-:S02]  /*1d70*/  SHF.R.S32.HI R17, RZ, 0x1f, R226 ;  /* 0x0000001fff117819 */ /* 0x000fc400000114e2 */
[-C--:B------:R-:W-:Y:S02]  /*1d80*/  IADD3 R10, P6, PT, R226, R6.reuse, RZ ;  /* 0x00000006e20a7210 */ /* 0x080fe40007fde0ff */
[----:B------:R1:W2:Y:S01]  /*1d90*/  @!P4 LDG.E.U8 R137, desc[UR18][R12.64] ;  /* 0x000000120c89c981 */ /* 0x0002a2000c1e1100 */
[----:B------:R-:W-:Y:S02]  /*1da0*/  LOP3.LUT P4, RZ, R11, 0x1, RZ, 0xc0, !PT ;  /* 0x000000010bff7812 */ /* 0x000fe4000788c0ff */
[----:B------:R-:W-:Y:S01]  /*1db0*/  SHF.R.U32.HI R16, RZ, 0xe, R37 ;  /* 0x0000000eff107819 */ /* 0x000fe20000011625 */
[----:B------:R-:W-:Y:S01]  /*1dc0*/  IMAD.X R11, R17, 0x1, R7, P6 ;  /* 0x00000001110b7824 */ /* 0x000fe200030e0607 */
[----:B0-----:R-:W-:Y:S02]  /*1dd0*/  SHF.R.S32.HI R15, RZ, 0x1f, R225 ;  /* 0x0000001fff0f7819 */ /* 0x001fe400000114e1 */
[----:B------:R-:W-:Y:S02]  /*1de0*/  SHF.R.U32.HI R14, RZ, 0xc, R37 ;  /* 0x0000000cff0e7819 */ /* 0x000fe40000011625 */
[----:B------:R-:W-:Y:S01]  /*1df0*/  LOP3.LUT P5, RZ, R16, 0x1, RZ, 0xc0, !PT ;  /* 0x0000000110ff7812 */ /* 0x000fe200078ac0ff */
[----:B------:R0:W2:Y:S01]  /*1e00*/  @!P0 LDG.E.U8 R143, desc[UR18][R10.64] ;  /* 0x000000120a8f8981 */ /* 0x0000a2000c1e1100 */
[----:B-1----:R-:W-:-:S02]  /*1e10*/  IADD3 R12, P6, PT, R225, R6, RZ ;  /* 0x00000006e10c7210 */ /* 0x002fc40007fde0ff */
[----:B------:R-:W-:Y:S02]  /*1e20*/  LOP3.LUT P0, RZ, R14, 0x1, RZ, 0xc0, !PT ;  /* 0x000000010eff7812 */ /* 0x000fe4000780c0ff */
[----:B------:R-:W-:Y:S01]  /*1e30*/  SHF.R.S32.HI R17, RZ, 0x1f, R223 ;  /* 0x0000001fff117819 */ /* 0x000fe200000114df */
[----:B------:R-:W-:Y:S01]  /*1e40*/  IMAD.X R13, R15, 0x1, R7, P6 ;  /* 0x000000010f0d7824 */ /* 0x000fe200030e0607 */
[----:B------:R-:W-:Y:S02]  /*1e50*/  IADD3 R14, P6, PT, R223, R6, RZ ;  /* 0x00000006df0e7210 */ /* 0x000fe40007fde0ff */
[----:B0-----:R-:W-:Y:S02]  /*1e60*/  SHF.R.U32.HI R11, RZ, 0xa, R37 ;  /* 0x0000000aff0b7819 */ /* 0x001fe40000011625 */
[----:B------:R0:W2:Y:S01]  /*1e70*/  @!P1 LDG.E.U8 R153, desc[UR18][R12.64] ;  /* 0x000000120c999981 */ /* 0x0000a2000c1e1100 */
[----:B------:R-:W-:Y:S01]  /*1e80*/  IMAD.X R15, R17, 0x1, R7, P6 ;  /* 0x00000001110f7824 */ /* 0x000fe200030e0607 */
[----:B------:R-:W-:-:S02]  /*1e90*/  SHF.R.S32.HI R17, RZ, 0x1f, R222 ;  /* 0x0000001fff117819 */ /* 0x000fc400000114de */
[-C--:B------:R-:W-:Y:S02]  /*1ea0*/  IADD3 R10, P6, PT, R222, R6.reuse, RZ ;  /* 0x00000006de0a7210 */ /* 0x080fe40007fde0ff */
[----:B------:R1:W2:Y:S01]  /*1eb0*/  @P5 LDG.E.U8 R120, desc[UR18][R14.64] ;  /* 0x000000120e785981 */ /* 0x0002a2000c1e1100 */
[----:B------:R-:W-:Y:S02]  /*1ec0*/  LOP3.LUT P5, RZ, R11, 0x1, RZ, 0xc0, !PT ;  /* 0x000000010bff7812 */ /* 0x000fe400078ac0ff */
[----:B------:R-:W-:Y:S01]  /*1ed0*/  IMAD.X R11, R17, 0x1, R7, P6 ;  /* 0x00000001110b7824 */ /* 0x000fe200030e0607 */
[--C-:B------:R-:W-:Y:S02]  /*1ee0*/  SHF.R.U32.HI R16, RZ, 0xb, R37.reuse ;  /* 0x0000000bff107819 */ /* 0x100fe40000011625 */
[----:B0-----:R-:W-:Y:S02]  /*1ef0*/  SHF.R.U32.HI R13, RZ, 0x9, R37 ;  /* 0x00000009ff0d7819 */ /* 0x001fe40000011625 */
[----:B------:R-:W-:Y:S01]  /*1f00*/  IADD3 R12, P6, PT, R221, R6, RZ ;  /* 0x00000006dd0c7210 */ /* 0x000fe20007fde0ff */
[----:B------:R0:W2:Y:S01]  /*1f10*/  @P4 LDG.E.U8 R123, desc[UR18][R10.64] ;  /* 0x000000120a7b4981 */ /* 0x0000a2000c1e1100 */
[----:B-1----:R-:W-:-:S02]  /*1f20*/  SHF.R.S32.HI R14, RZ, 0x1f, R221 ;  /* 0x0000001fff0e7819 */ /* 0x002fc400000114dd */
[----:B------:R-:W-:Y:S02]  /*1f30*/  LOP3.LUT P1, RZ, R16, 0x1, RZ, 0xc0, !PT ;  /* 0x0000000110ff7812 */ /* 0x000fe4000782c0ff */
[----:B------:R-:W-:Y:S01]  /*1f40*/  LOP3.LUT P4, RZ, R13, 0x1, RZ, 0xc0, !PT ;  /* 0x000000010dff7812 */ /* 0x000fe2000788c0ff */
[----:B------:R-:W-:Y:S01]  /*1f50*/  IMAD.X R13, R14, 0x1, R7, P6 ;  /* 0x000000010e0d7824 */ /* 0x000fe200030e0607 */
[----:B------:R-:W-:Y:S02]  /*1f60*/  SHF.R.S32.HI R17, RZ, 0x1f, R220 ;  /* 0x0000001fff117819 */ /* 0x000fe400000114dc */
[----:B------:R-:W-:Y:S02]  /*1f70*/  IADD3 R14, P6, PT, R220, R6, RZ ;  /* 0x00000006dc0e7210 */ /* 0x000fe40007fde0ff */
[----:B0-----:R-:W-:Y:S01]  /*1f80*/  SHF.R.U32.HI R11, RZ, 0x6, R37 ;  /* 0x00000006ff0b7819 */ /* 0x001fe20000011625 */
[----:B------:R0:W2:Y:S02]  /*1f90*/  @P0 LDG.E.U8 R127, desc[UR18][R12.64] ;  /* 0x000000120c7f0981 */ /* 0x0000a4000c1e1100 */
        /* <DEDUP_REMOVED lines=16> */
[----:B------:R-:W-:Y:S01]  /*20a0*/  SHF.R.U32.HI R16, RZ, 0x4, R37 ;  /* 0x00000004ff107819 */ /* 0x000fe20000011625 */
[----:B------:R1:W2:Y:S02]  /*20b0*/  @P4 LDG.E.U8 R145, desc[UR18][R12.64] ;  /* 0x000000120c914981 */ /* 0x0002a4000c1e1100 */
[----:B------:R-:W-:Y:S01]  /*20c0*/  IMAD.X R15, R17, 0x1, R7, P6 ;  /* 0x00000001110f7824 */ /* 0x000fe200030e0607 */
[----:B------:R-:W-:-:S02]  /*20d0*/  LOP3.LUT R18, R5, 0x8, RZ, 0xfc, !PT ;  /* 0x0000000805127812 */ /* 0x000fc400078efcff */
[----:B------:R-:W-:Y:S02]  /*20e0*/  SHF.R.S32.HI R20, RZ, 0x1f, R215 ;  /* 0x0000001fff147819 */ /* 0x000fe400000114d7 */
[----:B------:R3:W2:Y:S01]  /*20f0*/  @P0 LDG.E.U8 R152, desc[UR18][R14.64] ;  /* 0x000000120e980981 */ /* 0x0006a2000c1e1100 */
[----:B0-----:R-:W-:Y:S02]  /*2100*/  IADD3 R10, P0, PT, R215, R6, RZ ;  /* 0x00000006d70a7210 */ /* 0x001fe40007f1e0ff */
[----:B------:R-:W-:Y:S02]  /*2110*/  LOP3.LUT P6, RZ, R16, 0x1, RZ, 0xc0, !PT ;  /* 0x0000000110ff7812 */ /* 0x000fe400078cc0ff */
[----:B------:R-:W-:Y:S01]  /*2120*/  IABS R16, R18 ;  /* 0x0000001200107213 */ /* 0x000fe20000000000 */
[--C-:B------:R-:W-:Y:S01]  /*2130*/  IMAD.X R11, R20, 0x1, R7.reuse, P0 ;  /* 0x00000001140b7824 */ /* 0x100fe200000e0607 */
[----:B------:R-:W-:Y:S02]  /*2140*/  SHF.R.S32.HI R17, RZ, 0x1f, R214 ;  /* 0x0000001fff117819 */ /* 0x000fe400000114d6 */
[----:B-1----:R-:W-:Y:S01]  /*2150*/  IADD3 R12, P4, PT, R214, R6, RZ ;  /* 0x00000006d60c7210 */ /* 0x002fe20007f9e0ff */
[----:B---3--:R-:W-:Y:S01]  /*2160*/  IMAD.HI.U32 R15, R8, R16, RZ ;  /* 0x00000010080f7227 */ /* 0x008fe200078e00ff */
[----:B------:R-:W-:Y:S01]  /*2170*/  ISETP.GT.U32.AND P0, PT, R3, R9, PT ;  /* 0x000000090300720c */ /* 0x000fe20003f04070 */
[----:B------:R0:W3:Y:S02]  /*2180*/  @P1 LDG.E.U8 R166, desc[UR18][R10.64] ;  /* 0x000000120aa61981 */ /* 0x0000e4000c1e1100 */
[----:B------:R-:W-:-:S02]  /*2190*/  IMAD.X R13, R17, 0x1, R7, P4 ;  /* 0x00000001110d7824 */ /* 0x000fc400020e0607 */
[----:B------:R-:W-:Y:S01]  /*21a0*/  IMAD.MOV R17, RZ, RZ, -R15 ;  /* 0x000000ffff117224 */ /* 0x000fe200078e0a0f */
[----:B------:R-:W-:Y:S02]  /*21b0*/  SHF.R.S32.HI R21, RZ, 0x1f, R213 ;  /* 0x0000001fff157819 */ /* 0x000fe400000114d5 */
[----:B------:R-:W-:Y:S01]  /*21c0*/  IADD3 R14, P4, PT, R213, R6, RZ ;  /* 0x00000006d50e7210 */ /* 0x000fe20007f9e0ff */
[----:B------:R1:W2:Y:S01]  /*21d0*/  @P5 LDG.E.U8 R165, desc[UR18][R12.64] ;  /* 0x000000120ca55981 */ /* 0x0002a2000c1e1100 */
[C---:B0-----:R-:W-:Y:S01]  /*21e0*/  IMAD R10, R3.reuse, R17, R16 ;  /* 0x00000011030a7224 */ /* 0x041fe200078e0210 */
[----:B------:R-:W-:Y:S02]  /*21f0*/  ISETP.GT.U32.AND P1, PT, R3, R19, PT ;  /* 0x000000130300720c */ /* 0x000fe40003f24070 */
[----:B------:R-:W-:Y:S01]  /*2200*/  @!P0 IMAD.IADD R9, R9, 0x1, -R3 ;  /* 0x0000000109098824 */ /* 0x000fe200078e0a03 */
[----:B------:R-:W-:Y:S02]  /*2210*/  LOP3.LUT R20, R5, 0xc, RZ, 0xfc, !PT ;  /* 0x0000000c05147812 */ /* 0x000fe400078efcff */
[----:B------:R-:W-:Y:S01]  /*2220*/  ISETP.GT.U32.AND P0, PT, R3, R10, PT ;  /* 0x0000000a0300720c */ /* 0x000fe20003f04070 */
[----:B------:R-:W-:Y:S01]  /*2230*/  IMAD.X R15, R21, 0x1, R7, P4 ;  /* 0x00000001150f7824 */ /* 0x000fe200020e0607 */
[----:B------:R-:W-:-:S02]  /*2240*/  IABS R21, R20 ;  /* 0x0000001400157213 */ /* 0x000fc40000000000 */
[C---:B------:R-:W-:Y:S02]  /*2250*/  LOP3.LUT R16, R5.reuse, 0x10, RZ, 0xfc, !PT ;  /* 0x0000001005107812 */ /* 0x040fe400078efcff */
[C---:B------:R-:W-:Y:S01]  /*2260*/  LOP3.LUT R17, R5.reuse, 0x14, RZ, 0xfc, !PT ;  /* 0x0000001405117812 */ /* 0x040fe200078efcff */
[----:B------:R-:W-:Y:S01]  /*2270*/  IMAD.HI.U32 R11, R8, R21, RZ ;  /* 0x00000015080b7227 */ /* 0x000fe200078e00ff */
[----:B------:R0:W2:Y:S01]  /*2280*/  @P6 LDG.E.U8 R164, desc[UR18][R14.64] ;  /* 0x000000120ea46981 */ /* 0x0000a2000c1e1100 */
[----:B------:R-:W-:Y:S02]  /*2290*/  LOP3.LUT R22, R5, 0x18, RZ, 0xfc, !PT ;  /* 0x0000001805167812 */ /* 0x000fe400078efcff */
[--C-:B------:R-:W-:Y:S01]  /*22a0*/  @!P1 IMAD.IADD R19, R19, 0x1, -R3.reuse ;  /* 0x0000000113139824 */ /* 0x100fe200078e0a03 */
[----:B------:R-:W-:Y:S01]  /*22b0*/  IABS R23, R17 ;  /* 0x0000001100177213 */ /* 0x000fe20000000000 */
[----:B------:R-:W-:Y:S02]  /*22c0*/  @!P0 IMAD.IADD R10, R10, 0x1, -R3 ;  /* 0x000000010a0a8824 */ /* 0x000fe400078e0a03 */
[----:B-1----:R-:W-:Y:S01]  /*22d0*/  IMAD.MOV R12, RZ, RZ, -R11 ;  /* 0x000000ffff0c7224 */ /* 0x002fe200078e0a0b */
[----:B0-----:R-:W-:-:S03]  /*22e0*/  IABS R14, R16 ;  /* 0x00000010000e7213 */ /* 0x001fc60000000000 */
[C---:B------:R-:W-:Y:S01]  /*22f0*/  IMAD R21, R3.reuse, R12, R21 ;  /* 0x0000000c03157224 */ /* 0x040fe200078e0215 */
[C---:B------:R-:W-:Y:S01]  /*2300*/  ISETP.GT.U32.AND P5, PT, R3.reuse, R19, PT ;  /* 0x000000130300720c */ /* 0x040fe20003fa4070 */
[C---:B------:R-:W-:Y:S01]  /*2310*/  IMAD.HI.U32 R12, R8.reuse, R23, RZ ;  /* 0x00000017080c7227 */ /* 0x040fe200078e00ff */
[----:B------:R-:W-:Y:S02]  /*2320*/  IABS R15, R22 ;  /* 0x00000016000f7213 */ /* 0x000fe40000000000 */
[----:B------:R-:W-:Y:S01]  /*2330*/  ISETP.GT.U32.AND P0, PT, R3, R10, PT ;  /* 0x0000000a0300720c */ /* 0x000fe20003f04070 */
[----:B------:R-:W-:Y:S01]  /*2340*/  IMAD.HI.U32 R11, R8, R14, RZ ;  /* 0x0000000e080b7227 */ /* 0x000fe200078e00ff */
[----:B------:R-:W-:Y:S02]  /*2350*/  ISETP.GE.AND P6, PT, R18, RZ, PT ;  /* 0x000000ff1200720c */ /* 0x000fe40003fc6270 */
[----:B------:R-:W-:Y:S01]  /*2360*/  ISETP.GE.AND P4, PT, R24, RZ, PT ;  /* 0x000000ff1800720c */ /* 0x000fe20003f86270 */
[----:B------:R-:W-:-:S02]  /*2370*/  IMAD.MOV R11, RZ, RZ, -R11 ;  /* 0x000000ffff0b7224 */ /* 0x000fc400078e0a0b */
[----:B------:R-:W-:-:S04]  /*2380*/  IMAD.HI.U32 R13, R8, R15, RZ ;  /* 0x0000000f080d7227 */ /* 0x000fc800078e00ff */
[----:B------:R-:W-:Y:S01]  /*2390*/  IMAD.MOV R12, RZ, RZ, -R12 ;  /* 0x000000ffff0c7224 */ /* 0x000fe200078e0a0c */
[C---:B------:R-:W-:Y:S01]  /*23a0*/  ISETP.GT.U32.AND P1, PT, R3.reuse, R9, PT ;  /* 0x000000090300720c */ /* 0x040fe20003f24070 */
[----:B------:R-:W-:Y:S01]  /*23b0*/  IMAD R11, R3, R11, R14 ;  /* 0x0000000b030b7224 */ /* 0x000fe200078e020e */
[----:B------:R-:W-:Y:S01]  /*23c0*/  LOP3.LUT R18, R5, 0x1c, RZ, 0xfc, !PT ;  /* 0x0000001c05127812 */ /* 0x000fe200078efcff */
[----:B------:R-:W-:Y:S02]  /*23d0*/  IMAD.MOV R14, RZ, RZ, -R13 ;  /* 0x000000ffff0e7224 */ /* 0x000fe400078e0a0d */
[----:B------:R-:W-:Y:S01]  /*23e0*/  IMAD R23, R3, R12, R23 ;  /* 0x0000000c03177224 */ /* 0x000fe200078e0217 */
[----:B------:R-:W-:Y:S01]  /*23f0*/  IABS R25, R18 ;  /* 0x0000001200197213 */ /* 0x000fe20000000000 */
[----:B------:R-:W-:Y:S01]  /*2400*/  @!P5 IMAD.IADD R19, R19, 0x1, -R3 ;  /* 0x000000011313d824 */ /* 0x000fe200078e0a03 */
[----:B------:R-:W-:Y:S01]  /*2410*/  ISETP.GE.AND P5, PT, R5, RZ, PT ;  /* 0x000000ff0500720c */ /* 0x000fe20003fa6270 */
[----:B------:R-:W-:-:S02]  /*2420*/  IMAD R12, R3, R14, R15 ;  /* 0x0000000e030c7224 */ /* 0x000fc400078e020f */
[----:B------:R-:W-:Y:S01]  /*2430*/  @!P0 IMAD.IADD R10, R10, 0x1, -R3 ;  /* 0x000000010a0a8824 */ /* 0x000fe200078e0a03 */
[C---:B------:R-:W-:Y:S01]  /*2440*/  ISETP.GT.U32.AND P0, PT, R3.reuse, R23, PT ;  /* 0x000000170300720c */ /* 0x040fe20003f04070 */
[----:B------:R-:W-:Y:S02]  /*2450*/  @!P4 IMAD.MOV R19, RZ, RZ, -R19 ;  /* 0x000000ffff13c224 */ /* 0x000fe400078e0a13 */
[----:B------:R-:W-:Y:S01]  /*2460*/  @!P6 IMAD.MOV R10, RZ, RZ, -R10 ;  /* 0x000000ffff0ae224 */ /* 0x000fe200078e0a0a */
[----:B------:R-:W-:Y:S01]  /*2470*/  ISETP.GT.U32.AND P6, PT, R3, R12, PT ;  /* 0x0000000c0300720c */ /* 0x000fe20003fc4070 */
[----:B------:R-:W-:Y:S01]  /*2480*/  IMAD.HI.U32 R13, R8, R25, RZ ;  /* 0x00000019080d7227 */ /* 0x000fe200078e00ff */
[----:B------:R-:W-:Y:S02]  /*2490*/  ISETP.GE.AND P4, PT, R20, RZ, PT ;  /* 0x000000ff1400720c */ /* 0x000fe40003f86270 */
[----:B------:R-:W-:Y:S01]  /*24a0*/  LOP3.LUT R20, R5, 0x20, RZ, 0xfc, !PT ;  /* 0x0000002005147812 */ /* 0x000fe200078efcff */
[----:B------:R-:W-:Y:S01]  /*24b0*/  @!P1 IMAD.IADD R9, R9, 0x1, -R3 ;  /* 0x0000000109099824 */ /* 0x000fe200078e0a03 */
[C---:B------:R-:W-:Y:S01]  /*24c0*/  ISETP.GT.U32.AND P1, PT, R3.reuse, R21, PT ;  /* 0x000000150300720c */ /* 0x040fe20003f24070 */
[----:B------:R-:W-:Y:S01]  /*24d0*/  IMAD.MOV R14, RZ, RZ, -R13 ;  /* 0x000000ffff0e7224 */ /* 0x000fe200078e0a0d */
[----:B------:R-:W-:Y:S01]  /*24e0*/  IABS R13, R20 ;  /* 0x00000014000d7213 */ /* 0x000fe20000000000 */
[----:B------:R-:W-:Y:S01]  /*24f0*/  @!P5 IMAD.MOV R9, RZ, RZ, -R9 ;  /* 0x000000ffff09d224 */ /* 0x000fe200078e0a09 */
[----:B------:R-:W-:Y:S01]  /*2500*/  ISETP.GT.U32.AND P5, PT, R3, R11, PT ;  /* 0x0000000b0300720c */ /* 0x000fe20003fa4070 */
[----:B------:R-:W-:-:S02]  /*2510*/  @!P0 IMAD.IADD R23, R23, 0x1, -R3 ;  /* 0x0000000117178824 */ /* 0x000fc400078e0a03 */
[C---:B------:R-:W-:Y:S02]  /*2520*/  IMAD R25, R3.reuse, R14, R25 ;  /* 0x0000000e03197224 */ /* 0x040fe400078e0219 */
[----:B------:R-:W-:Y:S02]  /*2530*/  IMAD.MOV.U32 R14, RZ, RZ, R13 ;  /* 0x000000ffff0e7224 */ /* 0x000fe400078e000d */
[----:B------:R-:W-:Y:S01]  /*2540*/  @!P6 IMAD.IADD R12, R12, 0x1, -R3 ;  /* 0x000000010c0ce824 */ /* 0x000fe200078e0a03 */
[----:B------:R-:W-:Y:S01]  /*2550*/  ISETP.GT.U32.AND P6, PT, R3, R23, PT ;  /* 0x000000170300720c */ /* 0x000fe20003fc4070 */
[----:B------:R-:W-:-:S04]  /*2560*/  IMAD.HI.U32 R13, R8, R14, RZ ;  /* 0x0000000e080d7227 */ /* 0x000fc800078e00ff */
[----:B------:R-:W-:Y:S02]  /*2570*/  @!P1 IMAD.IADD R21, R21, 0x1, -R3 ;  /* 0x0000000115159824 */ /* 0x000fe400078e0a03 */
[----:B------:R-:W-:Y:S02]  /*2580*/  IMAD.MOV R13, RZ, RZ, -R13 ;  /* 0x000000ffff0d7224 */ /* 0x000fe400078e0a0d */
[--C-:B------:R-:W-:Y:S01]  /*2590*/  @!P5 IMAD.IADD R11, R11, 0x1, -R3.reuse ;  /* 0x000000010b0bd824 */ /* 0x100fe200078e0a03 */
[C---:B------:R-:W-:Y:S01]  /*25a0*/  ISETP.GT.U32.AND P1, PT, R3.reuse, R21, PT ;  /* 0x000000150300720c */ /* 0x040fe20003f24070 */
[----:B------:R-:W-:Y:S02]  /*25b0*/  IMAD R13, R3, R13, R14 ;  /* 0x0000000d030d7224 */ /* 0x000fe400078e020e */
[----:B------:R-:W-:Y:S01]  /*25c0*/  @!P6 IMAD.IADD R23, R23, 0x1, -R3 ;  /* 0x000000011717e824 */ /* 0x000fe200078e0a03 */
[C---:B------:R-:W-:Y:S02]  /*25d0*/  ISETP.GT.U32.AND P0, PT, R3.reuse, R11, PT ;  /* 0x0000000b0300720c */ /* 0x040fe40003f04070 */
[----:B------:R-:W-:-:S02]  /*25e0*/  ISETP.GT.U32.AND P6, PT, R3, R13, PT ;  /* 0x0000000d0300720c */ /* 0x000fc40003fc4070 */
[----:B------:R-:W-:-:S04]  /*25f0*/  LOP3.LUT R24, R5, 0x24, RZ, 0xfc, !PT ;  /* 0x0000002405187812 */ /* 0x000fc800078efcff */
[----:B------:R-:W-:Y:S01]  /*2600*/  IABS R27, R24 ;  /* 0x00000018001b7213 */ /* 0x000fe20000000000 */
[----:B------:R-:W-:Y:S01]  /*2610*/  @!P1 IMAD.IADD R21, R21, 0x1, -R3 ;  /* 0x0000000115159824 */ /* 0x000fe200078e0a03 */
[----:B------:R-:W-:-:S03]  /*2620*/  IABS R29, R28 ;  /* 0x0000001c001d7213 */ /* 0x000fc60000000000 */
[----:B------:R-:W-:Y:S01]  /*2630*/  @!P4 IMAD.MOV R21, RZ, RZ, -R21 ;  /* 0x000000ffff15c224 */ /* 0x000fe200078e0a15 */
[----:B------:R-:W-:Y:S01]  /*2640*/  ISETP.GT.U32.AND P4, PT, R3, R12, PT ;  /* 0x0000000c0300720c */ /* 0x000fe20003f84070 */
[--C-:B------:R-:W-:Y:S01]  /*2650*/  @!P0 IMAD.IADD R11, R11, 0x1, -R3.reuse ;  /* 0x000000010b0b8824 */ /* 0x100fe200078e0a03 */
[----:B------:R-:W-:Y:S01]  /*2660*/  ISETP.GT.U32.AND P0, PT, R3, R25, PT ;  /* 0x000000190300720c */ /* 0x000fe20003f04070 */
[----:B------:R-:W-:Y:S02]  /*2670*/  @!P6 IMAD.IADD R13, R13, 0x1, -R3 ;  /* 0x000000010d0de824 */ /* 0x000fe400078e0a03 */
[----:B------:R-:W-:Y:S01]  /*2680*/  IMAD.HI.U32 R14, R8, R27, RZ ;  /* 0x0000001b080e7227 */ /* 0x000fe200078e00ff */
[----:B------:R-:W-:Y:S02]  /*2690*/  ISETP.GE.AND P1, PT, R16, RZ, PT ;  /* 0x000000ff1000720c */ /* 0x000fe40003f26270 */
[----:B------:R-:W-:Y:S01]  /*26a0*/  ISETP.GE.AND P5, PT, R17, RZ, PT ;  /* 0x000000ff1100720c */ /* 0x000fe20003fa6270 */
[----:B------:R-:W-:Y:S01]  /*26b0*/  IMAD.MOV R16, RZ, RZ, -R14 ;  /* 0x000000ffff107224 */ /* 0x000fe200078e0a0e */
[----:B------:R-:W-:Y:S01]  /*26c0*/  ISETP.GT.U32.AND P6, PT, R3, R13, PT ;  /* 0x0000000d0300720c */ /* 0x000fe20003fc4070 */
[----:B------:R-:W-:Y:S01]  /*26d0*/  IMAD.HI.U32 R15, R8, R29, RZ ;  /* 0x0000001d080f7227 */ /* 0x000fe200078e00ff */
[----:B------:R-:W-:-:S03]  /*26e0*/  LOP3.LUT R26, R5, 0x28, RZ, 0xfc, !PT ;  /* 0x00000028051a7812 */ /* 0x000fc600078efcff */
[----:B------:R-:W-:Y:S01]  /*26f0*/  IMAD R27, R3, R16, R27 ;  /* 0x00000010031b7224 */ /* 0x000fe200078e021b */
[----:B------:R-:W-:Y:S01]  /*2700*/  IABS R17, R26 ;  /* 0x0000001a00117213 */ /* 0x000fe20000000000 */
[----:B------:R-:W-:Y:S02]  /*2710*/  IMAD.MOV R16, RZ, RZ, -R15 ;  /* 0x000000ffff107224 */ /* 0x000fe400078e0a0f */
[--C-:B------:R-:W-:Y:S01]  /*2720*/  @!P4 IMAD.IADD R12, R12, 0x1, -R3.reuse ;  /* 0x000000010c0cc824 */ /* 0x100fe200078e0a03 */
[----:B------:R-:W-:Y:S01]  /*2730*/  ISETP.GE.AND P4, PT, R22, RZ, PT ;  /* 0x000000ff1600720c */ /* 0x000fe20003f86270 */
[----:B------:R-:W-:Y:S02]  /*2740*/  @!P0 IMAD.IADD R25, R25, 0x1, -R3 ;  /* 0x0000000119198824 */ /* 0x000fe400078e0a03 */
[----:B------:R-:W-:Y:S02]  /*2750*/  IMAD R29, R3, R16, R29 ;  /* 0x00000010031d7224 */ /* 0x000fe400078e021d */
[----:B------:R-:W-:-:S04]  /*2760*/  IMAD.HI.U32 R14, R8, R17, RZ ;  /* 0x00000011080e7227 */ /* 0x000fc800078e00ff */
[----:B------:R-:W-:Y:S01]  /*2770*/  @!P1 IMAD.MOV R11, RZ, RZ, -R11 ;  /* 0x000000ffff0b9224 */ /* 0x000fe200078e0a0b */
[C---:B------:R-:W-:Y:S01]  /*2780*/  ISETP.GT.U32.AND P1, PT, R3.reuse, R25, PT ;  /* 0x000000190300720c */ /* 0x040fe20003f24070 */
[----:B------:R-:W-:Y:S01]  /*2790*/  @!P5 IMAD.MOV R23, RZ, RZ, -R23 ;  /* 0x000000ffff17d224 */ /* 0x000fe200078e0a17 */
[----:B------:R-:W-:Y:S01]  /*27a0*/  ISETP.GT.U32.AND P5, PT, R3, R27, PT ;  /* 0x0000001b0300720c */ /* 0x000fe20003fa4070 */
[----:B------:R-:W-:Y:S01]  /*27b0*/  @!P6 IMAD.IADD R13, R13, 0x1, -R3 ;  /* 0x000000010d0de824 */ /* 0x000fe200078e0a03 */
[----:B------:R-:W-:Y:S01]  /*27c0*/  ISETP.GT.U32.AND P6, PT, R3, R29, PT ;  /* 0x0000001d0300720c */ /* 0x000fe20003fc4070 */
[----:B------:R-:W-:Y:S01]  /*27d0*/  IMAD.MOV R14, RZ, RZ, -R14 ;  /* 0x000000ffff0e7224 */ /* 0x000fe200078e0a0e */
[----:B------:R-:W-:-:S03]  /*27e0*/  ISETP.GE.AND P0, PT, R18, RZ, PT ;  /* 0x000000ff1200720c */ /* 0x000fc60003f06270 */
[----:B------:R-:W-:Y:S02]  /*27f0*/  IMAD R14, R3, R14, R17 ;  /* 0x0000000e030e7224 */ /* 0x000fe400078e0211 */
[----:B------:R-:W-:Y:S01]  /*2800*/  @!P4 IMAD.MOV R12, RZ, RZ, -R12 ;  /* 0x000000ffff0cc224 */ /* 0x000fe200078e0a0c */
[----:B------:R-:W-:Y:S02]  /*2810*/  LOP3.LUT R22, R5, 0x30, RZ, 0xfc, !PT ;  /* 0x0000003005167812 */ /* 0x000fe400078efcff */
[----:B------:R-:W-:Y:S01]  /*2820*/  ISETP.GT.U32.AND P4, PT, R3, R14, PT ;  /* 0x0000000e0300720c */ /* 0x000fe20003f84070 */
[--C-:B------:R-:W-:Y:S01]  /*2830*/  @!P1 IMAD.IADD R25, R25, 0x1, -R3.reuse ;  /* 0x0000000119199824 */ /* 0x100fe200078e0a03 */
[----:B------:R-:W-:Y:S01]  /*2840*/  IABS R17, R22 ;  /* 0x0000001600117213 */ /* 0x000fe20000000000 */
[--C-:B------:R-:W-:Y:S01]  /*2850*/  @!P5 IMAD.IADD R27, R27, 0x1, -R3.reuse ;  /* 0x000000011b1bd824 */ /* 0x100fe200078e0a03 */
[----:B------:R-:W-:Y:S01]  /*2860*/  IABS R40, R30 ;  /* 0x0000001e00287213 */ /* 0x000fe20000000000 */
[----:B------:R-:W-:-:S02]  /*2870*/  @!P6 IMAD.IADD R29, R29, 0x1, -R3 ;  /* 0x000000011d1de824 */ /* 0x000fc400078e0a03 */
[----:B------:R-:W-:Y:S01]  /*2880*/  @!P0 IMAD.MOV R25, RZ, RZ, -R25 ;  /* 0x000000ffff198224 */ /* 0x000fe200078e0a19 */
[C---:B------:R-:W-:Y:S01]  /*2890*/  ISETP.GT.U32.AND P0, PT, R3.reuse, R27, PT ;  /* 0x0000001b0300720c */ /* 0x040fe20003f04070 */
[----:B------:R-:W-:Y:S01]  /*28a0*/  IMAD.HI.U32 R15, R8, R17, RZ ;  /* 0x00000011080f7227 */ /* 0x000fe200078e00ff */
[----:B------:R-:W-:-:S03]  /*28b0*/  ISETP.GT.U32.AND P6, PT, R3, R29, PT ;  /* 0x0000001d0300720c */ /* 0x000fc60003fc4070 */
[----:B------:R-:W-:-:S04]  /*28c0*/  IMAD.HI.U32 R16, R8, R40, RZ ;  /* 0x0000002808107227 */ /* 0x000fc800078e00ff */
[----:B------:R-:W-:Y:S02]  /*28d0*/  @!P4 IMAD.IADD R14, R14, 0x1, -R3 ;  /* 0x000000010e0ec824 */ /* 0x000fe400078e0a03 */
[----:B------:R-:W-:Y:S02]  /*28e0*/  IMAD.MOV R18, RZ, RZ, -R15 ;  /* 0x000000ffff127224 */ /* 0x000fe400078e0a0f */
[----:B------:R-:W-:Y:S01]  /*28f0*/  IMAD.MOV R16, RZ, RZ, -R16 ;  /* 0x000000ffff107224 */ /* 0x000fe200078e0a10 */
[----:B------:R-:W-:Y:S01]  /*2900*/  ISETP.GE.AND P1, PT, R20, RZ, PT ;  /* 0x000000ff1400720c */ /* 0x000fe20003f26270 */
[C---:B------:R-:W-:Y:S01]  /*2910*/  IMAD R15, R3.reuse, R18, R17 ;  /* 0x00000012030f7224 */ /* 0x040fe200078e0211 */
[C---:B------:R-:W-:Y:S01]  /*2920*/  ISETP.GT.U32.AND P4, PT, R3.reuse, R14, PT ;  /* 0x0000000e0300720c */ /* 0x040fe20003f84070 */
[----:B------:R-:W-:Y:S01]  /*2930*/  IMAD R40, R3, R16, R40 ;  /* 0x0000001003287224 */ /* 0x000fe200078e0228 */
[----:B------:R-:W-:Y:S01]  /*2940*/  ISETP.GE.AND P5, PT, R24, RZ, PT ;  /* 0x000000ff1800720c */ /* 0x000fe20003fa6270 */
[--C-:B------:R-:W-:Y:S01]  /*2950*/  @!P0 IMAD.IADD R27, R27, 0x1, -R3.reuse ;  /* 0x000000011b1b8824 */ /* 0x100fe200078e0a03 */
[----:B------:R-:W-:Y:S01]  /*2960*/  LOP3.LUT R24, R5, 0x38, RZ, 0xfc, !PT ;  /* 0x0000003805187812 */ /* 0x000fe200078efcff */
[----:B------:R-:W-:Y:S01]  /*2970*/  @!P6 IMAD.IADD R29, R29, 0x1, -R3 ;  /* 0x000000011d1de824 */ /* 0x000fe200078e0a03 */
[----:B------:R-:W-:-:S02]  /*2980*/  ISETP.GT.U32.AND P0, PT, R3, R15, PT ;  /* 0x0000000f0300720c */ /* 0x000fc40003f04070 */
[----:B------:R-:W-:Y:S02]  /*2990*/  ISETP.GT.U32.AND P6, PT, R3, R40, PT ;  /* 0x000000280300720c */ /* 0x000fe40003fc4070 */
[----:B------:R-:W-:Y:S01]  /*29a0*/  IABS R17, R24 ;  /* 0x0000001800117213 */ /* 0x000fe20000000000 */
[----:B------:R-:W-:Y:S01]  /*29b0*/  @!P1 IMAD.MOV R13, RZ, RZ, -R13 ;  /* 0x000000ffff0d9224 */ /* 0x000fe200078e0a0d */
[----:B------:R-:W-:Y:S01]  /*29c0*/  ISETP.GE.AND P1, PT, R26, RZ, PT ;  /* 0x000000ff1a00720c */ /* 0x000fe20003f26270 */
[--C-:B------:R-:W-:Y:S01]  /*29d0*/  @!P4 IMAD.IADD R14, R14, 0x1, -R3.reuse ;  /* 0x000000010e0ec824 */ /* 0x100fe200078e0a03 */
[----:B------:R-:W-:Y:S01]  /*29e0*/  ISETP.GE.AND P4, PT, R28, RZ, PT ;  /* 0x000000ff1c00720c */ /* 0x000fe20003f86270 */
[----:B------:R-:W-:Y:S01]  /*29f0*/  IMAD.HI.U32 R16, R8, R17, RZ ;  /* 0x0000001108107227 */ /* 0x000fe200078e00ff */
[C---:B------:R-:W-:Y:S02]  /*2a00*/  LOP3.LUT R26, R5.reuse, 0x3c, RZ, 0xfc, !PT ;  /* 0x0000003c051a7812 */ /* 0x040fe400078efcff */
[----:B------:R-:W-:Y:S01]  /*2a10*/  LOP3.LUT R28, R5, 0x40, RZ, 0xfc, !PT ;  /* 0x00000040051c7812 */ /* 0x000fe200078efcff */
[----:B------:R-:W-:Y:S01]  /*2a20*/  IMAD.MOV R16, RZ, RZ, -R16 ;  /* 0x000000ffff107224 */ /* 0x000fe200078e0a10 */
[----:B------:R-:W-:Y:S01]  /*2a30*/  IABS R38, R26 ;  /* 0x0000001a00267213 */ /* 0x000fe20000000000 */
[--C-:B------:R-:W-:Y:S01]  /*2a40*/  @!P0 IMAD.IADD R15, R15, 0x1, -R3.reuse ;  /* 0x000000010f0f8824 */ /* 0x100fe200078e0a03 */
[----:B------:R-:W-:Y:S01]  /*2a50*/  IABS R20, R28 ;  /* 0x0000001c00147213 */ /* 0x000fe20000000000 */
[----:B------:R-:W-:-:S02]  /*2a60*/  @!P6 IMAD.IADD R40, R40, 0x1, -R3 ;  /* 0x000000012828e824 */ /* 0x000fc400078e0a03 */
[C---:B------:R-:W-:Y:S02]  /*2a70*/  IMAD R16, R3.reuse, R16, R17 ;  /* 0x0000001003107224 */ /* 0x040fe400078e0211 */
[----:B------:R-:W-:Y:S01]  /*2a80*/  @!P5 IMAD.MOV R27, RZ, RZ, -R27 ;  /* 0x000000ffff1bd224 */ /* 0x000fe200078e0a1b */
[C---:B------:R-:W-:Y:S01]  /*2a90*/  ISETP.GT.U32.AND P5, PT, R3.reuse, R15, PT ;  /* 0x0000000f0300720c */ /* 0x040fe20003fa4070 */
[----:B------:R-:W-:Y:S01]  /*2aa0*/  IMAD.HI.U32 R17, R8, R38, RZ ;  /* 0x0000002608117227 */ /* 0x000fe200078e00ff */
[----:B------:R-:W-:-:S03]  /*2ab0*/  ISETP.GT.U32.AND P6, PT, R3, R40, PT ;  /* 0x000000280300720c */ /* 0x000fc60003fc4070 */
[----:B------:R-:W-:Y:S01]  /*2ac0*/  IMAD.HI.U32 R18, R8, R20, RZ ;  /* 0x0000001408127227 */ /* 0x000fe200078e00ff */
[----:B------:R-:W-:-:S03]  /*2ad0*/  ISETP.GE.AND P0, PT, R22, RZ, PT ;  /* 0x000000ff1600720c */ /* 0x000fc60003f06270 */
[----:B------:R-:W-:Y:S02]  /*2ae0*/  IMAD.MOV R17, RZ, RZ, -R17 ;  /* 0x000000ffff117224 */ /* 0x000fe400078e0a11 */
[----:B------:R-:W-:Y:S02]  /*2af0*/  IMAD.MOV R22, RZ, RZ, -R18 ;  /* 0x000000ffff167224 */ /* 0x000fe400078e0a12 */
[C---:B------:R-:W-:Y:S02]  /*2b00*/  IMAD R38, R3.reuse, R17, R38 ;  /* 0x0000001103267224 */ /* 0x040fe400078e0226 */
[----:B------:R-:W-:Y:S02]  /*2b10*/  IMAD R17, R3, R22, R20 ;  /* 0x0000001603117224 */ /* 0x000fe400078e0214 */
[--C-:B------:R-:W-:Y:S01]  /*2b20*/  @!P5 IMAD.IADD R15, R15, 0x1, -R3.reuse ;  /* 0x000000010f0fd824 */ /* 0x100fe200078e0a03 */
[C---:B------:R-:W-:Y:S01]  /*2b30*/  ISETP.GT.U32.AND P5, PT, R3.reuse, R38, PT ;  /* 0x000000260300720c */ /* 0x040fe20003fa4070 */
[----:B------:R-:W-:Y:S01]  /*2b40*/  @!P6 IMAD.IADD R40, R40, 0x1, -R3 ;  /* 0x000000012828e824 */ /* 0x000fe200078e0a03 */
[C---:B------:R-:W-:Y:S01]  /*2b50*/  ISETP.GT.U32.AND P6, PT, R3.reuse, R17, PT ;  /* 0x000000110300720c */ /* 0x040fe20003fc4070 */
[----:B------:R-:W-:Y:S01]  /*2b60*/  @!P1 IMAD.MOV R14, RZ, RZ, -R14 ;  /* 0x000000ffff0e9224 */ /* 0x000fe200078e0a0e */
[----:B------:R-:W-:-:S02]  /*2b70*/  ISETP.GT.U32.AND P1, PT, R3, R16, PT ;  /* 0x000000100300720c */ /* 0x000fc40003f24070 */
[----:B------:R-:W-:Y:S01]  /*2b80*/  IABS R36, R31 ;  /* 0x0000001f00247213 */ /* 0x000fe20000000000 */
[----:B------:R-:W-:Y:S01]  /*2b90*/  @!P4 IMAD.MOV R29, RZ, RZ, -R29 ;  /* 0x000000ffff1dc224 */ /* 0x000fe200078e0a1d */
[----:B------:R-:W-:Y:S02]  /*2ba0*/  ISETP.GE.AND P4, PT, R30, RZ, PT ;  /* 0x000000ff1e00720c */ /* 0x000fe40003f86270 */
[----:B------:R-:W-:Y:S01]  /*2bb0*/  LOP3.LUT R22, R5, 0x48, RZ, 0xfc, !PT ;  /* 0x0000004805167812 */ /* 0x000fe200078efcff */
[----:B------:R-:W-:-:S03]  /*2bc0*/  IMAD.HI.U32 R18, R8, R36, RZ ;  /* 0x0000002408127227 */ /* 0x000fc600078e00ff */
[----:B------:R-:W-:Y:S01]  /*2bd0*/  IABS R41, R22 ;  /* 0x0000001600297213 */ /* 0x000fe20000000000 */
[----:B------:R-:W-:Y:S02]  /*2be0*/  IMAD.MOV R18, RZ, RZ, -R18 ;  /* 0x000000ffff127224 */ /* 0x000fe400078e0a12 */
[--C-:B------:R-:W-:Y:S02]  /*2bf0*/  @!P5 IMAD.IADD R38, R38, 0x1, -R3.reuse ;  /* 0x000000012626d824 */ /* 0x100fe400078e0a03 */
[--C-:B------:R-:W-:Y:S02]  /*2c00*/  @!P6 IMAD.IADD R17, R17, 0x1, -R3.reuse ;  /* 0x000000011111e824 */ /* 0x100fe400078e0a03 */
[----:B------:R-:W-:Y:S02]  /*2c10*/  @!P1 IMAD.IADD R16, R16, 0x1, -R3 ;  /* 0x0000000110109824 */ /* 0x000fe400078e0a03 */
[C---:B------:R-:W-:Y:S01]  /*2c20*/  IMAD R36, R3.reuse, R18, R36 ;  /* 0x0000001203247224 */ /* 0x040fe200078e0224 */
[C---:B------:R-:W-:Y:S01]  /*2c30*/  ISETP.GT.U32.AND P6, PT, R3.reuse, R17, PT ;  /* 0x000000110300720c */ /* 0x040fe20003fc4070 */
[----:B------:R-:W-:Y:S01]  /*2c40*/  @!P0 IMAD.MOV R15, RZ, RZ, -R15 ;  /* 0x000000ffff0f8224 */ /* 0x000fe200078e0a0f */
[C---:B------:R-:W-:Y:S01]  /*2c50*/  ISETP.GT.U32.AND P0, PT, R3.reuse, R38, PT ;  /* 0x000000260300720c */ /* 0x040fe20003f04070 */
[----:B------:R-:W-:Y:S01]  /*2c60*/  IMAD.HI.U32 R18, R8, R41, RZ ;  /* 0x0000002908127227 */ /* 0x000fe200078e00ff */
[----:B------:R-:W-:-:S03]  /*2c70*/  ISETP.GT.U32.AND P5, PT, R3, R16, PT ;  /* 0x000000100300720c */ /* 0x000fc60003fa4070 */
[----:B------:R-:W-:Y:S01]  /*2c80*/  @!P4 IMAD.MOV R40, RZ, RZ, -R40 ;  /* 0x000000ffff28c224 */ /* 0x000fe200078e0a28 */
[----:B------:R-:W-:Y:S01]  /*2c90*/  ISETP.GT.U32.AND P4, PT, R3, R36, PT ;  /* 0x000000240300720c */ /* 0x000fe20003f84070 */
[----:B------:R-:W-:Y:S01]  /*2ca0*/  IMAD.MOV R18, RZ, RZ, -R18 ;  /* 0x000000ffff127224 */ /* 0x000fe200078e0a12 */
[----:B------:R-:W-:Y:S02]  /*2cb0*/  ISETP.GE.AND P1, PT, R24, RZ, PT ;  /* 0x000000ff1800720c */ /* 0x000fe40003f26270 */
[----:B------:R-:W-:Y:S01]  /*2cc0*/  LOP3.LUT R24, R5, 0x4c, RZ, 0xfc, !PT ;  /* 0x0000004c05187812 */ /* 0x000fe200078efcff */
[----:B------:R-:W-:Y:S01]  /*2cd0*/  IMAD R41, R3, R18, R41 ;  /* 0x0000001203297224 */ /* 0x000fe200078e0229 */
[----:B------:R-:W-:Y:S01]  /*2ce0*/  IABS R39, R44 ;  /* 0x0000002c00277213 */ /* 0x000fe20000000000 */
[--C-:B------:R-:W-:Y:S01]  /*2cf0*/  @!P0 IMAD.IADD R38, R38, 0x1, -R3.reuse ;  /* 0x0000000126268824 */ /* 0x100fe200078e0a03 */
[----:B------:R-:W-:Y:S01]  /*2d00*/  IABS R34, R24 ;  /* 0x0000001800227213 */ /* 0x000fe20000000000 */
[----:B------:R-:W-:Y:S01]  /*2d10*/  @!P6 IMAD.IADD R17, R17, 0x1, -R3 ;  /* 0x000000011111e824 */ /* 0x000fe200078e0a03 */
[----:B------:R-:W-:Y:S01]  /*2d20*/  ISETP.GE.AND P0, PT, R28, RZ, PT ;  /* 0x000000ff1c00720c */ /* 0x000fe20003f06270 */
[----:B------:R-:W-:Y:S01]  /*2d30*/  IMAD.HI.U32 R20, R8, R39, RZ ;  /* 0x0000002708147227 */ /* 0x000fe200078e00ff */
[----:B------:R-:W-:-:S03]  /*2d40*/  ISETP.GT.U32.AND P6, PT, R3, R41, PT ;  /* 0x000000290300720c */ /* 0x000fc60003fc4070 */
[--C-:B------:R-:W-:Y:S01]  /*2d50*/  @!P5 IMAD.IADD R16, R16, 0x1, -R3.reuse ;  /* 0x000000011010d824 */ /* 0x100fe200078e0a03 */
[----:B------:R-:W-:Y:S01]  /*2d60*/  ISETP.GE.AND P5, PT, R26, RZ, PT ;  /* 0x000000ff1a00720c */ /* 0x000fe20003fa6270 */
[----:B------:R-:W-:Y:S02]  /*2d70*/  @!P4 IMAD.IADD R36, R36, 0x1, -R3 ;  /* 0x000000012424c824 */ /* 0x000fe400078e0a03 */
[----:B------:R-:W-:-:S04]  /*2d80*/  IMAD.HI.U32 R18, R8, R34, RZ ;  /* 0x0000002208127227 */ /* 0x000fc800078e00ff */
[----:B------:R-:W-:Y:S02]  /*2d90*/  IMAD.MOV R20, RZ, RZ, -R20 ;  /* 0x000000ffff147224 */ /* 0x000fe400078e0a14 */
[----:B------:R-:W-:Y:S01]  /*2da0*/  @!P1 IMAD.MOV R16, RZ, RZ, -R16 ;  /* 0x000000ffff109224 */ /* 0x000fe200078e0a10 */
[----:B------:R-:W-:Y:S01]  /*2db0*/  ISETP.GT.U32.AND P1, PT, R3, R36, PT ;  /* 0x000000240300720c */ /* 0x000fe20003f24070 */
[----:B------:R-:W-:Y:S01]  /*2dc0*/  IMAD.MOV R18, RZ, RZ, -R18 ;  /* 0x000000ffff127224 */ /* 0x000fe200078e0a12 */
[----:B------:R-:W-:Y:S01]  /*2dd0*/  LOP3.LUT R26, R5, 0x54, RZ, 0xfc, !PT ;  /* 0x00000054051a7812 */ /* 0x000fe200078efcff */
[C---:B------:R-:W-:Y:S02]  /*2de0*/  IMAD R39, R3.reuse, R20, R39 ;  /* 0x0000001403277224 */ /* 0x040fe400078e0227 */
[----:B------:R-:W-:Y:S01]  /*2df0*/  IMAD R34, R3, R18, R34 ;  /* 0x0000001203227224 */ /* 0x000fe200078e0222 */
[----:B------:R-:W-:Y:S01]  /*2e00*/  IABS R32, R26 ;  /* 0x0000001a00207213 */ /* 0x000fe20000000000 */
[----:B------:R-:W-:-:S02]  /*2e10*/  @!P6 IMAD.IADD R41, R41, 0x1, -R3 ;  /* 0x000000012929e824 */ /* 0x000fc400078e0a03 */
[----:B------:R-:W-:Y:S01]  /*2e20*/  @!P0 IMAD.MOV R17, RZ, RZ, -R17 ;  /* 0x000000ffff118224 */ /* 0x000fe200078e0a11 */
[C---:B------:R-:W-:Y:S01]  /*2e30*/  ISETP.GT.U32.AND P0, PT, R3.reuse, R39, PT ;  /* 0x000000270300720c */ /* 0x040fe20003f04070 */
[----:B------:R-:W-:Y:S01]  /*2e40*/  @!P5 IMAD.MOV R38, RZ, RZ, -R38 ;  /* 0x000000ffff26d224 */ /* 0x000fe200078e0a26 */
[----:B------:R-:W-:Y:S01]  /*2e50*/  ISETP.GT.U32.AND P5, PT, R3, R34, PT ;  /* 0x000000220300720c */ /* 0x000fe20003fa4070 */
[----:B------:R-:W-:Y:S01]  /*2e60*/  IMAD.HI.U32 R18, R8, R32, RZ ;  /* 0x0000002008127227 */ /* 0x000fe200078e00ff */
[----:B------:R-:W-:Y:S02]  /*2e70*/  ISETP.GE.AND P4, PT, R31, RZ, PT ;  /* 0x000000ff1f00720c */ /* 0x000fe40003f86270 */
[----:B------:R-:W-:Y:S02]  /*2e80*/  ISETP.GT.U32.AND P6, PT, R3, R41, PT ;  /* 0x000000290300720c */ /* 0x000fe40003fc4070 */
[----:B------:R-:W-:Y:S01]  /*2e90*/  LOP3.LUT R28, R5, 0x58, RZ, 0xfc, !PT ;  /* 0x00000058051c7812 */ /* 0x000fe200078efcff */
[--C-:B------:R-:W-:Y:S01]  /*2ea0*/  @!P1 IMAD.IADD R36, R36, 0x1, -R3.reuse ;  /* 0x0000000124249824 */ /* 0x100fe200078e0a03 */
[----:B------:R-:W-:Y:S01]  /*2eb0*/  ISETP.GE.AND P1, PT, R22, RZ, PT ;  /* 0x000000ff1600720c */ /* 0x000fe20003f26270 */
[----:B------:R-:W-:Y:S01]  /*2ec0*/  IMAD.MOV R18, RZ, RZ, -R18 ;  /* 0x000000ffff127224 */ /* 0x000fe200078e0a12 */
[----:B------:R-:W-:Y:S01]  /*2ed0*/  IABS R35, R28 ;  /* 0x0000001c00237213 */ /* 0x000fe20000000000 */
[----:B------:R-:W-:Y:S01]  /*2ee0*/  @!P0 IMAD.IADD R39, R39, 0x1, -R3 ;  /* 0x0000000127278824 */ /* 0x000fe200078e0a03 */
[----:B------:R-:W-:Y:S01]  /*2ef0*/  LOP3.LUT R22, R5, 0x60, RZ, 0xfc, !PT ;  /* 0x0000006005167812 */ /* 0x000fe200078efcff */
[----:B------:R-:W-:-:S02]  /*2f00*/  IMAD R32, R3, R18, R32 ;  /* 0x0000001203207224 */ /* 0x000fc400078e0220 */
[----:B------:R-:W-:Y:S01]  /*2f10*/  IMAD.HI.U32 R18, R8, R35, RZ ;  /* 0x0000002308127227 */ /* 0x000fe200078e00ff */
[----:B------:R-:W-:-:S03]  /*2f20*/  IABS R33, R22 ;  /* 0x0000001600217213 */ /* 0x000fc60000000000 */
[--C-:B------:R-:W-:Y:S02]  /*2f30*/  @!P5 IMAD.IADD R34, R34, 0x1, -R3.reuse ;  /* 0x000000012222d824 */ /* 0x100fe400078e0a03 */
[----:B------:R-:W-:Y:S02]  /*2f40*/  @!P6 IMAD.IADD R41, R41, 0x1, -R3 ;  /* 0x000000012929e824 */ /* 0x000fe400078e0a03 */
[----:B------:R-:W-:Y:S01]  /*2f50*/  @!P4 IMAD.MOV R36, RZ, RZ, -R36 ;  /* 0x000000ffff24c224 */ /* 0x000fe200078e0a24 */
[C---:B------:R-:W-:Y:S01]  /*2f60*/  ISETP.GT.U32.AND P4, PT, R3.reuse, R39, PT ;  /* 0x000000270300720c */ /* 0x040fe20003f84070 */
[----:B------:R-:W-:Y:S01]  /*2f70*/  IMAD.MOV R18, RZ, RZ, -R18 ;  /* 0x000000ffff127224 */ /* 0x000fe200078e0a12 */
[C---:B------:R-:W-:Y:S01]  /*2f80*/  ISETP.GT.U32.AND P5, PT, R3.reuse, R34, PT ;  /* 0x000000220300720c */ /* 0x040fe20003fa4070 */
[----:B------:R-:W-:Y:S01]  /*2f90*/  @!P1 IMAD.MOV R41, RZ, RZ, -R41 ;  /* 0x000000ffff299224 */ /* 0x000fe200078e0a29 */
[----:B------:R-:W-:Y:S01]  /*2fa0*/  ISETP.GE.AND P1, PT, R44, RZ, PT ;  /* 0x000000ff2c00720c */ /* 0x000fe20003f26270 */
[C---:B------:R-:W-:Y:S01]  /*2fb0*/  IMAD R35, R3.reuse, R18, R35 ;  /* 0x0000001203237224 */ /* 0x040fe200078e0223 */
[----:B------:R-:W-:Y:S01]  /*2fc0*/  IABS R30, R45 ;  /* 0x0000002d001e7213 */ /* 0x000fe20000000000 */
[----:B------:R-:W-:Y:S01]  /*2fd0*/  IMAD.HI.U32 R18, R8, R33, RZ ;  /* 0x0000002108127227 */ /* 0x000fe200078e00ff */
[----:B------:R-:W-:-:S02]  /*2fe0*/  ISETP.GT.U32.AND P6, PT, R3, R32, PT ;  /* 0x000000200300720c */ /* 0x000fc40003fc4070 */
[----:B------:R-:W-:Y:S01]  /*2ff0*/  ISETP.GE.AND P0, PT, R24, RZ, PT ;  /* 0x000000ff1800720c */ /* 0x000fe20003f06270 */
[----:B------:R-:W-:Y:S02]  /*3000*/  IMAD.MOV R18, RZ, RZ, -R18 ;  /* 0x000000ffff127224 */ /* 0x000fe400078e0a12 */
[----:B------:R-:W-:-:S04]  /*3010*/  IMAD.HI.U32 R20, R8, R30, RZ ;  /* 0x0000001e08147227 */ /* 0x000fc800078e00ff */
[----:B------:R-:W-:Y:S02]  /*3020*/  @!P4 IMAD.IADD R39, R39, 0x1, -R3 ;  /* 0x000000012727c824 */ /* 0x000fe400078e0a03 */
[C---:B------:R-:W-:Y:S02]  /*3030*/  IMAD R33, R3.reuse, R18, R33 ;  /* 0x0000001203217224 */ /* 0x040fe400078e0221 */
[----:B------:R-:W-:Y:S02]  /*3040*/  IMAD.MOV R20, RZ, RZ, -R20 ;  /* 0x000000ffff147224 */ /* 0x000fe400078e0a14 */
[----:B------:R-:W-:Y:S01]  /*3050*/  @!P5 IMAD.IADD R34, R34, 0x1, -R3 ;  /* 0x000000012222d824 */ /* 0x000fe200078e0a03 */
[C---:B------:R-:W-:Y:S01]  /*3060*/  ISETP.GT.U32.AND P5, PT, R3.reuse, R35, PT ;  /* 0x000000230300720c */ /* 0x040fe20003fa4070 */
[----:B------:R-:W-:Y:S01]  /*3070*/  @!P1 IMAD.MOV R39, RZ, RZ, -R39 ;  /* 0x000000ffff279224 */ /* 0x000fe200078e0a27 */
[C---:B------:R-:W-:Y:S01]  /*3080*/  ISETP.GT.U32.AND P1, PT, R3.reuse, R33, PT ;  /* 0x000000210300720c */ /* 0x040fe20003f24070 */
[----:B------:R-:W-:-:S02]  /*3090*/  IMAD R30, R3, R20, R30 ;  /* 0x00000014031e7224 */ /* 0x000fc400078e021e */
[--C-:B------:R-:W-:Y:S02]  /*30a0*/  @!P6 IMAD.IADD R32, R32, 0x1, -R3.reuse ;  /* 0x000000012020e824 */ /* 0x100fe400078e0a03 */
[----:B------:R-:W-:Y:S01]  /*30b0*/  @!P0 IMAD.MOV R34, RZ, RZ, -R34 ;  /* 0x000000ffff228224 */ /* 0x000fe200078e0a22 */
[C---:B------:R-:W-:Y:S02]  /*30c0*/  ISETP.GT.U32.AND P0, PT, R3.reuse, R30, PT ;  /* 0x0000001e0300720c */ /* 0x040fe40003f04070 */
[----:B------:R-:W-:Y:S02]  /*30d0*/  ISETP.GT.U32.AND P6, PT, R3, R32, PT ;  /* 0x000000200300720c */ /* 0x000fe40003fc4070 */
[----:B------:R-:W-:Y:S01]  /*30e0*/  LOP3.LUT R44, R5, 0x68, RZ, 0xfc, !PT ;  /* 0x00000068052c7812 */ /* 0x000fe200078efcff */
[--C-:B------:R-:W-:Y:S01]  /*30f0*/  @!P5 IMAD.IADD R35, R35, 0x1, -R3.reuse ;  /* 0x000000012323d824 */ /* 0x100fe200078e0a03 */
[----:B------:R-:W-:Y:S01]  /*3100*/  ISETP.GE.AND P4, PT, R26, RZ, PT ;  /* 0x000000ff1a00720c */ /* 0x000fe20003f86270 */
[----:B------:R-:W-:Y:S01]  /*3110*/  @!P1 IMAD.IADD R33, R33, 0x1, -R3 ;  /* 0x0000000121219824 */ /* 0x000fe200078e0a03 */
[----:B------:R-:W-:-:S02]  /*3120*/  IABS R31, R44 ;  /* 0x0000002c001f7213 */ /* 0x000fc40000000000 */
[C---:B------:R-:W-:Y:S02]  /*3130*/  ISETP.GT.U32.AND P5, PT, R3.reuse, R35, PT ;  /* 0x000000230300720c */ /* 0x040fe40003fa4070 */
[----:B------:R-:W-:Y:S01]  /*3140*/  ISETP.GT.U32.AND P1, PT, R3, R33, PT ;  /* 0x000000210300720c */ /* 0x000fe20003f24070 */
[----:B------:R-:W-:Y:S01]  /*3150*/  @!P0 IMAD.IADD R30, R30, 0x1, -R3 ;  /* 0x000000011e1e8824 */ /* 0x000fe200078e0a03 */
[----:B------:R-:W-:Y:S01]  /*3160*/  LOP3.LUT R24, R5, 0x64, RZ, 0xfc, !PT ;  /* 0x0000006405187812 */ /* 0x000fe200078efcff */
[----:B------:R-:W-:-:S04]  /*3170*/  IMAD.HI.U32 R20, R8, R31, RZ ;  /* 0x0000001f08147227 */ /* 0x000fc800078e00ff */
[----:B------:R-:W-:Y:S01]  /*3180*/  @!P6 IMAD.IADD R32, R32, 0x1, -R3 ;  /* 0x000000012020e824 */ /* 0x000fe200078e0a03 */
[----:B------:R-:W-:Y:S01]  /*3190*/  ISETP.GE.AND P6, PT, R28, RZ, PT ;  /* 0x000000ff1c00720c */ /* 0x000fe20003fc6270 */
[----:B------:R-:W-:Y:S01]  /*31a0*/  IMAD.MOV R20, RZ, RZ, -R20 ;  /* 0x000000ffff147224 */ /* 0x000fe200078e0a14 */
[----:B------:R-:W-:Y:S02]  /*31b0*/  IABS R28, R24 ;  /* 0x00000018001c7213 */ /* 0x000fe40000000000 */
[----:B------:R-:W-:Y:S01]  /*31c0*/  ISETP.GT.U32.AND P0, PT, R3, R30, PT ;  /* 0x0000001e0300720c */ /* 0x000fe20003f04070 */
[----:B------:R-:W-:Y:S01]  /*31d0*/  @!P4 IMAD.MOV R32, RZ, RZ, -R32 ;  /* 0x000000ffff20c224 */ /* 0x000fe200078e0a20 */
[----:B------:R-:W-:Y:S01]  /*31e0*/  ISETP.GE.AND P4, PT, R45, RZ, PT ;  /* 0x000000ff2d00720c */ /* 0x000fe20003f86270 */
[----:B------:R-:W-:Y:S02]  /*31f0*/  IMAD R31, R3, R20, R31 ;  /* 0x00000014031f7224 */ /* 0x000fe400078e021f */
[----:B------:R-:W-:-:S04]  /*3200*/  IMAD.HI.U32 R18, R8, R28, RZ ;  /* 0x0000001c08127227 */ /* 0x000fc800078e00ff */
[--C-:B------:R-:W-:Y:S01]  /*3210*/  @!P5 IMAD.IADD R35, R35, 0x1, -R3.reuse ;  /* 0x000000012323d824 */ /* 0x100fe200078e0a03 */
[----:B------:R-:W-:Y:S01]  /*3220*/  ISETP.GE.AND P5, PT, R22, RZ, PT ;  /* 0x000000ff1600720c */ /* 0x000fe20003fa6270 */
[--C-:B------:R-:W-:Y:S01]  /*3230*/  @!P1 IMAD.IADD R33, R33, 0x1, -R3.reuse ;  /* 0x0000000121219824 */ /* 0x100fe200078e0a03 */
[C---:B------:R-:W-:Y:S01]  /*3240*/  ISETP.GT.U32.AND P1, PT, R3.reuse, R31, PT ;  /* 0x0000001f0300720c */ /* 0x040fe20003f24070 */
[----:B------:R-:W-:Y:S01]  /*3250*/  IMAD.MOV R22, RZ, RZ, -R18 ;  /* 0x000000ffff167224 */ /* 0x000fe200078e0a12 */
[----:B------:R-:W-:Y:S01]  /*3260*/  IABS R26, R47 ;  /* 0x0000002f001a7213 */ /* 0x000fe20000000000 */
[----:B------:R-:W-:Y:S02]  /*3270*/  @!P0 IMAD.IADD R30, R30, 0x1, -R3 ;  /* 0x000000011e1e8824 */ /* 0x000fe400078e0a03 */
[----:B------:R-:W-:Y:S02]  /*3280*/  IMAD R28, R3, R22, R28 ;  /* 0x00000016031c7224 */ /* 0x000fe400078e021c */
[----:B------:R-:W-:-:S02]  /*3290*/  @!P4 IMAD.MOV R30, RZ, RZ, -R30 ;  /* 0x000000ffff1ec224 */ /* 0x000fc400078e0a1e */
[----:B------:R-:W-:Y:S01]  /*32a0*/  IMAD.HI.U32 R18, R8, R26, RZ ;  /* 0x0000001a08127227 */ /* 0x000fe200078e00ff */
[----:B------:R-:W-:Y:S02]  /*32b0*/  ISETP.GT.U32.AND P4, PT, R3, R28, PT ;  /* 0x0000001c0300720c */ /* 0x000fe40003f84070 */
[----:B------:R-:W-:Y:S01]  /*32c0*/  IABS R77, R48 ;  /* 0x00000030004d7213 */ /* 0x000fe20000000000 */
[----:B------:R-:W-:Y:S02]  /*32d0*/  @!P1 IMAD.IADD R31, R31, 0x1, -R3 ;  /* 0x000000011f1f9824 */ /* 0x000fe400078e0a03 */
[----:B------:R-:W-:-:S03]  /*32e0*/  IMAD.MOV R18, RZ, RZ, -R18 ;  /* 0x000000ffff127224 */ /* 0x000fc600078e0a12 */
[C---:B------:R-:W-:Y:S01]  /*32f0*/  ISETP.GT.U32.AND P1, PT, R3.reuse, R31, PT ;  /* 0x0000001f0300720c */ /* 0x040fe20003f24070 */
[----:B------:R-:W-:Y:S02]  /*3300*/  IMAD R26, R3, R18, R26 ;  /* 0x00000012031a7224 */ /* 0x000fe400078e021a */
[----:B------:R-:W-:-:S04]  /*3310*/  IMAD.HI.U32 R18, R8, R77, RZ ;  /* 0x0000004d08127227 */ /* 0x000fc800078e00ff */
[----:B------:R-:W-:Y:S02]  /*3320*/  @!P4 IMAD.IADD R28, R28, 0x1, -R3 ;  /* 0x000000011c1cc824 */ /* 0x000fe400078e0a03 */
[----:B------:R-:W-:Y:S02]  /*3330*/  IMAD.MOV R18, RZ, RZ, -R18 ;  /* 0x000000ffff127224 */ /* 0x000fe400078e0a12 */
[----:B------:R-:W-:Y:S01]  /*3340*/  @!P6 IMAD.MOV R35, RZ, RZ, -R35 ;  /* 0x000000ffff23e224 */ /* 0x000fe200078e0a23 */
[----:B------:R-:W-:Y:S01]  /*3350*/  ISETP.GE.AND P6, PT, R44, RZ, PT ;  /* 0x000000ff2c00720c */ /* 0x000fe20003fc6270 */
[----:B------:R-:W-:Y:S01]  /*3360*/  @!P5 IMAD.MOV R33, RZ, RZ, -R33 ;  /* 0x000000ffff21d224 */ /* 0x000fe200078e0a21 */
[----:B------:R-:W-:Y:S01]  /*3370*/  IABS R44, R49 ;  /* 0x00000031002c7213 */ /* 0x000fe20000000000 */
[C---:B------:R-:W-:Y:S01]  /*3380*/  IMAD R77, R3.reuse, R18, R77 ;  /* 0x00000012034d7224 */ /* 0x040fe200078e024d */
[C---:B------:R-:W-:Y:S02]  /*3390*/  ISETP.GT.U32.AND P4, PT, R3.reuse, R28, PT ;  /* 0x0000001c0300720c */ /* 0x040fe40003f84070 */
[----:B------:R-:W-:Y:S01]  /*33a0*/  ISETP.GT.U32.AND P5, PT, R3, R26, PT ;  /* 0x0000001a0300720c */ /* 0x000fe20003fa4070 */
[----:B------:R-:W-:Y:S01]  /*33b0*/  @!P1 IMAD.IADD R31, R31, 0x1, -R3 ;  /* 0x000000011f1f9824 */ /* 0x000fe200078e0a03 */
[----:B------:R-:W-:Y:S01]  /*33c0*/  IABS R45, R51 ;  /* 0x00000033002d7213 */ /* 0x000fe20000000000 */
[----:B------:R-:W-:Y:S01]  /*33d0*/  IMAD.HI.U32 R20, R8, R44, RZ ;  /* 0x0000002c08147227 */ /* 0x000fe200078e00ff */
[----:B------:R-:W-:-:S02]  /*33e0*/  IABS R76, R50 ;  /* 0x00000032004c7213 */ /* 0x000fc40000000000 */
[----:B------:R-:W-:Y:S02]  /*33f0*/  ISETP.GT.U32.AND P1, PT, R3, R77, PT ;  /* 0x0000004d0300720c */ /* 0x000fe40003f24070 */
[----:B------:R-:W-:Y:S01]  /*3400*/  ISETP.GE.AND P0, PT, R24, RZ, PT ;  /* 0x000000ff1800720c */ /* 0x000fe20003f06270 */
[----:B------:R-:W-:-:S04]  /*3410*/  IMAD.HI.U32 R24, R8, R45, RZ ;  /* 0x0000002d08187227 */ /* 0x000fc800078e00ff */
[----:B------:R-:W-:Y:S02]  /*3420*/  IMAD.MOV R20, RZ, RZ, -R20 ;  /* 0x000000ffff147224 */ /* 0x000fe400078e0a14 */
[----:B------:R-:W-:-:S04]  /*3430*/  IMAD.HI.U32 R22, R8, R76, RZ ;  /* 0x0000004c08167227 */ /* 0x000fc800078e00ff */
[----:B------:R-:W-:Y:S02]  /*3440*/  IMAD.MOV R46, RZ, RZ, -R24 ;  /* 0x000000ffff2e7224 */ /* 0x000fe400078e0a18 */
[--C-:B------:R-:W-:Y:S01]  /*3450*/  @!P4 IMAD.IADD R28, R28, 0x1, -R3.reuse ;  /* 0x000000011c1cc824 */ /* 0x100fe200078e0a03 */
[----:B------:R-:W-:Y:S01]  /*3460*/  ISETP.GE.AND P4, PT, R47, RZ, PT ;  /* 0x000000ff2f00720c */ /* 0x000fe20003f86270 */
[----:B------:R-:W-:Y:S01]  /*3470*/  IMAD R24, R3, R20, R44 ;  /* 0x0000001403187224 */ /* 0x000fe200078e022c */
[----:B------:R-:W-:Y:S01]  /*3480*/  LOP3.LUT R47, R5, 0x84, RZ, 0xfc, !PT ;  /* 0x00000084052f7812 */ /* 0x000fe200078efcff */
[----:B------:R-:W-:Y:S02]  /*3490*/  IMAD.MOV R22, RZ, RZ, -R22 ;  /* 0x000000ffff167224 */ /* 0x000fe400078e0a16 */
[--C-:B------:R-:W-:Y:S01]  /*34a0*/  @!P5 IMAD.IADD R26, R26, 0x1, -R3.reuse ;  /* 0x000000011a1ad824 */ /* 0x100fe200078e0a03 */
[C---:B------:R-:W-:Y:S01]  /*34b0*/  ISETP.GT.U32.AND P5, PT, R3.reuse, R24, PT ;  /* 0x000000180300720c */ /* 0x040fe20003fa4070 */
[----:B------:R-:W-:Y:S01]  /*34c0*/  IMAD R76, R3, R22, R76 ;  /* 0x00000016034c7224 */ /* 0x000fe200078e024c */
[----:B------:R-:W-:Y:S01]  /*34d0*/  IABS R44, R47 ;  /* 0x0000002f002c7213 */ /* 0x000fe20000000000 */
[----:B------:R-:W-:Y:S01]  /*34e0*/  @!P1 IMAD.IADD R77, R77, 0x1, -R3 ;  /* 0x000000014d4d9824 */ /* 0x000fe200078e0a03 */
[C---:B------:R-:W-:Y:S01]  /*34f0*/  ISETP.GT.U32.AND P1, PT, R3.reuse, R26, PT ;  /* 0x0000001a0300720c */ /* 0x040fe20003f24070 */
[----:B------:R-:W-:Y:S01]  /*3500*/  @!P6 IMAD.MOV R31, RZ, RZ, -R31 ;  /* 0x000000ffff1fe224 */ /* 0x000fe200078e0a1f */
[C---:B------:R-:W-:Y:S01]  /*3510*/  ISETP.GT.U32.AND P6, PT, R3.reuse, R76, PT ;  /* 0x0000004c0300720c */ /* 0x040fe20003fc4070 */
[----:B------:R-:W-:Y:S01]  /*3520*/  IMAD R22, R3, R46, R45 ;  /* 0x0000002e03167224 */ /* 0x000fe200078e022d */
[----:B------:R-:W-:Y:S01]  /*3530*/  LOP3.LUT R46, R5, 0x80, RZ, 0xfc, !PT ;  /* 0x00000080052e7812 */ /* 0x000fe200078efcff */
[----:B------:R-:W-:-:S03]  /*3540*/  IMAD.HI.U32 R20, R8, R44, RZ ;  /* 0x0000002c08147227 */ /* 0x000fc600078e00ff */
[----:B------:R-:W-:Y:S01]  /*3550*/  IABS R73, R46 ;  /* 0x0000002e00497213 */ /* 0x000fe20000000000 */
[----:B------:R-:W-:Y:S02]  /*3560*/  IMAD.MOV R20, RZ, RZ, -R20 ;  /* 0x000000ffff147224 */ /* 0x000fe400078e0a14 */
[--C-:B------:R-:W-:Y:S01]  /*3570*/  @!P5 IMAD.IADD R24, R24, 0x1, -R3.reuse ;  /* 0x000000011818d824 */ /* 0x100fe200078e0a03 */
[C---:B------:R-:W-:Y:S01]  /*3580*/  ISETP.GT.U32.AND P5, PT, R3.reuse, R77, PT ;  /* 0x0000004d0300720c */ /* 0x040fe20003fa4070 */
[----:B------:R-:W-:Y:S01]  /*3590*/  @!P1 IMAD.IADD R26, R26, 0x1, -R3 ;  /* 0x000000011a1a9824 */ /* 0x000fe200078e0a03 */
[C---:B------:R-:W-:Y:S01]  /*35a0*/  ISETP.GT.U32.AND P1, PT, R3.reuse, R22, PT ;  /* 0x000000160300720c */ /* 0x040fe20003f24070 */
[----:B------:R-:W-:Y:S02]  /*35b0*/  IMAD R20, R3, R20, R44 ;  /* 0x0000001403147224 */ /* 0x000fe400078e022c */
[----:B------:R-:W-:-:S04]  /*35c0*/  IMAD.HI.U32 R18, R8, R73, RZ ;  /* 0x0000004908127227 */ /* 0x000fc800078e00ff */
[----:B------:R-:W-:Y:S01]  /*35d0*/  @!P6 IMAD.IADD R76, R76, 0x1, -R3 ;  /* 0x000000014c4ce824 */ /* 0x000fe200078e0a03 */
[C---:B------:R-:W-:Y:S01]  /*35e0*/  ISETP.GT.U32.AND P6, PT, R3.reuse, R20, PT ;  /* 0x000000140300720c */ /* 0x040fe20003fc4070 */
[----:B------:R-:W-:Y:S02]  /*35f0*/  IMAD.MOV R18, RZ, RZ, -R18 ;  /* 0x000000ffff127224 */ /* 0x000fe400078e0a12 */
[----:B------:R-:W-:Y:S01]  /*3600*/  @!P0 IMAD.MOV R28, RZ, RZ, -R28 ;  /* 0x000000ffff1c8224 */ /* 0x000fe200078e0a1c */
[C---:B------:R-:W-:Y:S01]  /*3610*/  ISETP.GT.U32.AND P0, PT, R3.reuse, R24, PT ;  /* 0x000000180300720c */ /* 0x040fe20003f04070 */
[----:B------:R-:W-:Y:S01]  /*3620*/  IMAD R73, R3, R18, R73 ;  /* 0x0000001203497224 */ /* 0x000fe200078e0249 */
[----:B------:R-:W-:Y:S01]  /*3630*/  IABS R72, R52 ;  /* 0x0000003400487213 */ /* 0x000fe20000000000 */
[--C-:B------:R-:W-:Y:S01]  /*3640*/  @!P5 IMAD.IADD R77, R77, 0x1, -R3.reuse ;  /* 0x000000014d4dd824 */ /* 0x100fe200078e0a03 */
[----:B------:R-:W-:Y:S01]  /*3650*/  IABS R45, R53 ;  /* 0x00000035002d7213 */ /* 0x000fe20000000000 */
[----:B------:R-:W-:Y:S01]  /*3660*/  @!P1 IMAD.IADD R22, R22, 0x1, -R3 ;  /* 0x0000000116169824 */ /* 0x000fe200078e0a03 */
[----:B------:R-:W-:Y:S01]  /*3670*/  ISETP.GT.U32.AND P5, PT, R3, R73, PT ;  /* 0x000000490300720c */ /* 0x000fe20003fa4070 */
[----:B------:R-:W-:Y:S01]  /*3680*/  IMAD.HI.U32 R18, R8, R72, RZ ;  /* 0x0000004808127227 */ /* 0x000fe200078e00ff */
[----:B------:R-:W-:-:S03]  /*3690*/  ISETP.GE.AND P1, PT, R49, RZ, PT ;  /* 0x000000ff3100720c */ /* 0x000fc60003f26270 */
[----:B------:R-:W-:Y:S01]  /*36a0*/  @!P6 IMAD.IADD R20, R20, 0x1, -R3 ;  /* 0x000000011414e824 */ /* 0x000fe200078e0a03 */
[----:B------:R-:W-:Y:S01]  /*36b0*/  ISETP.GT.U32.AND P6, PT, R3, R22, PT ;  /* 0x000000160300720c */ /* 0x000fe20003fc4070 */
[----:B------:R-:W-:-:S04]  /*36c0*/  IMAD.HI.U32 R44, R8, R45, RZ ;  /* 0x0000002d082c7227 */ /* 0x000fc800078e00ff */
[----:B------:R-:W-:Y:S02]  /*36d0*/  IMAD.MOV R18, RZ, RZ, -R18 ;  /* 0x000000ffff127224 */ /* 0x000fe400078e0a12 */
[--C-:B------:R-:W-:Y:S01]  /*36e0*/  @!P0 IMAD.IADD R24, R24, 0x1, -R3.reuse ;  /* 0x0000000118188824 */ /* 0x100fe200078e0a03 */
[----:B------:R-:W-:Y:S01]  /*36f0*/  ISETP.GE.AND P0, PT, R48, RZ, PT ;  /* 0x000000ff3000720c */ /* 0x000fe20003f06270 */
[----:B------:R-:W-:Y:S02]  /*3700*/  IMAD.MOV R44, RZ, RZ, -R44 ;  /* 0x000000ffff2c7224 */ /* 0x000fe400078e0a2c */
[----:B------:R-:W-:Y:S02]  /*3710*/  IMAD R72, R3, R18, R72 ;  /* 0x0000001203487224 */ /* 0x000fe400078e0248 */
[----:B------:R-:W-:Y:S02]  /*3720*/  @!P5 IMAD.IADD R73, R73, 0x1, -R3 ;  /* 0x000000014949d824 */ /* 0x000fe400078e0a03 */
[----:B------:R-:W-:-:S02]  /*3730*/  IMAD R18, R3, R44, R45 ;  /* 0x0000002c03127224 */ /* 0x000fc400078e022d */
[----:B------:R-:W-:Y:S01]  /*3740*/  @!P1 IMAD.MOV R24, RZ, RZ, -R24 ;  /* 0x000000ffff189224 */ /* 0x000fe200078e0a18 */
[C---:B------:R-:W-:Y:S01]  /*3750*/  ISETP.GT.U32.AND P1, PT, R3.reuse, R72, PT ;  /* 0x000000480300720c */ /* 0x040fe20003f24070 */
[----:B------:R-:W-:Y:S01]  /*3760*/  @!P4 IMAD.MOV R26, RZ, RZ, -R26 ;  /* 0x000000ffff1ac224 */ /* 0x000fe200078e0a1a */
[C---:B------:R-:W-:Y:S01]  /*3770*/  ISETP.GT.U32.AND P5, PT, R3.reuse, R76, PT ;  /* 0x0000004c0300720c */ /* 0x040fe20003fa4070 */
[----:B------:R-:W-:Y:S01]  /*3780*/  @!P6 IMAD.IADD R22, R22, 0x1, -R3 ;  /* 0x000000011616e824 */ /* 0x000fe200078e0a03 */
[C---:B------:R-:W-:Y:S02]  /*3790*/  ISETP.GT.U32.AND P4, PT, R3.reuse, R73, PT ;  /* 0x000000490300720c */ /* 0x040fe40003f84070 */
[----:B------:R-:W-:Y:S02]  /*37a0*/  ISETP.GT.U32.AND P6, PT, R3, R18, PT ;  /* 0x000000120300720c */ /* 0x000fe40003fc4070 */
[----:B------:R-:W-:Y:S01]  /*37b0*/  LOP3.LUT R49, R5, 0x90, RZ, 0xfc, !PT ;  /* 0x0000009005317812 */ /* 0x000fe200078efcff */
[----:B------:R-:W-:Y:S01]  /*37c0*/  @!P0 IMAD.MOV R77, RZ, RZ, -R77 ;  /* 0x000000ffff4d8224 */ /* 0x000fe200078e0a4d */
[----:B------:R-:W-:-:S02]  /*37d0*/  ISETP.GT.U32.AND P0, PT, R3, R20, PT ;  /* 0x000000140300720c */ /* 0x000fc40003f04070 */
[----:B------:R-:W-:Y:S01]  /*37e0*/  IABS R70, R49 ;  /* 0x0000003100467213 */ /* 0x000fe20000000000 */
[--C-:B------:R-:W-:Y:S01]  /*37f0*/  @!P1 IMAD.IADD R72, R72, 0x1, -R3.reuse ;  /* 0x0000000148489824 */ /* 0x100fe200078e0a03 */
[----:B------:R-:W-:Y:S01]  /*3800*/  IABS R48, R54 ;  /* 0x0000003600307213 */ /* 0x000fe20000000000 */
[----:B------:R-:W-:Y:S02]  /*3810*/  @!P5 IMAD.IADD R76, R76, 0x1, -R3 ;  /* 0x000000014c4cd824 */ /* 0x000fe400078e0a03 */
[----:B------:R-:W-:Y:S01]  /*3820*/  IMAD.HI.U32 R44, R8, R70, RZ ;  /* 0x00000046082c7227 */ /* 0x000fe200078e00ff */
[----:B------:R-:W-:-:S03]  /*3830*/  ISETP.GE.AND P5, PT, R50, RZ, PT ;  /* 0x000000ff3200720c */ /* 0x000fc60003fa6270 */
[--C-:B------:R-:W-:Y:S01]  /*3840*/  @!P4 IMAD.IADD R73, R73, 0x1, -R3.reuse ;  /* 0x000000014949c824 */ /* 0x100fe200078e0a03 */
[----:B------:R-:W-:Y:S01]  /*3850*/  ISETP.GE.AND P4, PT, R51, RZ, PT ;  /* 0x000000ff3300720c */ /* 0x000fe20003f86270 */
[----:B------:R-:W-:Y:S01]  /*3860*/  @!P6 IMAD.IADD R18, R18, 0x1, -R3 ;  /* 0x000000011212e824 */ /* 0x000fe200078e0a03 */
[----:B------:R-:W-:Y:S01]  /*3870*/  ISETP.GT.U32.AND P6, PT, R3, R72, PT ;  /* 0x000000480300720c */ /* 0x000fe20003fc4070 */
[----:B------:R-:W-:Y:S02]  /*3880*/  IMAD.MOV R45, RZ, RZ, -R44 ;  /* 0x000000ffff2d7224 */ /* 0x000fe400078e0a2c */
[----:B------:R-:W-:-:S04]  /*3890*/  IMAD.HI.U32 R44, R8, R48, RZ ;  /* 0x00000030082c7227 */ /* 0x000fc800078e00ff */
[--C-:B------:R-:W-:Y:S01]  /*38a0*/  @!P0 IMAD.IADD R20, R20, 0x1, -R3.reuse ;  /* 0x0000000114148824 */ /* 0x100fe200078e0a03 */
[----:B------:R-:W-:Y:S01]  /*38b0*/  ISETP.GE.AND P0, PT, R46, RZ, PT ;  /* 0x000000ff2e00720c */ /* 0x000fe20003f06270 */
[----:B------:R-:W-:Y:S02]  /*38c0*/  IMAD.MOV R44, RZ, RZ, -R44 ;  /* 0x000000ffff2c7224 */ /* 0x000fe400078e0a2c */
[C---:B------:R-:W-:Y:S02]  /*38d0*/  IMAD R70, R3.reuse, R45, R70 ;  /* 0x0000002d03467224 */ /* 0x040fe400078e0246 */
[C---:B------:R-:W-:Y:S02]  /*38e0*/  IMAD R48, R3.reuse, R44, R48 ;  /* 0x0000002c03307224 */ /* 0x040fe400078e0230 */
[----:B------:R-:W-:Y:S01]  /*38f0*/  @!P5 IMAD.MOV R76, RZ, RZ, -R76 ;  /* 0x000000ffff4cd224 */ /* 0x000fe200078e0a4c */
[C---:B------:R-:W-:Y:S01]  /*3900*/  ISETP.GT.U32.AND P5, PT, R3.reuse, R70, PT ;  /* 0x000000460300720c */ /* 0x040fe20003fa4070 */
[----:B------:R-:W-:Y:S01]  /*3910*/  @!P4 IMAD.MOV R22, RZ, RZ, -R22 ;  /* 0x000000ffff16c224 */ /* 0x000fe200078e0a16 */
[C---:B------:R-:W-:Y:S01]  /*3920*/  ISETP.GT.U32.AND P4, PT, R3.reuse, R18, PT ;  /* 0x000000120300720c */ /* 0x040fe20003f84070 */
[----:B------:R-:W-:Y:S01]  /*3930*/  @!P6 IMAD.IADD R72, R72, 0x1, -R3 ;  /* 0x000000014848e824 */ /* 0x000fe200078e0a03 */
[----:B------:R-:W-:-:S02]  /*3940*/  ISETP.GT.U32.AND P6, PT, R3, R48, PT ;  /* 0x000000300300720c */ /* 0x000fc40003fc4070 */
[----:B------:R-:W-:Y:S01]  /*3950*/  LOP3.LUT R46, R5, 0x98, RZ, 0xfc, !PT ;  /* 0x00000098052e7812 */ /* 0x000fe200078efcff */
[----:B------:R-:W-:Y:S01]  /*3960*/  @!P0 IMAD.MOV R73, RZ, RZ, -R73 ;  /* 0x000000ffff498224 */ /* 0x000fe200078e0a49 */
[----:B------:R-:W-:Y:S02]  /*3970*/  ISETP.GE.AND P0, PT, R52, RZ, PT ;  /* 0x000000ff3400720c */ /* 0x000fe40003f06270 */
[----:B------:R-:W-:Y:S02]  /*3980*/  IABS R68, R46 ;  /* 0x0000002e00447213 */ /* 0x000fe40000000000 */
[----:B------:R-:W-:Y:S02]  /*3990*/  ISETP.GE.AND P1, PT, R47, RZ, PT ;  /* 0x000000ff2f00720c */ /* 0x000fe40003f26270 */
[C---:B------:R-:W-:Y:S01]  /*39a0*/  LOP3.LUT R47, R5.reuse, 0x9c, RZ, 0xfc, !PT ;  /* 0x0000009c052f7812 */ /* 0x040fe200078efcff */
[----:B------:R-:W-:Y:S01]  /*39b0*/  IMAD.HI.U32 R44, R8, R68, RZ ;  /* 0x00000044082c7227 */ /* 0x000fe200078e00ff */
[----:B------:R-:W-:-:S03]  /*39c0*/  LOP3.LUT R52, R5, 0xa0, RZ, 0xfc, !PT ;  /* 0x000000a005347812 */ /* 0x000fc600078efcff */
[--C-:B------:R-:W-:Y:S01]  /*39d0*/  @!P4 IMAD.IADD R18, R18, 0x1, -R3.reuse ;  /* 0x000000011212c824 */ /* 0x100fe200078e0a03 */
[----:B------:R-:W-:Y:S01]  /*39e0*/  ISETP.GE.AND P4, PT, R49, RZ, PT ;  /* 0x000000ff3100720c */ /* 0x000fe20003f86270 */
[--C-:B------:R-:W-:Y:S01]  /*39f0*/  @!P5 IMAD.IADD R70, R70, 0x1, -R3.reuse ;  /* 0x000000014646d824 */ /* 0x100fe200078e0a03 */
[----:B------:R-:W-:Y:S01]  /*3a00*/  IABS R49, R47 ;  /* 0x0000002f00317213 */ /* 0x000fe20000000000 */
[----:B------:R-:W-:Y:S02]  /*3a10*/  @!P6 IMAD.IADD R48, R48, 0x1, -R3 ;  /* 0x000000013030e824 */ /* 0x000fe400078e0a03 */
[----:B------:R-:W-:Y:S01]  /*3a20*/  IMAD.MOV R44, RZ, RZ, -R44 ;  /* 0x000000ffff2c7224 */ /* 0x000fe200078e0a2c */
[C---:B------:R-:W-:Y:S01]  /*3a30*/  ISETP.GT.U32.AND P5, PT, R3.reuse, R70, PT ;  /* 0x000000460300720c */ /* 0x040fe20003fa4070 */
[----:B------:R-:W-:Y:S01]  /*3a40*/  @!P0 IMAD.MOV R72, RZ, RZ, -R72 ;  /* 0x000000ffff488224 */ /* 0x000fe200078e0a48 */
[C---:B------:R-:W-:Y:S01]  /*3a50*/  ISETP.GT.U32.AND P0, PT, R3.reuse, R48, PT ;  /* 0x000000300300720c */ /* 0x040fe20003f04070 */
[----:B------:R-:W-:Y:S01]  /*3a60*/  IMAD R68, R3, R44, R68 ;  /* 0x0000002c03447224 */ /* 0x000fe200078e0244 */
[----:B------:R-:W-:Y:S01]  /*3a70*/  IABS R66, R52 ;  /* 0x0000003400427213 */ /* 0x000fe20000000000 */
[----:B------:R-:W-:Y:S01]  /*3a80*/  IMAD.HI.U32 R44, R8, R49, RZ ;  /* 0x00000031082c7227 */ /* 0x000fe200078e00ff */
[----:B------:R-:W-:-:S03]  /*3a90*/  ISETP.GE.AND P6, PT, R54, RZ, PT ;  /* 0x000000ff3600720c */ /* 0x000fc60003fc6270 */
[----:B------:R-:W-:Y:S02]  /*3aa0*/  IMAD.MOV R44, RZ, RZ, -R44 ;  /* 0x000000ffff2c7224 */ /* 0x000fe400078e0a2c */
[----:B------:R-:W-:-:S04]  /*3ab0*/  IMAD.HI.U32 R45, R8, R66, RZ ;  /* 0x00000042082d7227 */ /* 0x000fc800078e00ff */
[C---:B------:R-:W-:Y:S02]  /*3ac0*/  IMAD R49, R3.reuse, R44, R49 ;  /* 0x0000002c03317224 */ /* 0x040fe400078e0231 */
[----:B------:R-:W-:Y:S02]  /*3ad0*/  IMAD.MOV R45, RZ, RZ, -R45 ;  /* 0x000000ffff2d7224 */ /* 0x000fe400078e0a2d */
[--C-:B------:R-:W-:Y:S01]  /*3ae0*/  @!P5 IMAD.IADD R70, R70, 0x1, -R3.reuse ;  /* 0x000000014646d824 */ /* 0x100fe200078e0a03 */
[C---:B------:R-:W-:Y:S01]  /*3af0*/  ISETP.GT.U32.AND P5, PT, R3.reuse, R68, PT ;  /* 0x000000440300720c */ /* 0x040fe20003fa4070 */
[----:B------:R-:W-:Y:S01]  /*3b00*/  @!P0 IMAD.IADD R48, R48, 0x1, -R3 ;  /* 0x0000000130308824 */ /* 0x000fe200078e0a03 */
[C---:B------:R-:W-:Y:S01]  /*3b10*/  ISETP.GT.U32.AND P0, PT, R3.reuse, R49, PT ;  /* 0x000000310300720c */ /* 0x040fe20003f04070 */
[----:B------:R-:W-:Y:S02]  /*3b20*/  IMAD R66, R3, R45, R66 ;  /* 0x0000002d03427224 */ /* 0x000fe400078e0242 */
[----:B------:R-:W-:-:S03]  /*3b30*/  @!P6 IMAD.MOV R48, RZ, RZ, -R48 ;  /* 0x000000ffff30e224 */ /* 0x000fc600078e0a30 */
[----:B------:R-:W-:Y:S01]  /*3b40*/  ISETP.GT.U32.AND P6, PT, R3, R66, PT ;  /* 0x000000420300720c */ /* 0x000fe20003fc4070 */
[----:B------:R-:W-:Y:S01]  /*3b50*/  @!P4 IMAD.MOV R70, RZ, RZ, -R70 ;  /* 0x000000ffff46c224 */ /* 0x000fe200078e0a46 */
[----:B------:R-:W-:Y:S02]  /*3b60*/  ISETP.GE.AND P4, PT, R47, RZ, PT ;  /* 0x000000ff2f00720c */ /* 0x000fe40003f86270 */
[----:B------:R-:W-:Y:S01]  /*3b70*/  LOP3.LUT R47, R5, 0xa4, RZ, 0xfc, !PT ;  /* 0x000000a4052f7812 */ /* 0x000fe200078efcff */
[----:B------:R-:W-:Y:S01]  /*3b80*/  @!P1 IMAD.MOV R20, RZ, RZ, -R20 ;  /* 0x000000ffff149224 */ /* 0x000fe200078e0a14 */
[----:B------:R-:W-:Y:S01]  /*3b90*/  ISETP.GE.AND P1, PT, R53, RZ, PT ;  /* 0x000000ff3500720c */ /* 0x000fe20003f26270 */
[--C-:B------:R-:W-:Y:S01]  /*3ba0*/  @!P5 IMAD.IADD R68, R68, 0x1, -R3.reuse ;  /* 0x000000014444d824 */ /* 0x100fe200078e0a03 */
[----:B------:R-:W-:Y:S01]  /*3bb0*/  IABS R50, R47 ;  /* 0x0000002f00327213 */ /* 0x000fe20000000000 */
[----:B------:R-:W-:Y:S01]  /*3bc0*/  @!P0 IMAD.IADD R49, R49, 0x1, -R3 ;  /* 0x0000000131318824 */ /* 0x000fe200078e0a03 */
[----:B------:R-:W-:-:S02]  /*3bd0*/  LOP3.LUT R53, R5, 0xa8, RZ, 0xfc, !PT ;  /* 0x000000a805357812 */ /* 0x000fc400078efcff */
[C---:B------:R-:W-:Y:S01]  /*3be0*/  ISETP.GT.U32.AND P5, PT, R3.reuse, R68, PT ;  /* 0x000000440300720c */ /* 0x040fe20003fa4070 */
[----:B------:R-:W-:Y:S01]  /*3bf0*/  @!P6 IMAD.IADD R66, R66, 0x1, -R3 ;  /* 0x000000014242e824 */ /* 0x000fe200078e0a03 */
[----:B------:R-:W-:Y:S01]  /*3c00*/  ISETP.GT.U32.AND P0, PT, R3, R49, PT ;  /* 0x000000310300720c */ /* 0x000fe20003f04070 */
[C---:B------:R-:W-:Y:S01]  /*3c10*/  IMAD.HI.U32 R44, R8.reuse, R50, RZ ;  /* 0x00000032082c7227 */ /* 0x040fe200078e00ff */
[----:B------:R-:W-:Y:S02]  /*3c20*/  LOP3.LUT R54, R5, 0xac, RZ, 0xfc, !PT ;  /* 0x000000ac05367812 */ /* 0x000fe400078efcff */
[----:B------:R-:W-:Y:S01]  /*3c30*/  IABS R64, R53 ;  /* 0x0000003500407213 */ /* 0x000fe20000000000 */
[----:B------:R-:W-:Y:S01]  /*3c40*/  IMAD.MOV R45, RZ, RZ, -R44 ;  /* 0x000000ffff2d7224 */ /* 0x000fe200078e0a2c */
[----:B------:R-:W-:Y:S02]  /*3c50*/  IABS R51, R54 ;  /* 0x0000003600337213 */ /* 0x000fe40000000000 */
[----:B------:R-:W-:Y:S01]  /*3c60*/  ISETP.GT.U32.AND P6, PT, R3, R66, PT ;  /* 0x000000420300720c */ /* 0x000fe20003fc4070 */
[----:B------:R-:W-:-:S04]  /*3c70*/  IMAD.HI.U32 R44, R8, R64, RZ ;  /* 0x00000040082c7227 */ /* 0x000fc800078e00ff */
[----:B------:R-:W-:Y:S01]  /*3c80*/  @!P1 IMAD.MOV R18, RZ, RZ, -R18 ;  /* 0x000000ffff129224 */ /* 0x000fe200078e0a12 */
[----:B------:R-:W-:Y:S01]  /*3c90*/  ISETP.GE.AND P1, PT, R46, RZ, PT ;  /* 0x000000ff2e00720c */ /* 0x000fe20003f26270 */
[----:B------:R-:W-:Y:S02]  /*3ca0*/  IMAD R50, R3, R45, R50 ;  /* 0x0000002d03327224 */ /* 0x000fe400078e0232 */
[----:B------:R-:W-:-:S04]  /*3cb0*/  IMAD.HI.U32 R45, R8, R51, RZ ;  /* 0x00000033082d7227 */ /* 0x000fc800078e00ff */
[----:B------:R-:W-:Y:S02]  /*3cc0*/  IMAD.MOV R46, RZ, RZ, -R44 ;  /* 0x000000ffff2e7224 */ /* 0x000fe400078e0a2c */
[--C-:B------:R-:W-:Y:S01]  /*3cd0*/  @!P5 IMAD.IADD R68, R68, 0x1, -R3.reuse ;  /* 0x000000014444d824 */ /* 0x100fe200078e0a03 */
[----:B------:R-:W-:Y:S01]  /*3ce0*/  ISETP.GE.AND P5, PT, R52, RZ, PT ;  /* 0x000000ff3400720c */ /* 0x000fe20003fa6270 */
[----:B------:R-:W-:Y:S01]  /*3cf0*/  @!P0 IMAD.IADD R49, R49, 0x1, -R3 ;  /* 0x0000000131318824 */ /* 0x000fe200078e0a03 */
[C---:B------:R-:W-:Y:S01]  /*3d00*/  ISETP.GT.U32.AND P0, PT, R3.reuse, R50, PT ;  /* 0x000000320300720c */ /* 0x040fe20003f04070 */
[----:B------:R-:W-:Y:S01]  /*3d10*/  IMAD.MOV R52, RZ, RZ, -R45 ;  /* 0x000000ffff347224 */ /* 0x000fe200078e0a2d */
[----:B------:R-:W-:Y:S01]  /*3d20*/  IABS R62, R55 ;  /* 0x00000037003e7213 */ /* 0x000fe20000000000 */
[C---:B------:R-:W-:Y:S02]  /*3d30*/  IMAD R64, R3.reuse, R46, R64 ;  /* 0x0000002e03407224 */ /* 0x040fe400078e0240 */
[----:B------:R-:W-:-:S02]  /*3d40*/  IMAD R51, R3, R52, R51 ;  /* 0x0000003403337224 */ /* 0x000fc400078e0233 */
[----:B------:R-:W-:Y:S01]  /*3d50*/  @!P6 IMAD.IADD R66, R66, 0x1, -R3 ;  /* 0x000000014242e824 */ /* 0x000fe200078e0a03 */
[----:B------:R-:W-:Y:S01]  /*3d60*/  ISETP.GT.U32.AND P6, PT, R3, R64, PT ;  /* 0x000000400300720c */ /* 0x000fe20003fc4070 */
[----:B------:R-:W-:-:S04]  /*3d70*/  IMAD.HI.U32 R44, R8, R62, RZ ;  /* 0x0000003e082c7227 */ /* 0x000fc800078e00ff */
[----:B------:R-:W-:Y:S01]  /*3d80*/  @!P4 IMAD.MOV R49, RZ, RZ, -R49 ;  /* 0x000000ffff31c224 */ /* 0x000fe200078e0a31 */
[----:B------:R-:W-:Y:S01]  /*3d90*/  ISETP.GT.U32.AND P4, PT, R3, R51, PT ;  /* 0x000000330300720c */ /* 0x000fe20003f84070 */
[----:B------:R-:W-:Y:S02]  /*3da0*/  IMAD.MOV R44, RZ, RZ, -R44 ;  /* 0x000000ffff2c7224 */ /* 0x000fe400078e0a2c */
[--C-:B------:R-:W-:Y:S01]  /*3db0*/  @!P0 IMAD.IADD R50, R50, 0x1, -R3.reuse ;  /* 0x0000000132328824 */ /* 0x100fe200078e0a03 */
[----:B------:R-:W-:Y:S01]  /*3dc0*/  LOP3.LUT R46, R5, 0xb4, RZ, 0xfc, !PT ;  /* 0x000000b4052e7812 */ /* 0x000fe200078efcff */
[C---:B------:R-:W-:Y:S02]  /*3dd0*/  IMAD R62, R3.reuse, R44, R62 ;  /* 0x0000002c033e7224 */ /* 0x040fe400078e023e */
[----:B------:R-:W-:Y:S01]  /*3de0*/  @!P5 IMAD.MOV R66, RZ, RZ, -R66 ;  /* 0x000000ffff42d224 */ /* 0x000fe200078e0a42 */
[----:B------:R-:W-:Y:S01]  /*3df0*/  ISETP.GT.U32.AND P0, PT, R3, R50, PT ;  /* 0x000000320300720c */ /* 0x000fe20003f04070 */
[----:B------:R-:W-:Y:S01]  /*3e00*/  @!P6 IMAD.IADD R64, R64, 0x1, -R3 ;  /* 0x000000014040e824 */ /* 0x000fe200078e0a03 */
[----:B------:R-:W-:-:S02]  /*3e10*/  IABS R52, R46 ;  /* 0x0000002e00347213 */ /* 0x000fc40000000000 */
[----:B------:R-:W-:Y:S01]  /*3e20*/  ISETP.GT.U32.AND P5, PT, R3, R62, PT ;  /* 0x0000003e0300720c */ /* 0x000fe20003fa4070 */
[----:B------:R-:W-:Y:S01]  /*3e30*/  @!P4 IMAD.IADD R51, R51, 0x1, -R3 ;  /* 0x000000013333c824 */ /* 0x000fe200078e0a03 */
[----:B------:R-:W-:Y:S01]  /*3e40*/  ISETP.GT.U32.AND P4, PT, R3, R64, PT ;  /* 0x000000400300720c */ /* 0x000fe20003f84070 */
[----:B------:R-:W-:Y:S01]  /*3e50*/  @!P1 IMAD.MOV R68, RZ, RZ, -R68 ;  /* 0x000000ffff449224 */ /* 0x000fe200078e0a44 */
[----:B------:R-:W-:Y:S01]  /*3e60*/  ISETP.GE.AND P1, PT, R47, RZ, PT ;  /* 0x000000ff2f00720c */ /* 0x000fe20003f26270 */
[----:B------:R-:W-:Y:S01]  /*3e70*/  IMAD.HI.U32 R44, R8, R52, RZ ;  /* 0x00000034082c7227 */ /* 0x000fe200078e00ff */
[----:B------:R-:W-:-:S03]  /*3e80*/  LOP3.LUT R47, R5, 0xb8, RZ, 0xfc, !PT ;  /* 0x000000b8052f7812 */ /* 0x000fc600078efcff */
[----:B------:R-:W-:Y:S01]  /*3e90*/  IMAD.MOV R44, RZ, RZ, -R44 ;  /* 0x000000ffff2c7224 */ /* 0x000fe200078e0a2c */
[----:B------:R-:W-:Y:S01]  /*3ea0*/  IABS R60, R47 ;  /* 0x0000002f003c7213 */ /* 0x000fe20000000000 */
[--C-:B------:R-:W-:Y:S01]  /*3eb0*/  @!P0 IMAD.IADD R50, R50, 0x1, -R3.reuse ;  /* 0x0000000132328824 */ /* 0x100fe200078e0a03 */
[----:B------:R-:W-:Y:S01]  /*3ec0*/  ISETP.GE.AND P0, PT, R53, RZ, PT ;  /* 0x000000ff3500720c */ /* 0x000fe20003f06270 */
[C---:B------:R-:W-:Y:S01]  /*3ed0*/  IMAD R52, R3.reuse, R44, R52 ;  /* 0x0000002c03347224 */ /* 0x040fe200078e0234 */
[----:B------:R-:W-:Y:S01]  /*3ee0*/  IABS R53, R59 ;  /* 0x0000003b00357213 */ /* 0x000fe20000000000 */
[----:B------:R-:W-:Y:S01]  /*3ef0*/  @!P5 IMAD.IADD R62, R62, 0x1, -R3 ;  /* 0x000000013e3ed824 */ /* 0x000fe200078e0a03 */
[----:B------:R-:W-:Y:S01]  /*3f00*/  ISETP.GT.U32.AND P5, PT, R3, R51, PT ;  /* 0x000000330300720c */ /* 0x000fe20003fa4070 */
[----:B------:R-:W-:-:S04]  /*3f10*/  IMAD.HI.U32 R45, R8, R60, RZ ;  /* 0x0000003c082d7227 */ /* 0x000fc800078e00ff */
[----:B------:R-:W-:Y:S01]  /*3f20*/  @!P4 IMAD.IADD R64, R64, 0x1, -R3 ;  /* 0x000000014040c824 */ /* 0x000fe200078e0a03 */
[----:B------:R-:W-:Y:S01]  /*3f30*/  ISETP.GT.U32.AND P4, PT, R3, R52, PT ;  /* 0x000000340300720c */ /* 0x000fe20003f84070 */
[----:B------:R-:W-:Y:S02]  /*3f40*/  IMAD.MOV R45, RZ, RZ, -R45 ;  /* 0x000000ffff2d7224 */ /* 0x000fe400078e0a2d */
[----:B------:R-:W-:-:S04]  /*3f50*/  IMAD.HI.U32 R44, R8, R53, RZ ;  /* 0x00000035082c7227 */ /* 0x000fc800078e00ff */
[----:B------:R-:W-:Y:S02]  /*3f60*/  IMAD R60, R3, R45, R60 ;  /* 0x0000002d033c7224 */ /* 0x000fe400078e023c */
[----:B------:R-:W-:Y:S02]  /*3f70*/  IMAD.MOV R44, RZ, RZ, -R44 ;  /* 0x000000ffff2c7224 */ /* 0x000fe400078e0a2c */
[----:B------:R-:W-:Y:S01]  /*3f80*/  @!P5 IMAD.IADD R51, R51, 0x1, -R3 ;  /* 0x000000013333d824 */ /* 0x000fe200078e0a03 */
[C---:B------:R-:W-:Y:S01]  /*3f90*/  ISETP.GT.U32.AND P5, PT, R3.reuse, R60, PT ;  /* 0x0000003c0300720c */ /* 0x040fe20003fa4070 */
[C---:B------:R-:W-:Y:S02]  /*3fa0*/  IMAD R53, R3.reuse, R44, R53 ;  /* 0x0000002c03357224 */ /* 0x040fe400078e0235 */
[----:B------:R-:W-:Y:S01]  /*3fb0*/  @!P4 IMAD.IADD R52, R52, 0x1, -R3 ;  /* 0x000000013434c824 */ /* 0x000fe200078e0a03 */
[----:B------:R-:W-:Y:S02]  /*3fc0*/  IABS R58, R61 ;  /* 0x0000003d003a7213 */ /* 0x000fe40000000000 */
[----:B------:R-:W-:-:S02]  /*3fd0*/  ISETP.GT.U32.AND P4, PT, R3, R53, PT ;  /* 0x000000350300720c */ /* 0x000fc40003f84070 */
[----:B------:R-:W-:Y:S01]  /*3fe0*/  ISETP.GE.AND P6, PT, R54, RZ, PT ;  /* 0x000000ff3600720c */ /* 0x000fe20003fc6270 */
[----:B------:R-:W-:Y:S01]  /*3ff0*/  IMAD.HI.U32 R45, R8, R58, RZ ;  /* 0x0000003a082d7227 */ /* 0x000fe200078e00ff */
[----:B------:R-:W-:-:S03]  /*4000*/  IABS R54, R63 ;  /* 0x0000003f00367213 */ /* 0x000fc60000000000 */
[----:B------:R-:W-:Y:S01]  /*4010*/  @!P5 IMAD.IADD R60, R60, 0x1, -R3 ;  /* 0x000000013c3cd824 */ /* 0x000fe200078e0a03 */
[----:B------:R-:W-:Y:S01]  /*4020*/  ISETP.GT.U32.AND P5, PT, R3, R52, PT ;  /* 0x000000340300720c */ /* 0x000fe20003fa4070 */
[----:B------:R-:W-:Y:S02]  /*4030*/  IMAD.MOV R45, RZ, RZ, -R45 ;  /* 0x000000ffff2d7224 */ /* 0x000fe400078e0a2d */
[----:B------:R-:W-:Y:S01]  /*4040*/  IMAD.HI.U32 R44, R8, R54, RZ ;  /* 0x00000036082c7227 */ /* 0x000fe200078e00ff */
[----:B------:R-:W-:-:S03]  /*4050*/  IABS R56, R65 ;  /* 0x0000004100387213 */ /* 0x000fc60000000000 */
[----:B------:R-:W-:Y:S02]  /*4060*/  @!P4 IMAD.IADD R53, R53, 0x1, -R3 ;  /* 0x000000013535c824 */ /* 0x000fe400078e0a03 */
[C---:B------:R-:W-:Y:S02]  /*4070*/  IMAD R58, R3.reuse, R45, R58 ;  /* 0x0000002d033a7224 */ /* 0x040fe400078e023a */
[----:B------:R-:W-:Y:S01]  /*4080*/  IMAD.MOV R45, RZ, RZ, -R44 ;  /* 0x000000ffff2d7224 */ /* 0x000fe200078e0a2c */
[----:B------:R-:W-:Y:S01]  /*4090*/  ISETP.GT.U32.AND P4, PT, R3, R53, PT ;  /* 0x000000350300720c */ /* 0x000fe20003f84070 */
[----:B------:R-:W-:-:S04]  /*40a0*/  IMAD.HI.U32 R44, R8, R56, RZ ;  /* 0x00000038082c7227 */ /* 0x000fc800078e00ff */
[C---:B------:R-:W-:Y:S02]  /*40b0*/  IMAD R54, R3.reuse, R45, R54 ;  /* 0x0000002d03367224 */ /* 0x040fe400078e0236 */
[----:B------:R-:W-:Y:S01]  /*40c0*/  @!P1 IMAD.MOV R50, RZ, RZ, -R50 ;  /* 0x000000ffff329224 */ /* 0x000fe200078e0a32 */
[C---:B------:R-:W-:Y:S01]  /*40d0*/  ISETP.GT.U32.AND P1, PT, R3.reuse, R62, PT ;  /* 0x0000003e0300720c */ /* 0x040fe20003f24070 */
[----:B------:R-:W-:Y:S01]  /*40e0*/  @!P0 IMAD.MOV R64, RZ, RZ, -R64 ;  /* 0x000000ffff408224 */ /* 0x000fe200078e0a40 */
[C---:B------:R-:W-:Y:S01]  /*40f0*/  ISETP.GT.U32.AND P0, PT, R3.reuse, R60, PT ;  /* 0x0000003c0300720c */ /* 0x040fe20003f04070 */
[----:B------:R-:W-:Y:S02]  /*4100*/  IMAD.MOV R44, RZ, RZ, -R44 ;  /* 0x000000ffff2c7224 */ /* 0x000fe400078e0a2c */
[----:B------:R-:W-:Y:S01]  /*4110*/  @!P5 IMAD.IADD R52, R52, 0x1, -R3 ;  /* 0x000000013434d824 */ /* 0x000fe200078e0a03 */
[C---:B------:R-:W-:Y:S01]  /*4120*/  ISETP.GT.U32.AND P5, PT, R3.reuse, R54, PT ;  /* 0x000000360300720c */ /* 0x040fe20003fa4070 */
[----:B------:R-:W-:-:S02]  /*4130*/  IMAD R56, R3, R44, R56 ;  /* 0x0000002c03387224 */ /* 0x000fc400078e0238 */
[----:B------:R-:W-:-:S03]  /*4140*/  @!P4 IMAD.IADD R53, R53, 0x1, -R3 ;  /* 0x000000013535c824 */ /* 0x000fc600078e0a03 */
[----:B------:R-:W-:Y:S01]  /*4150*/  ISETP.GT.U32.AND P4, PT, R3, R56, PT ;  /* 0x000000380300720c */ /* 0x000fe20003f84070 */
[--C-:B------:R-:W-:Y:S01]  /*4160*/  @!P1 IMAD.IADD R62, R62, 0x1, -R3.reuse ;  /* 0x000000013e3e9824 */ /* 0x100fe200078e0a03 */
[----:B------:R-:W-:Y:S01]  /*4170*/  ISETP.GE.AND P1, PT, R55, RZ, PT ;  /* 0x000000ff3700720c */ /* 0x000fe20003f26270 */
[--C-:B------:R-:W-:Y:S01]  /*4180*/  @!P0 IMAD.IADD R60, R60, 0x1, -R3.reuse ;  /* 0x000000013c3c8824 */ /* 0x100fe200078e0a03 */
[----:B------:R-:W-:Y:S02]  /*4190*/  ISETP.GE.AND P0, PT, R47, RZ, PT ;  /* 0x000000ff2f00720c */ /* 0x000fe40003f06270 */
[----:B------:R-:W-:Y:S01]  /*41a0*/  LOP3.LUT R47, R5, 0xd0, RZ, 0xfc, !PT ;  /* 0x000000d0052f7812 */ /* 0x000fe200078efcff */
[----:B------:R-:W-:Y:S02]  /*41b0*/  @!P5 IMAD.IADD R54, R54, 0x1, -R3 ;  /* 0x000000013636d824 */ /* 0x000fe400078e0a03 */
[----:B------:R-:W-:Y:S01]  /*41c0*/  @!P6 IMAD.MOV R51, RZ, RZ, -R51 ;  /* 0x000000ffff33e224 */ /* 0x000fe200078e0a33 */
[----:B------:R-:W-:-:S02]  /*41d0*/  ISETP.GT.U32.AND P6, PT, R3, R58, PT ;  /* 0x0000003a0300720c */ /* 0x000fc40003fc4070 */
[----:B------:R-:W-:Y:S02]  /*41e0*/  IABS R57, R47 ;  /* 0x0000002f00397213 */ /* 0x000fe40000000000 */
[----:B------:R-:W-:Y:S01]  /*41f0*/  ISETP.GT.U32.AND P5, PT, R3, R54, PT ;  /* 0x000000360300720c */ /* 0x000fe20003fa4070 */
[----:B------:R-:W-:Y:S01]  /*4200*/  @!P4 IMAD.IADD R56, R56, 0x1, -R3 ;  /* 0x000000013838c824 */ /* 0x000fe200078e0a03 */
[----:B------:R-:W-:Y:S01]  /*4210*/  ISETP.GE.AND P4, PT, R63, RZ, PT ;  /* 0x000000ff3f00720c */ /* 0x000fe20003f86270 */
[----:B------:R-:W-:Y:S01]  /*4220*/  IMAD.HI.U32 R45, R8, R57, RZ ;  /* 0x00000039082d7227 */ /* 0x000fe200078e00ff */
[----:B------:R-:W-:-:S03]  /*4230*/  IABS R55, R67 ;  /* 0x0000004300377213 */ /* 0x000fc60000000000 */
[----:B------:R-:W-:Y:S01]  /*4240*/  @!P1 IMAD.MOV R62, RZ, RZ, -R62 ;  /* 0x000000ffff3e9224 */ /* 0x000fe200078e0a3e */
[----:B------:R-:W-:Y:S01]  /*4250*/  ISETP.GE.AND P1, PT, R46, RZ, PT ;  /* 0x000000ff2e00720c */ /* 0x000fe20003f26270 */
[----:B------:R-:W-:Y:S02]  /*4260*/  IMAD.MOV R46, RZ, RZ, -R45 ;  /* 0x000000ffff2e7224 */ /* 0x000fe400078e0a2d */
[----:B------:R-:W-:-:S04]  /*4270*/  IMAD.HI.U32 R44, R8, R55, RZ ;  /* 0x00000037082c7227 */ /* 0x000fc800078e00ff */
[----:B------:R-:W-:Y:S02]  /*4280*/  @!P6 IMAD.IADD R58, R58, 0x1, -R3 ;  /* 0x000000013a3ae824 */ /* 0x000fe400078e0a03 */
[C---:B------:R-:W-:Y:S02]  /*4290*/  IMAD R57, R3.reuse, R46, R57 ;  /* 0x0000002e03397224 */ /* 0x040fe400078e0239 */
[----:B------:R-:W-:Y:S02]  /*42a0*/  @!P5 IMAD.IADD R54, R54, 0x1, -R3 ;  /* 0x000000013636d824 */ /* 0x000fe400078e0a03 */
[----:B------:R-:W-:Y:S01]  /*42b0*/  IMAD.MOV R44, RZ, RZ, -R44 ;  /* 0x000000ffff2c7224 */ /* 0x000fe200078e0a2c */
[C---:B------:R-:W-:Y:S01]  /*42c0*/  ISETP.GT.U32.AND P6, PT, R3.reuse, R58, PT ;  /* 0x0000003a0300720c */ /* 0x040fe20003fc4070 */
[----:B------:R-:W-:Y:S01]  /*42d0*/  @!P4 IMAD.MOV R54, RZ, RZ, -R54 ;  /* 0x000000ffff36c224 */ /* 0x000fe200078e0a36 */
[C---:B------:R-:W-:Y:S01]  /*42e0*/  ISETP.GT.U32.AND P4, PT, R3.reuse, R57, PT ;  /* 0x000000390300720c */ /* 0x040fe20003f84070 */
[----:B------:R-:W-:-:S02]  /*42f0*/  IMAD R55, R3, R44, R55 ;  /* 0x0000002c03377224 */ /* 0x000fc400078e0237 */
[----:B------:R-:W-:-:S03]  /*4300*/  @!P1 IMAD.MOV R52, RZ, RZ, -R52 ;  /* 0x000000ffff349224 */ /* 0x000fc600078e0a34 */
[----:B------:R-:W-:Y:S02]  /*4310*/  ISETP.GT.U32.AND P5, PT, R3, R55, PT ;  /* 0x000000370300720c */ /* 0x000fe40003fa4070 */
[----:B------:R-:W-:Y:S02]  /*4320*/  ISETP.GE.AND P1, PT, R59, RZ, PT ;  /* 0x000000ff3b00720c */ /* 0x000fe40003f26270 */
[----:B------:R-:W-:Y:S01]  /*4330*/  LOP3.LUT R59, R5, 0xd4, RZ, 0xfc, !PT ;  /* 0x000000d4053b7812 */ /* 0x000fe200078efcff */
[--C-:B------:R-:W-:Y:S01]  /*4340*/  @!P6 IMAD.IADD R58, R58, 0x1, -R3.reuse ;  /* 0x000000013a3ae824 */ /* 0x100fe200078e0a03 */
[----:B------:R-:W-:Y:S01]  /*4350*/  ISETP.GE.AND P6, PT, R61, RZ, PT ;  /* 0x000000ff3d00720c */ /* 0x000fe20003fc6270 */
[----:B------:R-:W-:Y:S01]  /*4360*/  @!P4 IMAD.IADD R57, R57, 0x1, -R3 ;  /* 0x000000013939c824 */ /* 0x000fe200078e0a03 */
[----:B------:R-:W-:Y:S01]  /*4370*/  IABS R61, R59 ;  /* 0x0000003b003d7213 */ /* 0x000fe20000000000 */
[----:B------:R-:W-:Y:S01]  /*4380*/  @!P0 IMAD.MOV R60, RZ, RZ, -R60 ;  /* 0x000000ffff3c8224 */ /* 0x000fe200078e0a3c */
[----:B------:R-:W-:-:S02]  /*4390*/  ISETP.GT.U32.AND P0, PT, R3, R56, PT ;  /* 0x000000380300720c */ /* 0x000fc40003f04070 */
[----:B------:R-:W-:Y:S01]  /*43a0*/  ISETP.GT.U32.AND P4, PT, R3, R57, PT ;  /* 0x000000390300720c */ /* 0x000fe20003f84070 */
[----:B------:R-:W-:Y:S01]  /*43b0*/  @!P5 IMAD.IADD R55, R55, 0x1, -R3 ;  /* 0x000000013737d824 */ /* 0x000fe200078e0a03 */
[----:B------:R-:W-:Y:S01]  /*43c0*/  LOP3.LUT R63, R5, 0xd8, RZ, 0xfc, !PT ;  /* 0x000000d8053f7812 */ /* 0x000fe200078efcff */
[----:B------:R-:W-:-:S03]  /*43d0*/  IMAD.HI.U32 R44, R8, R61, RZ ;  /* 0x0000003d082c7227 */ /* 0x000fc600078e00ff */
[----:B------:R-:W-:Y:S01]  /*43e0*/  IABS R46, R63 ;  /* 0x0000003f002e7213 */ /* 0x000fe20000000000 */
[----:B------:R-:W-:Y:S01]  /*43f0*/  IMAD.MOV R44, RZ, RZ, -R44 ;  /* 0x000000ffff2c7224 */ /* 0x000fe200078e0a2c */
[----:B------:R-:W-:Y:S01]  /*4400*/  ISETP.GT.U32.AND P5, PT, R3, R55, PT ;  /* 0x000000370300720c */ /* 0x000fe20003fa4070 */
[----:B------:R-:W-:Y:S01]  /*4410*/  @!P1 IMAD.MOV R53, RZ, RZ, -R53 ;  /* 0x000000ffff359224 */ /* 0x000fe200078e0a35 */
[----:B------:R-:W-:Y:S01]  /*4420*/  ISETP.GE.AND P1, PT, R65, RZ, PT ;  /* 0x000000ff4100720c */ /* 0x000fe20003f26270 */
[----:B------:R-:W-:Y:S01]  /*4430*/  @!P6 IMAD.MOV R58, RZ, RZ, -R58 ;  /* 0x000000ffff3ae224 */ /* 0x000fe200078e0a3a */
[----:B------:R-:W-:Y:S01]  /*4440*/  ISETP.GE.AND P6, PT, R67, RZ, PT ;  /* 0x000000ff4300720c */ /* 0x000fe20003fc6270 */
[----:B------:R-:W-:Y:S01]  /*4450*/  IMAD R61, R3, R44, R61 ;  /* 0x0000002c033d7224 */ /* 0x000fe200078e023d */
[C---:B------:R-:W-:Y:S01]  /*4460*/  LOP3.LUT R65, R5.reuse, 0xdc, RZ, 0xfc, !PT ;  /* 0x000000dc05417812 */ /* 0x040fe200078efcff */
[----:B------:R-:W-:Y:S01]  /*4470*/  IMAD.HI.U32 R45, R8, R46, RZ ;  /* 0x0000002e082d7227 */ /* 0x000fe200078e00ff */
[----:B------:R-:W-:-:S03]  /*4480*/  LOP3.LUT R67, R5, 0xe0, RZ, 0xfc, !PT ;  /* 0x000000e005437812 */ /* 0x000fc600078efcff */
[--C-:B------:R-:W-:Y:S01]  /*4490*/  @!P0 IMAD.IADD R56, R56, 0x1, -R3.reuse ;  /* 0x0000000138388824 */ /* 0x100fe200078e0a03 */
[----:B------:R-:W-:Y:S01]  /*44a0*/  ISETP.GE.AND P0, PT, R47, RZ, PT ;  /* 0x000000ff2f00720c */ /* 0x000fe20003f06270 */
[----:B------:R-:W-:Y:S01]  /*44b0*/  @!P4 IMAD.IADD R57, R57, 0x1, -R3 ;  /* 0x000000013939c824 */ /* 0x000fe200078e0a03 */
[----:B------:R-:W-:Y:S01]  /*44c0*/  IABS R47, R65 ;  /* 0x00000041002f7213 */ /* 0x000fe20000000000 */
[----:B------:R-:W-:Y:S01]  /*44d0*/  IMAD.MOV R45, RZ, RZ, -R45 ;  /* 0x000000ffff2d7224 */ /* 0x000fe200078e0a2d */
[----:B------:R-:W-:Y:S02]  /*44e0*/  ISETP.GT.U32.AND P4, PT, R3, R61, PT ;  /* 0x0000003d0300720c */ /* 0x000fe40003f84070 */
[----:B------:R-:W-:Y:S01]  /*44f0*/  IABS R78, R67 ;  /* 0x00000043004e7213 */ /* 0x000fe20000000000 */
[----:B------:R-:W-:Y:S01]  /*4500*/  @!P5 IMAD.IADD R55, R55, 0x1, -R3 ;  /* 0x000000013737d824 */ /* 0x000fe200078e0a03 */
[----:B------:R-:W-:Y:S01]  /*4510*/  ISETP.GE.AND P5, PT, R63, RZ, PT ;  /* 0x000000ff3f00720c */ /* 0x000fe20003fa6270 */
[----:B------:R-:W-:Y:S01]  /*4520*/  IMAD R44, R3, R45, R46 ;  /* 0x0000002d032c7224 */ /* 0x000fe200078e022e */
[----:B------:R-:W-:Y:S01]  /*4530*/  LOP3.LUT R63, R5, 0xe4, RZ, 0xfc, !PT ;  /* 0x000000e4053f7812 */ /* 0x000fe200078efcff */
[----:B------:R-:W-:-:S04]  /*4540*/  IMAD.HI.U32 R45, R8, R47, RZ ;  /* 0x0000002f082d7227 */ /* 0x000fc800078e00ff */
[----:B------:R-:W-:Y:S01]  /*4550*/  IMAD.HI.U32 R46, R8, R78, RZ ;  /* 0x0000004e082e7227 */ /* 0x000fe200078e00ff */
[----:B------:R-:W-:-:S03]  /*4560*/  IABS R80, R63 ;  /* 0x0000003f00507213 */ /* 0x000fc60000000000 */
[----:B------:R-:W-:Y:S02]  /*4570*/  IMAD.MOV R74, RZ, RZ, -R45 ;  /* 0x000000ffff4a7224 */ /* 0x000fe400078e0a2d */
[----:B------:R-:W-:Y:S02]  /*4580*/  IMAD.MOV R45, RZ, RZ, -R46 ;  /* 0x000000ffff2d7224 */ /* 0x000fe400078e0a2e */
[----:B------:R-:W-:Y:S02]  /*4590*/  @!P4 IMAD.IADD R61, R61, 0x1, -R3 ;  /* 0x000000013d3dc824 */ /* 0x000fe400078e0a03 */
[----:B------:R-:W-:Y:S01]  /*45a0*/  @!P6 IMAD.MOV R55, RZ, RZ, -R55 ;  /* 0x000000ffff37e224 */ /* 0x000fe200078e0a37 */
[C---:B------:R-:W-:Y:S01]  /*45b0*/  ISETP.GT.U32.AND P6, PT, R3.reuse, R44, PT ;  /* 0x0000002c0300720c */ /* 0x040fe20003fc4070 */
[C---:B------:R-:W-:Y:S02]  /*45c0*/  IMAD R78, R3.reuse, R45, R78 ;  /* 0x0000002d034e7224 */ /* 0x040fe400078e024e */
[----:B------:R-:W-:Y:S01]  /*45d0*/  IMAD.HI.U32 R45, R8, R80, RZ ;  /* 0x00000050082d7227 */ /* 0x000fe200078e00ff */
[----:B------:R-:W-:-:S03]  /*45e0*/  ISETP.GT.U32.AND P4, PT, R3, R61, PT ;  /* 0x0000003d0300720c */ /* 0x000fc60003f84070 */
[C---:B------:R-:W-:Y:S02]  /*45f0*/  IMAD R46, R3.reuse, R74, R47 ;  /* 0x0000004a032e7224 */ /* 0x040fe400078e022f */
[----:B------:R-:W-:Y:S02]  /*4600*/  IMAD.MOV R45, RZ, RZ, -R45 ;  /* 0x000000ffff2d7224 */ /* 0x000fe400078e0a2d */
[----:B------:R-:W-:Y:S01]  /*4610*/  @!P0 IMAD.MOV R57, RZ, RZ, -R57 ;  /* 0x000000ffff398224 */ /* 0x000fe200078e0a39 */
[C---:B------:R-:W-:Y:S01]  /*4620*/  ISETP.GT.U32.AND P0, PT, R3.reuse, R46, PT ;  /* 0x0000002e0300720c */ /* 0x040fe20003f04070 */
[----:B------:R-:W-:Y:S02]  /*4630*/  IMAD R80, R3, R45, R80 ;  /* 0x0000002d03507224 */ /* 0x000fe400078e0250 */
[----:B------:R-:W-:Y:S01]  /*4640*/  @!P1 IMAD.MOV R56, RZ, RZ, -R56 ;  /* 0x000000ffff389224 */ /* 0x000fe200078e0a38 */
[----:B------:R-:W-:Y:S01]  /*4650*/  ISETP.GE.AND P1, PT, R59, RZ, PT ;  /* 0x000000ff3b00720c */ /* 0x000fe20003f26270 */
[--C-:B------:R-:W-:Y:S01]  /*4660*/  @!P6 IMAD.IADD R44, R44, 0x1, -R3.reuse ;  /* 0x000000012c2ce824 */ /* 0x100fe200078e0a03 */
[----:B------:R-:W-:Y:S01]  /*4670*/  ISETP.GT.U32.AND P6, PT, R3, R80, PT ;  /* 0x000000500300720c */ /* 0x000fe20003fc4070 */
[----:B------:R-:W-:Y:S01]  /*4680*/  @!P4 IMAD.IADD R61, R61, 0x1, -R3 ;  /* 0x000000013d3dc824 */ /* 0x000fe200078e0a03 */
[----:B------:R-:W-:-:S02]  /*4690*/  IABS R84, R71 ;  /* 0x0000004700547213 */ /* 0x000fc40000000000 */
[C---:B------:R-:W-:Y:S02]  /*46a0*/  ISETP.GT.U32.AND P4, PT, R3.reuse, R78, PT ;  /* 0x0000004e0300720c */ /* 0x040fe40003f84070 */
[----:B------:R-:W-:Y:S01]  /*46b0*/  IABS R82, R69 ;  /* 0x0000004500527213 */ /* 0x000fe20000000000 */
[----:B------:R-:W-:Y:S02]  /*46c0*/  @!P0 IMAD.IADD R46, R46, 0x1, -R3 ;  /* 0x000000012e2e8824 */ /* 0x000fe400078e0a03 */
[----:B------:R-:W-:Y:S01]  /*46d0*/  IMAD.HI.U32 R59, R8, R84, RZ ;  /* 0x00000054083b7227 */ /* 0x000fe200078e00ff */
[----:B------:R-:W-:-:S03]  /*46e0*/  ISETP.GT.U32.AND P0, PT, R3, R44, PT ;  /* 0x0000002c0300720c */ /* 0x000fc60003f04070 */
[----:B------:R-:W-:Y:S01]  /*46f0*/  @!P1 IMAD.MOV R61, RZ, RZ, -R61 ;  /* 0x000000ffff3d9224 */ /* 0x000fe200078e0a3d */
[----:B------:R-:W-:Y:S01]  /*4700*/  ISETP.GT.U32.AND P1, PT, R3, R46, PT ;  /* 0x0000002e0300720c */ /* 0x000fe20003f24070 */
[----:B------:R-:W-:Y:S01]  /*4710*/  IMAD.HI.U32 R47, R8, R82, RZ ;  /* 0x00000052082f7227 */ /* 0x000fe200078e00ff */
[----:B------:R-:W-:-:S03]  /*4720*/  IABS R86, R75 ;  /* 0x0000004b00567213 */ /* 0x000fc60000000000 */
[----:B------:R-:W-:Y:S02]  /*4730*/  IMAD.MOV R59, RZ, RZ, -R59 ;  /* 0x000000ffff3b7224 */ /* 0x000fe400078e0a3b */
[----:B------:R-:W-:Y:S02]  /*4740*/  @!P6 IMAD.IADD R80, R80, 0x1, -R3 ;  /* 0x000000015050e824 */ /* 0x000fe400078e0a03 */
[----:B------:R-:W-:Y:S02]  /*4750*/  IMAD.MOV R47, RZ, RZ, -R47 ;  /* 0x000000ffff2f7224 */ /* 0x000fe400078e0a2f */
[----:B------:R-:W-:Y:S01]  /*4760*/  IMAD R84, R3, R59, R84 ;  /* 0x0000003b03547224 */ /* 0x000fe200078e0254 */
[----:B------:R-:W-:Y:S01]  /*4770*/  LOP3.LUT R59, R5, 0xfc, RZ, 0xfc, !PT ;  /* 0x000000fc053b7812 */ /* 0x000fe200078efcff */
[----:B------:R-:W-:Y:S01]  /*4780*/  @!P4 IMAD.IADD R78, R78, 0x1, -R3 ;  /* 0x000000014e4ec824 */ /* 0x000fe200078e0a03 */
[----:B------:R-:W-:Y:S01]  /*4790*/  ISETP.GT.U32.AND P6, PT, R3, R80, PT ;  /* 0x000000500300720c */ /* 0x000fe20003fc4070 */
[----:B------:R-:W-:-:S03]  /*47a0*/  IMAD.HI.U32 R5, R8, R86, RZ ;  /* 0x0000005608057227 */ /* 0x000fc600078e00ff */
[C---:B------:R-:W-:Y:S01]  /*47b0*/  ISETP.GT.U32.AND P4, PT, R3.reuse, R78, PT ;  /* 0x0000004e0300720c */ /* 0x040fe20003f84070 */
[C---:B------:R-:W-:Y:S02]  /*47c0*/  IMAD R82, R3.reuse, R47, R82 ;  /* 0x0000002f03527224 */ /* 0x040fe400078e0252 */
[----:B------:R-:W-:Y:S02]  /*47d0*/  IMAD.MOV R5, RZ, RZ, -R5 ;  /* 0x000000ffff057224 */ /* 0x000fe400078e0a05 */
[--C-:B------:R-:W-:Y:S01]  /*47e0*/  @!P0 IMAD.IADD R44, R44, 0x1, -R3.reuse ;  /* 0x000000012c2c8824 */ /* 0x100fe200078e0a03 */
[C---:B------:R-:W-:Y:S01]  /*47f0*/  ISETP.GT.U32.AND P0, PT, R3.reuse, R82, PT ;  /* 0x000000520300720c */ /* 0x040fe20003f04070 */
[--C-:B------:R-:W-:Y:S01]  /*4800*/  @!P1 IMAD.IADD R46, R46, 0x1, -R3.reuse ;  /* 0x000000012e2e9824 */ /* 0x100fe200078e0a03 */
[C---:B------:R-:W-:Y:S01]  /*4810*/  ISETP.GT.U32.AND P1, PT, R3.reuse, R84, PT ;  /* 0x000000540300720c */ /* 0x040fe20003f24070 */
[----:B------:R-:W-:Y:S02]  /*4820*/  IMAD R86, R3, R5, R86 ;  /* 0x0000000503567224 */ /* 0x000fe400078e0256 */
[----:B------:R-:W-:-:S03]  /*4830*/  @!P6 IMAD.IADD R80, R80, 0x1, -R3 ;  /* 0x000000015050e824 */ /* 0x000fc600078e0a03 */
[----:B------:R-:W-:Y:S01]  /*4840*/  ISETP.GT.U32.AND P6, PT, R3, R86, PT ;  /* 0x000000560300720c */ /* 0x000fe20003fc4070 */
[--C-:B------:R-:W-:Y:S01]  /*4850*/  @!P4 IMAD.IADD R78, R78, 0x1, -R3.reuse ;  /* 0x000000014e4ec824 */ /* 0x100fe200078e0a03 */
[----:B------:R-:W-:Y:S02]  /*4860*/  IABS R90, R81 ;  /* 0x00000051005a7213 */ /* 0x000fe40000000000 */
[----:B------:R-:W-:Y:S01]  /*4870*/  ISETP.GE.AND P4, PT, R65, RZ, PT ;  /* 0x000000ff4100720c */ /* 0x000fe20003f86270 */
[--C-:B------:R-:W-:Y:S01]  /*4880*/  @!P0 IMAD.IADD R82, R82, 0x1, -R3.reuse ;  /* 0x0000000152528824 */ /* 0x100fe200078e0a03 */
[----:B------:R-:W-:Y:S01]  /*4890*/  IABS R88, R79 ;  /* 0x0000004f00587213 */ /* 0x000fe20000000000 */
[----:B------:R-:W-:Y:S01]  /*48a0*/  @!P1 IMAD.IADD R84, R84, 0x1, -R3 ;  /* 0x0000000154549824 */ /* 0x000fe200078e0a03 */
[----:B------:R-:W-:Y:S01]  /*48b0*/  IABS R47, R59 ;  /* 0x0000003b002f7213 */ /* 0x000fe20000000000 */
[----:B------:R-:W-:Y:S01]  /*48c0*/  IMAD.MOV.U32 R74, RZ, RZ, R44 ;  /* 0x000000ffff4a7224 */ /* 0x000fe200078e002c */
[----:B------:R-:W-:Y:S01]  /*48d0*/  ISETP.GE.AND P1, PT, R63, RZ, PT ;  /* 0x000000ff3f00720c */ /* 0x000fe20003f26270 */
[----:B------:R-:W-:Y:S01]  /*48e0*/  IMAD.HI.U32 R45, R8, R90, RZ ;  /* 0x0000005a082d7227 */ /* 0x000fe200078e00ff */
[----:B------:R-:W-:-:S03]  /*48f0*/  ISETP.GE.AND P0, PT, R67, RZ, PT ;  /* 0x000000ff4300720c */ /* 0x000fc60003f06270 */
[----:B------:R-:W-:Y:S01]  /*4900*/  @!P5 IMAD.MOV R74, RZ, RZ, -R74 ;  /* 0x000000ffff4ad224 */ /* 0x000fe200078e0a4a */
[----:B------:R-:W-:Y:S01]  /*4910*/  ISETP.GT.U32.AND P5, PT, R3, R82, PT ;  /* 0x000000520300720c */ /* 0x000fe20003fa4070 */
[----:B------:R-:W-:-:S04]  /*4920*/  IMAD.HI.U32 R5, R8, R88, RZ ;  /* 0x0000005808057227 */ /* 0x000fc800078e00ff */
[----:B------:R-:W-:Y:S02]  /*4930*/  IMAD.MOV R45, RZ, RZ, -R45 ;  /* 0x000000ffff2d7224 */ /* 0x000fe400078e0a2d */
[----:B------:R-:W-:-:S04]  /*4940*/  IMAD.HI.U32 R8, R8, R47, RZ ;  /* 0x0000002f08087227 */ /* 0x000fc800078e00ff */
[----:B------:R-:W-:Y:S02]  /*4950*/  IMAD.MOV.U32 R162, RZ, RZ, R46 ;  /* 0x000000ffffa27224 */ /* 0x000fe400078e002e */
[----:B------:R-:W-:Y:S02]  /*4960*/  @!P6 IMAD.IADD R86, R86, 0x1, -R3 ;  /* 0x000000015656e824 */ /* 0x000fe400078e0a03 */
[----:B------:R-:W-:Y:S02]  /*4970*/  IMAD.MOV R5, RZ, RZ, -R5 ;  /* 0x000000ffff057224 */ /* 0x000fe400078e0a05 */
[C---:B------:R-:W-:Y:S02]  /*4980*/  IMAD R90, R3.reuse, R45, R90 ;  /* 0x0000002d035a7224 */ /* 0x040fe400078e025a */
[----:B------:R-:W-:Y:S01]  /*4990*/  @!P4 IMAD.MOV R162, RZ, RZ, -R162 ;  /* 0x000000ffffa2c224 */ /* 0x000fe200078e0aa2 */
[----:B------:R-:W-:Y:S01]  /*49a0*/  ISETP.GT.U32.AND P4, PT, R3, R86, PT ;  /* 0x000000560300720c */ /* 0x000fe20003f84070 */
[----:B------:R-:W-:-:S02]  /*49b0*/  IMAD.MOV R8, RZ, RZ, -R8 ;  /* 0x000000ffff087224 */ /* 0x000fc400078e0a08 */
[C---:B------:R-:W-:Y:S02]  /*49c0*/  IMAD R88, R3.reuse, R5, R88 ;  /* 0x0000000503587224 */ /* 0x040fe400078e0258 */
[C---:B------:R-:W-:Y:S02]  /*49d0*/  IMAD R8, R3.reuse, R8, R47 ;  /* 0x0000000803087224 */ /* 0x040fe400078e022f */
[----:B------:R-:W-:Y:S01]  /*49e0*/  @!P1 IMAD.MOV R80, RZ, RZ, -R80 ;  /* 0x000000ffff509224 */ /* 0x000fe200078e0a50 */
[C---:B------:R-:W-:Y:S01]  /*49f0*/  ISETP.GT.U32.AND P1, PT, R3.reuse, R90, PT ;  /* 0x0000005a0300720c */ /* 0x040fe20003f24070 */
[----:B------:R-:W-:Y:S01]  /*4a00*/  @!P0 IMAD.MOV R78, RZ, RZ, -R78 ;  /* 0x000000ffff4e8224 */ /* 0x000fe200078e0a4e */
[C---:B------:R-:W-:Y:S01]  /*4a10*/  ISETP.GT.U32.AND P0, PT, R3.reuse, R88, PT ;  /* 0x000000580300720c */ /* 0x040fe20003f04070 */
[--C-:B------:R-:W-:Y:S01]  /*4a20*/  @!P5 IMAD.IADD R82, R82, 0x1, -R3.reuse ;  /* 0x000000015252d824 */ /* 0x100fe200078e0a03 */
[C---:B------:R-:W-:Y:S02]  /*4a30*/  ISETP.GT.U32.AND P6, PT, R3.reuse, R84, PT ;  /* 0x000000540300720c */ /* 0x040fe40003fc4070 */
[----:B------:R-:W-:Y:S01]  /*4a40*/  ISETP.GT.U32.AND P5, PT, R3, R8, PT ;  /* 0x000000080300720c */ /* 0x000fe20003fa4070 */
[----:B------:R-:W-:Y:S01]  /*4a50*/  @!P4 IMAD.IADD R86, R86, 0x1, -R3 ;  /* 0x000000015656c824 */ /* 0x000fe200078e0a03 */
[----:B------:R-:W-:-:S05]  /*4a60*/  ISETP.GE.AND P4, PT, R71, RZ, PT ;  /* 0x000000ff4700720c */ /* 0x000fca0003f86270 */
[--C-:B------:R-:W-:Y:S02]  /*4a70*/  @!P1 IMAD.IADD R90, R90, 0x1, -R3.reuse ;  /* 0x000000015a5a9824 */ /* 0x100fe400078e0a03 */
[--C-:B------:R-:W-:Y:S02]  /*4a80*/  @!P0 IMAD.IADD R88, R88, 0x1, -R3.reuse ;  /* 0x0000000158588824 */ /* 0x100fe400078e0a03 */
[--C-:B------:R-:W-:Y:S01]  /*4a90*/  @!P6 IMAD.IADD R84, R84, 0x1, -R3.reuse ;  /* 0x000000015454e824 */ /* 0x100fe200078e0a03 */
[----:B------:R-:W-:Y:S01]  /*4aa0*/  ISETP.GE.AND P6, PT, R69, RZ, PT ;  /* 0x000000ff4500720c */ /* 0x000fe20003fc6270 */
[----:B------:R-:W-:Y:S01]  /*4ab0*/  @!P5 IMAD.IADD R8, R8, 0x1, -R3 ;  /* 0x000000010808d824 */ /* 0x000fe200078e0a03 */
[C---:B------:R-:W-:Y:S02]  /*4ac0*/  ISETP.GT.U32.AND P5, PT, R3.reuse, R90, PT ;  /* 0x0000005a0300720c */ /* 0x040fe40003fa4070 */
[C---:B------:R-:W-:Y:S01]  /*4ad0*/  ISETP.GT.U32.AND P1, PT, R3.reuse, R88, PT ;  /* 0x000000580300720c */ /* 0x040fe20003f24070 */
[----:B------:R-:W-:Y:S01]  /*4ae0*/  @!P4 IMAD.MOV R84, RZ, RZ, -R84 ;  /* 0x000000ffff54c224 */ /* 0x000fe200078e0a54 */
[----:B------:R-:W-:-:S02]  /*4af0*/  ISETP.GT.U32.AND P4, PT, R3, R8, PT ;  /* 0x000000080300720c */ /* 0x000fc40003f84070 */
[----:B------:R-:W-:-:S05]  /*4b00*/  ISETP.GE.AND P0, PT, R75, RZ, PT ;  /* 0x000000ff4b00720c */ /* 0x000fca0003f06270 */
[----:B------:R-:W-:Y:S01]  /*4b10*/  @!P6 IMAD.MOV R82, RZ, RZ, -R82 ;  /* 0x000000ffff52e224 */ /* 0x000fe200078e0a52 */
[----:B------:R-:W-:Y:S01]  /*4b20*/  ISETP.GE.AND P6, PT, R79, RZ, PT ;  /* 0x000000ff4f00720c */ /* 0x000fe20003fc6270 */
[--C-:B------:R-:W-:Y:S01]  /*4b30*/  @!P5 IMAD.IADD R90, R90, 0x1, -R3.reuse ;  /* 0x000000015a5ad824 */ /* 0x100fe200078e0a03 */
[----:B------:R-:W-:Y:S01]  /*4b40*/  ISETP.GE.AND P5, PT, R59, RZ, PT ;  /* 0x000000ff3b00720c */ /* 0x000fe20003fa6270 */
[--C-:B------:R-:W-:Y:S01]  /*4b50*/  @!P1 IMAD.IADD R88, R88, 0x1, -R3.reuse ;  /* 0x0000000158589824 */ /* 0x100fe200078e0a03 */
[----:B------:R-:W-:Y:S01]  /*4b60*/  ISETP.NE.U32.AND P1, PT, R4, RZ, PT ;  /* 0x000000ff0400720c */ /* 0x000fe20003f25070 */
[----:B------:R-:W-:Y:S01]  /*4b70*/  @!P4 IMAD.IADD R8, R8, 0x1, -R3 ;  /* 0x000000010808c824 */ /* 0x000fe200078e0a03 */
[----:B------:R-:W-:Y:S01]  /*4b80*/  SHF.R.U32.HI R4, RZ, 0x3, R37 ;  /* 0x00000003ff047819 */ /* 0x000fe20000011625 */
[----:B------:R-:W-:Y:S01]  /*4b90*/  @!P0 IMAD.MOV R86, RZ, RZ, -R86 ;  /* 0x000000ffff568224 */ /* 0x000fe200078e0a56 */
[----:B------:R-:W-:Y:S02]  /*4ba0*/  ISETP.GE.AND P0, PT, R81, RZ, PT ;  /* 0x000000ff5100720c */ /* 0x000fe40003f06270 */
[----:B------:R-:W-:Y:S01]  /*4bb0*/  LOP3.LUT P4, RZ, R4, 0x1, RZ, 0xc0, !PT ;  /* 0x0000000104ff7812 */ /* 0x000fe2000788c0ff */
[----:B------:R-:W-:Y:S01]  /*4bc0*/  IMAD.MOV.U32 R4, RZ, RZ, R8 ;  /* 0x000000ffff047224 */ /* 0x000fe200078e0008 */
[----:B------:R-:W-:Y:S01]  /*4bd0*/  LOP3.LUT R3, RZ, R43, RZ, 0x33, !PT ;  /* 0x0000002bff037212 */ /* 0x000fe200078e33ff */
[----:B------:R-:W-:Y:S01]  /*4be0*/  @!P6 IMAD.MOV R88, RZ, RZ, -R88 ;  /* 0x000000ffff58e224 */ /* 0x000fe200078e0a58 */
[----:B------:R-:W-:Y:S01]  /*4bf0*/  ISETP.NE.AND P6, PT, R43, RZ, PT ;  /* 0x000000ff2b00720c */ /* 0x000fe20003fc5270 */
[----:B------:R-:W-:Y:S01]  /*4c00*/  @!P5 IMAD.MOV R4, RZ, RZ, -R4 ;  /* 0x000000ffff04d224 */ /* 0x000fe200078e0a04 */
[----:B------:R-:W-:-:S02]  /*4c10*/  SHF.R.S32.HI R252, RZ, 0x1f, R212 ;  /* 0x0000001ffffc7819 */ /* 0x000fc400000114d4 */
[----:B------:R-:W-:Y:S01]  /*4c20*/  IADD3 R8, P5, PT, R212, R6, RZ ;  /* 0x00000006d4087210 */ /* 0x000fe20007fbe0ff */
[----:B------:R-:W-:Y:S01]  /*4c30*/  VIADD R168, R2, 0x1f ;  /* 0x0000001f02a87836 */ /* 0x000fe20000000000 */
[----:B------:R-:W-:Y:S02]  /*4c40*/  SEL R108, R3, R9, !P6 ;  /* 0x00000009036c7207 */ /* 0x000fe40007000000 */
[----:B------:R-:W-:Y:S01]  /*4c50*/  PRMT R161, RZ, 0x7610, R161 ;  /* 0x00007610ffa17816 */ /* 0x000fe200000000a1 */
[----:B------:R-:W-:Y:S01]  /*4c60*/  IMAD.X R9, R252, 0x1, R7, P5 ;  /* 0x00000001fc097824 */ /* 0x000fe200028e0607 */
[----:B------:R-:W-:Y:S01]  /*4c70*/  LOP3.LUT R83, R0, 0x1f, RZ, 0xc0, !PT ;  /* 0x0000001f00537812 */ /* 0x000fe200078ec0ff */
[----:B------:R-:W-:Y:S01]  /*4c80*/  @!P0 IMAD.MOV R90, RZ, RZ, -R90 ;  /* 0x000000ffff5a8224 */ /* 0x000fe200078e0a5a */
[----:B------:R-:W-:Y:S01]  /*4c90*/  ISETP.GT.AND P0, PT, R168, 0x1f, PT ;  /* 0x0000001fa800780c */ /* 0x000fe20003f04270 */
[C---:B------:R-:W-:Y:S01]  /*4ca0*/  IMAD R209, R118.reuse, 0x1d, RZ ;  /* 0x0000001d76d17824 */ /* 0x040fe200078e02ff */
[----:B------:R0:W2:Y:S01]  /*4cb0*/  @P4 LDG.E.U8 R161, desc[UR18][R8.64] ;  /* 0x0000001208a14981 */ /* 0x0000a2000c1e1100 */
[----:B------:R-:W-:Y:S01]  /*4cc0*/  SHF.R.U32.HI R5, RZ, 0x2, R37 ;  /* 0x00000002ff057819 */ /* 0x000fe20000011625 */
[C---:B------:R-:W-:Y:S01]  /*4cd0*/  IMAD R197, R83.reuse, R119, RZ ;  /* 0x0000007753c57224 */ /* 0x040fe200078e02ff */
[----:B------:R-:W-:Y:S01]  /*4ce0*/  ISETP.LT.AND P0, PT, R83, R2, P0 ;  /* 0x000000025300720c */ /* 0x000fe20000701270 */
[----:B------:R-:W-:Y:S01]  /*4cf0*/  IMAD R208, R118, 0x1e, RZ ;  /* 0x0000001e76d07824 */ /* 0x000fe200078e02ff */
[----:B------:R-:W-:-:S02]  /*4d00*/  SEL R47, R3, R13, !P6 ;  /* 0x0000000d032f7207 */ /* 0x000fc40007000000 */
[----:B------:R-:W-:Y:S02]  /*4d10*/  SEL R44, R3, R16, !P6 ;  /* 0x00000010032c7207 */ /* 0x000fe40007000000 */
[----:B------:R-:W-:Y:S02]  /*4d20*/  LOP3.LUT P5, RZ, R5, 0x1, RZ, 0xc0, !PT ;  /* 0x0000000105ff7812 */ /* 0x000fe400078ac0ff */
[----:B------:R-:W-:Y:S02]  /*4d30*/  SHF.R.S32.HI R251, RZ, 0x1f, R209 ;  /* 0x0000001ffffb7819 */ /* 0x000fe400000114d1 */
[----:B------:R-:W-:Y:S02]  /*4d40*/  IADD3 R2, P4, PT, R209, R6, RZ ;  /* 0x00000006d1027210 */ /* 0x000fe40007f9e0ff */
[C---:B------:R-:W-:Y:S02]  /*4d50*/  SEL R103, R3.reuse, R10, !P6 ;  /* 0x0000000a03677207 */ /* 0x040fe40007000000 */
[----:B------:R-:W-:-:S02]  /*4d60*/  SEL R101, R3, R11, !P6 ;  /* 0x0000000b03657207 */ /* 0x000fc40007000000 */
[C---:B------:R-:W-:Y:S02]  /*4d70*/  SEL R59, R3.reuse, R12, !P6 ;  /* 0x0000000c033b7207 */ /* 0x040fe40007000000 */
[C---:B------:R-:W-:Y:S02]  /*4d80*/  SEL R46, R3.reuse, R14, !P6 ;  /* 0x0000000e032e7207 */ /* 0x040fe40007000000 */
[C---:B------:R-:W-:Y:S02]  /*4d90*/  SEL R45, R3.reuse, R15, !P6 ;  /* 0x0000000f032d7207 */ /* 0x040fe40007000000 */
[C---:B------:R-:W-:Y:S02]  /*4da0*/  SEL R43, R3.reuse, R17, !P6 ;  /* 0x00000011032b7207 */ /* 0x040fe40007000000 */
[C---:B------:R-:W-:Y:S02]  /*4db0*/  SEL R16, R3.reuse, R48, !P6 ;  /* 0x0000003003107207 */ /* 0x040fe40007000000 */
[C---:B------:R-:W-:Y:S01]  /*4dc0*/  SEL R13, R3.reuse, R54, !P6 ;  /* 0x00000036030d7207 */ /* 0x040fe20007000000 */
[----:B------:R-:W-:Y:S01]  /*4dd0*/  IMAD R108, R108, UR6, RZ ;  /* 0x000000066c6c7c24 */ /* 0x000fe2000f8e02ff */
[----:B------:R-:W-:-:S02]  /*4de0*/  SEL R19, R3, R19, !P6 ;  /* 0x0000001303137207 */ /* 0x000fc40007000000 */
[C---:B------:R-:W-:Y:S02]  /*4df0*/  SEL R21, R3.reuse, R21, !P6 ;  /* 0x0000001503157207 */ /* 0x040fe40007000000 */
[C---:B------:R-:W-:Y:S02]  /*4e00*/  SEL R23, R3.reuse, R23, !P6 ;  /* 0x0000001703177207 */ /* 0x040fe40007000000 */
[C---:B------:R-:W-:Y:S02]  /*4e10*/  SEL R25, R3.reuse, R25, !P6 ;  /* 0x0000001903197207 */ /* 0x040fe40007000000 */
[C---:B------:R-:W-:Y:S02]  /*4e20*/  SEL R27, R3.reuse, R27, !P6 ;  /* 0x0000001b031b7207 */ /* 0x040fe40007000000 */
[C---:B------:R-:W-:Y:S02]  /*4e30*/  SEL R29, R3.reuse, R29, !P6 ;  /* 0x0000001d031d7207 */ /* 0x040fe40007000000 */
        /* <DEDUP_REMOVED lines=46> */
[----:B------:R-:W-:Y:S02]  /*5120*/  SEL R48, R3, R4, !P6 ;  /* 0x0000000403307207 */ /* 0x000fe40007000000 */
[----:B------:R-:W-:Y:S01]  /*5130*/  IADD3 R198, P6, PT, R197, UR22, RZ ;  /* 0x00000016c5c67c10 */ /* 0x000fe2000ffde0ff */
[----:B------:R-:W-:Y:S01]  /*5140*/  IMAD.X R3, R251, 0x1, R7, P4 ;  /* 0x00000001fb037824 */ /* 0x000fe200020e0607 */
[----:B------:R-:W-:Y:S01]  /*5150*/  SHF.R.S32.HI R250, RZ, 0x1f, R208 ;  /* 0x0000001ffffa7819 */ /* 0x000fe200000114d0 */
[----:B------:R-:W-:Y:S01]  /*5160*/  IMAD R207, R118, 0x1f, RZ ;  /* 0x0000001f76cf7824 */ /* 0x000fe200078e02ff */
[----:B------:R-:W-:Y:S01]  /*5170*/  IADD3 R4, P4, PT, R208, R6, RZ ;  /* 0x00000006d0047210 */ /* 0x000fe20007f9e0ff */
[----:B------:R-:W-:Y:S01]  /*5180*/  IMAD R103, R103, UR6, RZ ;  /* 0x0000000667677c24 */ /* 0x000fe2000f8e02ff */
[----:B------:R-:W-:-:S02]  /*5190*/  LEA.HI.X.SX32 R197, R197, UR23, 0x1, P6 ;  /* 0x00000017c5c57c11 */ /* 0x000fc4000b0f0eff */
[----:B------:R-:W-:Y:S02]  /*51a0*/  PRMT R160, RZ, 0x7610, R160 ;  /* 0x00007610ffa07816 */ /* 0x000fe400000000a0 */
[----:B------:R-:W-:Y:S01]  /*51b0*/  IADD3 R107, P6, PT, R108, R198, RZ ;  /* 0x000000c66c6b7210 */ /* 0x000fe20007fde0ff */
[----:B------:R-:W-:Y:S01]  /*51c0*/  IMAD.X R5, R250, 0x1, R7, P4 ;  /* 0x00000001fa057824 */ /* 0x000fe200020e0607 */
[----:B------:R-:W-:Y:S01]  /*51d0*/  SHF.R.S32.HI R249, RZ, 0x1f, R207 ;  /* 0x0000001ffff97819 */ /* 0x000fe200000114cf */
[----:B------:R-:W-:Y:S01]  /*51e0*/  IMAD R48, R48, UR6, RZ ;  /* 0x0000000630307c24 */ /* 0x000fe2000f8e02ff */
[----:B------:R-:W-:Y:S01]  /*51f0*/  IADD3 R6, P4, PT, R207, R6, RZ ;  /* 0x00000006cf067210 */ /* 0x000fe20007f9e0ff */
[----:B------:R-:W3:Y:S01]  /*5200*/  @P5 LDG.E.U8 R160, desc[UR18][R2.64] ;  /* 0x0000001202a05981 */ /* 0x000ee2000c1e1100 */
[----:B------:R-:W-:Y:S02]  /*5210*/  LEA.HI.X.SX32 R108, R108, R197, 0x1, P6 ;  /* 0x000000c56c6c7211 */ /* 0x000fe400030f0eff */
[----:B------:R-:W-:-:S02]  /*5220*/  IADD3 R105, P6, PT, R103, R198, RZ ;  /* 0x000000c667697210 */ /* 0x000fc40007fde0ff */
[----:B------:R-:W-:Y:S01]  /*5230*/  SHF.R.U32.HI R37, RZ, 0x1, R37 ;  /* 0x00000001ff257819 */ /* 0x000fe20000011625 */
[----:B------:R-:W-:Y:S01]  /*5240*/  IMAD.X R7, R249, 0x1, R7, P4 ;  /* 0x00000001f9077824 */ /* 0x000fe200020e0607 */
[----:B------:R-:W-:Y:S01]  /*5250*/  LEA.HI.X.SX32 R103, R103, R197, 0x1, P6 ;  /* 0x000000c567677211 */ /* 0x000fe200030f0eff */
[----:B------:R-:W-:Y:S01]  /*5260*/  IMAD R101, R101, UR6, RZ ;  /* 0x0000000665657c24 */ /* 0x000fe2000f8e02ff */
[----:B------:R-:W-:Y:S02]  /*5270*/  LOP3.LUT P4, RZ, R37, 0x1, RZ, 0xc0, !PT ;  /* 0x0000000125ff7812 */ /* 0x000fe4000788c0ff */
[----:B------:R-:W-:Y:S01]  /*5280*/  IADD3 R200, P6, PT, R48, R198, RZ ;  /* 0x000000c630c87210 */ /* 0x000fe20007fde0ff */
[----:B------:R-:W-:-:S03]  /*5290*/  IMAD R59, R59, UR6, RZ ;  /* 0x000000063b3b7c24 */ /* 0x000fc6000f8e02ff */
[-C--:B------:R-:W-:Y:S02]  /*52a0*/  LEA.HI.X.SX32 R199, R48, R197.reuse, 0x1, P6 ;  /* 0x000000c530c77211 */ /* 0x080fe400030f0eff */
[-C--:B------:R-:W-:Y:S02]  /*52b0*/  IADD3 R104, P6, PT, R101, R198.reuse, RZ ;  /* 0x000000c665687210 */ /* 0x080fe40007fde0ff */
[----:B------:R-:W-:Y:S01]  /*52c0*/  PRMT R156, RZ, 0x7610, R156 ;  /* 0x00007610ff9c7816 */ /* 0x000fe2000000009c */
[----:B------:R-:W-:Y:S01]  /*52d0*/  IMAD R47, R47, UR6, RZ ;  /* 0x000000062f2f7c24 */ /* 0x000fe2000f8e02ff */
[----:B------:R-:W-:Y:S01]  /*52e0*/  LEA.HI.X.SX32 R101, R101, R197, 0x1, P6 ;  /* 0x000000c565657211 */ /* 0x000fe200030f0eff */
[----:B0-----:R-:W-:Y:S01]  /*52f0*/  @P0 IMAD.MOV.U32 R8, RZ, RZ, R107 ;  /* 0x000000ffff080224 */ /* 0x001fe200078e006b */
[----:B------:R-:W-:Y:S01]  /*5300*/  PRMT R148, RZ, 0x7610, R148 ;  /* 0x00007610ff947816 */ /* 0x000fe20000000094 */
[----:B------:R-:W-:Y:S01]  /*5310*/  @P0 IMAD.MOV.U32 R9, RZ, RZ, R108 ;  /* 0x000000ffff090224 */ /* 0x000fe200078e006c */
[----:B------:R-:W-:Y:S01]  /*5320*/  IADD3 R102, P6, PT, R59, R198, RZ ;  /* 0x000000c63b667210 */ /* 0x000fe20007fde0ff */
[----:B------:R-:W3:Y:S01]  /*5330*/  @P4 LDG.E.U8 R156, desc[UR18][R4.64] ;  /* 0x00000012049c4981 */ /* 0x000ee2000c1e1100 */
[----:B------:R-:W-:-:S02]  /*5340*/  IMAD R46, R46, UR6, RZ ;  /* 0x000000062e2e7c24 */ /* 0x000fc4000f8e02ff */
[-C--:B------:R-:W-:Y:S01]  /*5350*/  LEA.HI.X.SX32 R100, R59, R197.reuse, 0x1, P6 ;  /* 0x000000c53b647211 */ /* 0x080fe200030f0eff */
[----:B------:R0:W3:Y:S01]  /*5360*/  @P0 LDG.E.U8 R148, desc[UR18][R8.64] ;  /* 0x0000001208940981 */ /* 0x0000e2000c1e1100 */
[-C--:B------:R-:W-:Y:S02]  /*5370*/  IADD3 R99, P6, PT, R47, R198.reuse, RZ ;  /* 0x000000c62f637210 */ /* 0x080fe40007fde0ff */
[----:B------:R-:W-:Y:S01]  /*5380*/  PRMT R147, RZ, 0x7610, R147 ;  /* 0x00007610ff937816 */ /* 0x000fe20000000093 */
[----:B------:R-:W-:Y:S01]  /*5390*/  IMAD R45, R45, UR6, RZ ;  /* 0x000000062d2d7c24 */ /* 0x000fe2000f8e02ff */
[-C--:B------:R-:W-:Y:S02]  /*53a0*/  LEA.HI.X.SX32 R97, R47, R197.reuse, 0x1, P6 ;  /* 0x000000c52f617211 */ /* 0x080fe400030f0eff */
[----:B------:R-:W-:Y:S01]  /*53b0*/  IADD3 R98, P6, PT, R46, R198, RZ ;  /* 0x000000c62e627210 */ /* 0x000fe20007fde0ff */
[----:B0-----:R-:W-:Y:S02]  /*53c0*/  @P0 IMAD.MOV.U32 R8, RZ, RZ, R105 ;  /* 0x000000ffff080224 */ /* 0x001fe400078e0069 */
[----:B------:R-:W-:Y:S01]  /*53d0*/  @P0 IMAD.MOV.U32 R9, RZ, RZ, R103 ;  /* 0x000000ffff090224 */ /* 0x000fe200078e0067 */
[----:B------:R-:W-:Y:S01]  /*53e0*/  PRMT R146, RZ, 0x7610, R146 ;  /* 0x00007610ff927816 */ /* 0x000fe20000000092 */
[----:B------:R-:W-:Y:S01]  /*53f0*/  IMAD R44, R44, UR6, RZ ;  /* 0x000000062c2c7c24 */ /* 0x000fe2000f8e02ff */
[----:B------:R-:W-:-:S02]  /*5400*/  LEA.HI.X.SX32 R95, R46, R197, 0x1, P6 ;  /* 0x000000c52e5f7211 */ /* 0x000fc400030f0eff */
[----:B------:R0:W3:Y:S01]  /*5410*/  @P0 LDG.E.U8 R147, desc[UR18][R8.64] ;  /* 0x0000001208930981 */ /* 0x0000e2000c1e1100 */
[CC--:B------:R-:W-:Y:S02]  /*5420*/  IADD3 R96, P6, PT, R45.reuse, R198.reuse, RZ ;  /* 0x000000c62d607210 */ /* 0x0c0fe40007fde0ff */
[----:B------:R-:W-:Y:S02]  /*5430*/  PRMT R150, RZ, 0x7610, R150 ;  /* 0x00007610ff967816 */ /* 0x000fe40000000096 */
[----:B------:R-:W-:Y:S01]  /*5440*/  PRMT R155, RZ, 0x7610, R155 ;  /* 0x00007610ff9b7816 */ /* 0x000fe2000000009b */
[----:B0-----:R-:W-:Y:S02]  /*5450*/  @P0 IMAD.MOV.U32 R8, RZ, RZ, R104 ;  /* 0x000000ffff080224 */ /* 0x001fe400078e0068 */
[----:B------:R-:W-:Y:S01]  /*5460*/  @P0 IMAD.MOV.U32 R9, RZ, RZ, R101 ;  /* 0x000000ffff090224 */ /* 0x000fe200078e0065 */
[-C--:B------:R-:W-:Y:S01]  /*5470*/  LEA.HI.X.SX32 R94, R45, R197.reuse, 0x1, P6 ;  /* 0x000000c52d5e7211 */ /* 0x080fe200030f0eff */
[----:B------:R-:W-:Y:S01]  /*5480*/  IMAD R43, R43, UR6, RZ ;  /* 0x000000062b2b7c24 */ /* 0x000fe2000f8e02ff */
[C---:B------:R-:W-:Y:S01]  /*5490*/  IADD3 R93, P6, PT, R44.reuse, R198, RZ ;  /* 0x000000c62c5d7210 */ /* 0x040fe20007fde0ff */
[----:B------:R-:W3:Y:S04]  /*54a0*/  @!P2 LDG.E.U8 R150, desc[UR18][R6.64] ;  /* 0x000000120696a981 */ /* 0x000ee8000c1e1100 */
[----:B------:R0:W3:Y:S01]  /*54b0*/  @P0 LDG.E.U8 R146, desc[UR18][R8.64] ;  /* 0x0000001208920981 */ /* 0x0000e2000c1e1100 */
[----:B------:R-:W-:Y:S01]  /*54c0*/  PRMT R144, RZ, 0x7610, R144 ;  /* 0x00007610ff907816 */ /* 0x000fe20000000090 */
[----:B------:R-:W-:Y:S01]  /*54d0*/  IMAD R41, R41, UR6, RZ ;  /* 0x0000000629297c24 */ /* 0x000fe2000f8e02ff */
[----:B------:R-:W-:Y:S01]  /*54e0*/  LEA.HI.X.SX32 R91, R44, R197, 0x1, P6 ;  /* 0x000000c52c5b7211 */ /* 0x000fe200030f0eff */
[----:B0-----:R-:W-:-:S02]  /*54f0*/  @P0 IMAD.MOV.U32 R8, RZ, RZ, R102 ;  /* 0x000000ffff080224 */ /* 0x001fc400078e0066 */
[----:B------:R-:W-:Y:S01]  /*5500*/  @P0 IMAD.MOV.U32 R9, RZ, RZ, R100 ;  /* 0x000000ffff090224 */ /* 0x000fe200078e0064 */
[----:B------:R-:W-:-:S04]  /*5510*/  IADD3 R92, P6, PT, R43, R198, RZ ;  /* 0x000000c62b5c7210 */ /* 0x000fc80007fde0ff */
[----:B------:R0:W3:Y:S01]  /*5520*/  @P0 LDG.E.U8 R155, desc[UR18][R8.64] ;  /* 0x00000012089b0981 */ /* 0x0000e2000c1e1100 */
[-C--:B------:R-:W-:Y:S01]  /*5530*/  LEA.HI.X.SX32 R89, R43, R197.reuse, 0x1, P6 ;  /* 0x000000c52b597211 */ /* 0x080fe200030f0eff */
[----:B------:R-:W-:Y:S01]  /*5540*/  IMAD R39, R39, UR6, RZ ;  /* 0x0000000627277c24 */ /* 0x000fe2000f8e02ff */
[----:B------:R-:W-:Y:S01]  /*5550*/  PRMT R142, RZ, 0x7610, R142 ;  /* 0x00007610ff8e7816 */ /* 0x000fe2000000008e */
[----:B------:R-:W-:Y:S01]  /*5560*/  IMAD R19, R19, UR6, RZ ;  /* 0x0000000613137c24 */ /* 0x000fe2000f8e02ff */
[C---:B------:R-:W-:Y:S01]  /*5570*/  IADD3 R90, P6, PT, R41.reuse, R198, RZ ;  /* 0x000000c6295a7210 */ /* 0x040fe20007fde0ff */
[----:B0-----:R-:W-:Y:S02]  /*5580*/  @P0 IMAD.MOV.U32 R8, RZ, RZ, R99 ;  /* 0x000000ffff080224 */ /* 0x001fe400078e0063 */
[----:B------:R-:W-:Y:S01]  /*5590*/  @P0 IMAD.MOV.U32 R9, RZ, RZ, R97 ;  /* 0x000000ffff090224 */ /* 0x000fe200078e0061 */
[----:B------:R-:W-:-:S04]  /*55a0*/  LEA.HI.X.SX32 R88, R41, R197, 0x1, P6 ;  /* 0x000000c529587211 */ /* 0x000fc800030f0eff */
[----:B------:R0:W3:Y:S01]  /*55b0*/  @P0 LDG.E.U8 R144, desc[UR18][R8.64] ;  /* 0x0000001208900981 */ /* 0x0000e2000c1e1100 */
[----:B------:R-:W-:-:S04]  /*55c0*/  @!UP1 UIADD3 UR4, UPT, UPT, -UR4, 0x100000, URZ ;  /* 0x0010000004049890 */ /* 0x000fc8000fffe1ff */
[----:B------:R-:W-:Y:S02]  /*55d0*/  @!UP1 USHF.L.U32 UR5, UR4, 0xb, URZ ;  /* 0x0000000b04059899 */ /* 0x000fe400080006ff */
[----:B------:R-:W-:Y:S01]  /*55e0*/  @!UP1 USHF.L.U32 UR4, UR4, 0x1, URZ ;  /* 0x0000000104049899 */ /* 0x000fe200080006ff */
[----:B------:R-:W-:Y:S01]  /*55f0*/  IMAD R35, R35, UR6, RZ ;  /* 0x0000000623237c24 */ /* 0x000fe2000f8e02ff */
[-C--:B------:R-:W-:Y:S01]  /*5600*/  IADD3 R87, P6, PT, R39, R198.reuse, RZ ;  /* 0x000000c627577210 */ /* 0x080fe20007fde0ff */
[----:B------:R-:W-:Y:S01]  /*5610*/  IMAD R21, R21, UR6, RZ ;  /* 0x0000000615157c24 */ /* 0x000fe2000f8e02ff */
[----:B------:R-:W-:Y:S01]  /*5620*/  IADD3 R53, P5, PT, R19, R198, RZ ;  /* 0x000000c613357210 */ /* 0x000fe20007fbe0ff */
[----:B------:R-:W-:Y:S02]  /*5630*/  IMAD R23, R23, UR6, RZ ;  /* 0x0000000617177c24 */ /* 0x000fe4000f8e02ff */
[----:B0-----:R-:W-:Y:S02]  /*5640*/  @P0 IMAD.MOV.U32 R8, RZ, RZ, R98 ;  /* 0x000000ffff080224 */ /* 0x001fe400078e0062 */
[----:B------:R-:W-:Y:S01]  /*5650*/  @P0 IMAD.MOV.U32 R9, RZ, RZ, R95 ;  /* 0x000000ffff090224 */ /* 0x000fe200078e005f */
[----:B------:R-:W-:Y:S01]  /*5660*/  PRMT R140, RZ, 0x7610, R140 ;  /* 0x00007610ff8c7816 */ /* 0x000fe2000000008c */
[----:B------:R-:W-:-:S03]  /*5670*/  IMAD R27, R27, UR6, RZ ;  /* 0x000000061b1b7c24 */ /* 0x000fc6000f8e02ff */
[----:B------:R0:W3:Y:S01]  /*5680*/  @P0 LDG.E.U8 R142, desc[UR18][R8.64] ;  /* 0x00000012088e0981 */ /* 0x0000e2000c1e1100 */
[-C--:B------:R-:W-:Y:S01]  /*5690*/  LEA.HI.X.SX32 R85, R39, R197.reuse, 0x1, P6 ;  /* 0x000000c527557211 */ /* 0x080fe200030f0eff */
[----:B------:R-:W-:Y:S01]  /*56a0*/  IMAD R33, R33, UR6, RZ ;  /* 0x0000000621217c24 */ /* 0x000fe2000f8e02ff */
[-C--:B------:R-:W-:Y:S01]  /*56b0*/  LEA.HI.X.SX32 R52, R19, R197.reuse, 0x1, P5 ;  /* 0x000000c513347211 */ /* 0x080fe200028f0eff */
[----:B------:R-:W-:Y:S01]  /*56c0*/  IMAD R29, R29, UR6, RZ ;  /* 0x000000061d1d7c24 */ /* 0x000fe2000f8e02ff */
[-C--:B------:R-:W-:Y:S01]  /*56d0*/  IADD3 R86, P6, PT, R35, R198.reuse, RZ ;  /* 0x000000c623567210 */ /* 0x080fe20007fde0ff */
[----:B------:R-:W-:Y:S01]  /*56e0*/  IMAD R40, R40, UR6, RZ ;  /* 0x0000000628287c24 */ /* 0x000fe2000f8e02ff */
[-C--:B------:R-:W-:Y:S01]  /*56f0*/  IADD3 R51, P4, PT, R21, R198.reuse, RZ ;  /* 0x000000c615337210 */ /* 0x080fe20007f9e0ff */
[----:B0-----:R-:W-:Y:S02]  /*5700*/  @P0 IMAD.MOV.U32 R8, RZ, RZ, R96 ;  /* 0x000000ffff080224 */ /* 0x001fe400078e0060 */
[----:B------:R-:W-:Y:S01]  /*5710*/  @P0 IMAD.MOV.U32 R9, RZ, RZ, R94 ;  /* 0x000000ffff090224 */ /* 0x000fe200078e005e */
[-C--:B------:R-:W-:Y:S01]  /*5720*/  IADD3 R49, P2, PT, R23, R198.reuse, RZ ;  /* 0x000000c617317210 */ /* 0x080fe20007f5e0ff */
[----:B------:R-:W-:Y:S01]  /*5730*/  IMAD R36, R36, UR6, RZ ;  /* 0x0000000624247c24 */ /* 0x000fe2000f8e02ff */
[----:B------:R-:W-:Y:S01]  /*5740*/  IADD3 R45, P5, PT, R27, R198, RZ ;  /* 0x000000c61b2d7210 */ /* 0x000fe20007fbe0ff */
[----:B------:R-:W-:Y:S01]  /*5750*/  VOTEU.ALL UP1, P3 ;  /* 0x0000000000ff7886 */ /* 0x000fe20001820000 */
[----:B------:R0:W3:Y:S01]  /*5760*/  @P0 LDG.E.U8 R140, desc[UR18][R8.64] ;  /* 0x00000012088c0981 */ /* 0x0000e2000c1e1100 */
[----:B------:R-:W-:Y:S01]  /*5770*/  PRMT R138, RZ, 0x7610, R138 ;  /* 0x00007610ff8a7816 */ /* 0x000fe2000000008a */
[----:B------:R-:W-:Y:S01]  /*5780*/  IMAD R34, R34, UR6, RZ ;  /* 0x0000000622227c24 */ /* 0x000fe2000f8e02ff */
[-C--:B------:R-:W-:Y:S01]  /*5790*/  LEA.HI.X.SX32 R83, R35, R197.reuse, 0x1, P6 ;  /* 0x000000c523537211 */ /* 0x080fe200030f0eff */
[----:B------:R-:W-:Y:S01]  /*57a0*/  IMAD R32, R32, UR6, RZ ;  /* 0x0000000620207c24 */ /* 0x000fe2000f8e02ff */
[-C--:B------:R-:W-:Y:S01]  /*57b0*/  LEA.HI.X.SX32 R50, R21, R197.reuse, 0x1, P4 ;  /* 0x000000c515327211 */ /* 0x080fe200020f0eff */
[----:B------:R-:W-:Y:S01]  /*57c0*/  IMAD R28, R28, UR6, RZ ;  /* 0x000000061c1c7c24 */ /* 0x000fe2000f8e02ff */
[-C--:B------:R-:W-:Y:S01]  /*57d0*/  LEA.HI.X.SX32 R48, R23, R197.reuse, 0x1, P2 ;  /* 0x000000c517307211 */ /* 0x080fe200010f0eff */
[----:B------:R1:W1:Y:S01]  /*57e0*/  @!UP1 SYNCS.EXCH.64 URZ, [UR16+0x6008], UR4 ;  /* 0x0060080410ff95b2 */ /* 0x0002620008000100 */
[----:B------:R-:W-:Y:S01]  /*57f0*/  LEA.HI.X.SX32 R44, R27, R197, 0x1, P5 ;  /* 0x000000c51b2c7211 */ /* 0x000fe200028f0eff */
[----:B0-----:R-:W-:-:S02]  /*5800*/  @P0 IMAD.MOV.U32 R8, RZ, RZ, R93 ;  /* 0x000000ffff080224 */ /* 0x001fc400078e005d */
[----:B------:R-:W-:Y:S01]  /*5810*/  @P0 IMAD.MOV.U32 R9, RZ, RZ, R91 ;  /* 0x000000ffff090224 */ /* 0x000fe200078e005b */
[-C--:B------:R-:W-:Y:S02]  /*5820*/  IADD3 R84, P6, PT, R33, R198.reuse, RZ ;  /* 0x000000c621547210 */ /* 0x080fe40007fde0ff */
[-C--:B------:R-:W-:Y:S02]  /*5830*/  IADD3 R43, P4, PT, R29, R198.reuse, RZ ;  /* 0x000000c61d2b7210 */ /* 0x080fe40007f9e0ff */
[-C--:B------:R-:W-:Y:S01]  /*5840*/  IADD3 R41, P2, PT, R40, R198.reuse, RZ ;  /* 0x000000c628297210 */ /* 0x080fe20007f5e0ff */
[----:B--2---:R0:W-:Y:S01]  /*5850*/  STS.U8 [R205+UR16+0x4000], R42 ;  /* 0x0040002acd007988 */ /* 0x0041e20008000010 */
[-C--:B------:R-:W-:Y:S02]  /*5860*/  IADD3 R37, P5, PT, R36, R198.reuse, RZ ;  /* 0x000000c624257210 */ /* 0x080fe40007fbe0ff */
[----:B------:R-:W-:Y:S01]  /*5870*/  PRMT R136, RZ, 0x7610, R136 ;  /* 0x00007610ff887816 */ /* 0x000fe20000000088 */
[----:B------:R2:W4:Y:S01]  /*5880*/  @P0 LDG.E.U8 R138, desc[UR18][R8.64] ;  /* 0x00000012088a0981 */ /* 0x000522000c1e1100 */
[-C--:B------:R-:W-:Y:S01]  /*5890*/  LEA.HI.X.SX32 R82, R33, R197.reuse, 0x1, P6 ;  /* 0x000000c521527211 */ /* 0x080fe200030f0eff */
[----:B------:R-:W-:Y:S01]  /*58a0*/  IMAD R26, R26, UR6, RZ ;  /* 0x000000061a1a7c24 */ /* 0x000fe2000f8e02ff */
[-C--:B------:R-:W-:Y:S01]  /*58b0*/  LEA.HI.X.SX32 R40, R40, R197.reuse, 0x1, P2 ;  /* 0x000000c528287211 */ /* 0x080fe200010f0eff */
[----:B------:R-:W-:Y:S01]  /*58c0*/  IMAD R77, R77, UR6, RZ ;  /* 0x000000064d4d7c24 */ /* 0x000fe2000f8e02ff */
[-C--:B------:R-:W-:Y:S01]  /*58d0*/  LEA.HI.X.SX32 R36, R36, R197.reuse, 0x1, P5 ;  /* 0x000000c524247211 */ /* 0x080fe200028f0eff */
[----:B------:R-:W-:Y:S01]  /*58e0*/  IMAD R76, R76, UR6, RZ ;  /* 0x000000064c4c7c24 */ /* 0x000fe2000f8e02ff */
[-C--:B0-----:R-:W-:Y:S01]  /*58f0*/  LEA.HI.X.SX32 R42, R29, R197.reuse, 0x1, P4 ;  /* 0x000000c51d2a7211 */ /* 0x081fe200020f0eff */
[----:B------:R-:W-:Y:S01]  /*5900*/  IMAD R31, R31, UR6, RZ ;  /* 0x000000061f1f7c24 */ /* 0x000fe2000f8e02ff */
[-C--:B------:R-:W-:Y:S01]  /*5910*/  IADD3 R35, P4, PT, R34, R198.reuse, RZ ;  /* 0x000000c622237210 */ /* 0x080fe20007f9e0ff */
[----:B--2---:R-:W-:Y:S01]  /*5920*/  @P0 IMAD.MOV.U32 R8, RZ, RZ, R92 ;  /* 0x000000ffff080224 */ /* 0x004fe200078e005c */
[-C--:B------:R-:W-:Y:S01]  /*5930*/  IADD3 R33, P2, PT, R32, R198.reuse, RZ ;  /* 0x000000c620217210 */ /* 0x080fe20007f5e0ff */
[----:B------:R-:W-:Y:S01]  /*5940*/  @P0 IMAD.MOV.U32 R9, RZ, RZ, R89 ;  /* 0x000000ffff090224 */ /* 0x000fe200078e0059 */
[----:B------:R-:W-:Y:S01]  /*5950*/  IADD3 R29, P5, PT, R28, R198, RZ ;  /* 0x000000c61c1d7210 */ /* 0x000fe20007fbe0ff */
[----:B------:R-:W-:Y:S01]  /*5960*/  IMAD R22, R22, UR6, RZ ;  /* 0x0000000616167c24 */ /* 0x000fe2000f8e02ff */
[----:B------:R-:W-:Y:S01]  /*5970*/  PRMT R134, RZ, 0x7610, R134 ;  /* 0x00007610ff867816 */ /* 0x000fe20000000086 */
[----:B------:R-:W-:Y:S01]  /*5980*/  IMAD R73, R73, UR6, RZ ;  /* 0x0000000649497c24 */ /* 0x000fe2000f8e02ff */
[----:B------:R0:W2:Y:S01]  /*5990*/  @P0 LDG.E.U8 R136, desc[UR18][R8.64] ;  /* 0x0000001208880981 */ /* 0x0000a2000c1e1100 */
[-C--:B------:R-:W-:Y:S01]  /*59a0*/  LEA.HI.X.SX32 R34, R34, R197.reuse, 0x1, P4 ;  /* 0x000000c522227211 */ /* 0x080fe200020f0eff */
[----:B------:R-:W-:Y:S01]  /*59b0*/  IMAD R72, R72, UR6, RZ ;  /* 0x0000000648487c24 */ /* 0x000fe2000f8e02ff */
[----:B------:R-:W-:-:S02]  /*59c0*/  LEA.HI.X.SX32 R32, R32, R197, 0x1, P2 ;  /* 0x000000c520207211 */ /* 0x000fc400010f0eff */
[-C--:B------:R-:W-:Y:S01]  /*59d0*/  LEA.HI.X.SX32 R28, R28, R197.reuse, 0x1, P5 ;  /* 0x000000c51c1c7211 */ /* 0x080fe200028f0eff */
[----:B------:R-:W-:Y:S01]  /*59e0*/  IMAD R25, R25, UR6, RZ ;  /* 0x0000000619197c24 */ /* 0x000fe2000f8e02ff */
[-C--:B------:R-:W-:Y:S02]  /*59f0*/  IADD3 R27, P4, PT, R26, R198.reuse, RZ ;  /* 0x000000c61a1b7210 */ /* 0x080fe40007f9e0ff */
[-C--:B------:R-:W-:Y:S01]  /*5a00*/  IADD3 R80, P2, PT, R77, R198.reuse, RZ ;  /* 0x000000c64d507210 */ /* 0x080fe20007f5e0ff */
[----:B0-----:R-:W-:Y:S01]  /*5a10*/  @P0 IMAD.MOV.U32 R8, RZ, RZ, R90 ;  /* 0x000000ffff080224 */ /* 0x001fe200078e005a */
[-C--:B------:R-:W-:Y:S01]  /*5a20*/  IADD3 R78, P5, PT, R76, R198.reuse, RZ ;  /* 0x000000c64c4e7210 */ /* 0x080fe20007fbe0ff */
[----:B------:R-:W-:Y:S01]  /*5a30*/  @P0 IMAD.MOV.U32 R9, RZ, RZ, R88 ;  /* 0x000000ffff090224 */ /* 0x000fe200078e0058 */
[----:B------:R-:W-:Y:S01]  /*5a40*/  IADD3 R81, P6, PT, R31, R198, RZ ;  /* 0x000000c61f517210 */ /* 0x000fe20007fde0ff */
[----:B------:R-:W-:Y:S01]  /*5a50*/  IMAD R18, R18, UR6, RZ ;  /* 0x0000000612127c24 */ /* 0x000fe2000f8e02ff */
[-C--:B------:R-:W-:Y:S01]  /*5a60*/  LEA.HI.X.SX32 R26, R26, R197.reuse, 0x1, P4 ;  /* 0x000000c51a1a7211 */ /* 0x080fe200020f0eff */
[----:B------:R-:W-:Y:S01]  /*5a70*/  IMAD R70, R70, UR6, RZ ;  /* 0x0000000646467c24 */ /* 0x000fe2000f8e02ff */
[-C--:B------:R-:W-:Y:S01]  /*5a80*/  LEA.HI.X.SX32 R77, R77, R197.reuse, 0x1, P2 ;  /* 0x000000c54d4d7211 */ /* 0x080fe200010f0eff */
[----:B------:R0:W2:Y:S01]  /*5a90*/  @P0 LDG.E.U8 R134, desc[UR18][R8.64] ;  /* 0x0000001208860981 */ /* 0x0000a2000c1e1100 */
[-C--:B------:R-:W-:Y:S01]  /*5aa0*/  LEA.HI.X.SX32 R76, R76, R197.reuse, 0x1, P5 ;  /* 0x000000c54c4c7211 */ /* 0x080fe200028f0eff */
[----:B------:R-:W-:Y:S01]  /*5ab0*/  IMAD R68, R68, UR6, RZ ;  /* 0x0000000644447c24 */ /* 0x000fe2000f8e02ff */
[----:B------:R-:W-:Y:S01]  /*5ac0*/  PRMT R132, RZ, 0x7610, R132 ;  /* 0x00007610ff847816 */ /* 0x000fe20000000084 */
[----:B------:R-:W-:Y:S01]  /*5ad0*/  IMAD R38, R38, UR6, RZ ;  /* 0x0000000626267c24 */ /* 0x000fe2000f8e02ff */
[----:B------:R-:W-:-:S02]  /*5ae0*/  LEA.HI.X.SX32 R79, R31, R197, 0x1, P6 ;  /* 0x000000c51f4f7211 */ /* 0x000fc400030f0eff */
[-C--:B------:R-:W-:Y:S02]  /*5af0*/  IADD3 R23, P4, PT, R22, R198.reuse, RZ ;  /* 0x000000c616177210 */ /* 0x080fe40007f9e0ff */
[-C--:B------:R-:W-:Y:S01]  /*5b00*/  IADD3 R75, P2, PT, R73, R198.reuse, RZ ;  /* 0x000000c6494b7210 */ /* 0x080fe20007f5e0ff */
[----:B0-----:R-:W-:Y:S01]  /*5b10*/  @P0 IMAD.MOV.U32 R8, RZ, RZ, R87 ;  /* 0x000000ffff080224 */ /* 0x001fe200078e0057 */
[-C--:B------:R-:W-:Y:S01]  /*5b20*/  IADD3 R74, P5, PT, R72, R198.reuse, RZ ;  /* 0x000000c6484a7210 */ /* 0x080fe20007fbe0ff */
[----:B------:R-:W-:Y:S01]  /*5b30*/  @P0 IMAD.MOV.U32 R9, RZ, RZ, R85 ;  /* 0x000000ffff090224 */ /* 0x000fe200078e0055 */
[-C--:B------:R-:W-:Y:S01]  /*5b40*/  IADD3 R47, P6, PT, R25, R198.reuse, RZ ;  /* 0x000000c6192f7210 */ /* 0x080fe20007fde0ff */
[----:B------:R-:W-:Y:S01]  /*5b50*/  IMAD R14, R14, UR6, RZ ;  /* 0x000000060e0e7c24 */ /* 0x000fe2000f8e02ff */
[-C--:B------:R-:W-:Y:S01]  /*5b60*/  LEA.HI.X.SX32 R22, R22, R197.reuse, 0x1, P4 ;  /* 0x000000c516167211 */ /* 0x080fe200020f0eff */
[----:B------:R-:W-:Y:S01]  /*5b70*/  IMAD R66, R66, UR6, RZ ;  /* 0x0000000642427c24 */ /* 0x000fe2000f8e02ff */
[-C--:B------:R-:W-:Y:S01]  /*5b80*/  LEA.HI.X.SX32 R73, R73, R197.reuse, 0x1, P2 ;  /* 0x000000c549497211 */ /* 0x080fe200010f0eff */
[----:B------:R-:W-:Y:S01]  /*5b90*/  IMAD R64, R64, UR6, RZ ;  /* 0x0000000640407c24 */ /* 0x000fe2000f8e02ff */
[-C--:B------:R-:W-:Y:S01]  /*5ba0*/  LEA.HI.X.SX32 R72, R72, R197.reuse, 0x1, P5 ;  /* 0x000000c548487211 */ /* 0x080fe200028f0eff */
[----:B------:R0:W2:Y:S01]  /*5bb0*/  @P0 LDG.E.U8 R132, desc[UR18][R8.64] ;  /* 0x0000001208840981 */ /* 0x0000a2000c1e1100 */
[----:B------:R-:W-:Y:S01]  /*5bc0*/  LEA.HI.X.SX32 R46, R25, R197, 0x1, P6 ;  /* 0x000000c5192e7211 */ /* 0x000fe200030f0eff */
[----:B------:R-:W-:Y:S01]  /*5bd0*/  IMAD R30, R30, UR6, RZ ;  /* 0x000000061e1e7c24 */ /* 0x000fe2000f8e02ff */
[----:B------:R-:W-:-:S02]  /*5be0*/  IADD3 R19, P4, PT, R18, R198, RZ ;  /* 0x000000c612137210 */ /* 0x000fc40007f9e0ff */
[-C--:B------:R-:W-:Y:S02]  /*5bf0*/  IADD3 R71, P2, PT, R70, R198.reuse, RZ ;  /* 0x000000c646477210 */ /* 0x080fe40007f5e0ff */
[-C--:B------:R-:W-:Y:S02]  /*5c00*/  IADD3 R69, P5, PT, R68, R198.reuse, RZ ;  /* 0x000000c644457210 */ /* 0x080fe40007fbe0ff */
[----:B------:R-:W-:Y:S01]  /*5c10*/  PRMT R130, RZ, 0x7610, R130 ;  /* 0x00007610ff827816 */ /* 0x000fe20000000082 */
[----:B0-----:R-:W-:Y:S01]  /*5c20*/  @P0 IMAD.MOV.U32 R8, RZ, RZ, R86 ;  /* 0x000000ffff080224 */ /* 0x001fe200078e0056 */
[-C--:B------:R-:W-:Y:S01]  /*5c30*/  IADD3 R39, P6, PT, R38, R198.reuse, RZ ;  /* 0x000000c626277210 */ /* 0x080fe20007fde0ff */
[----:B------:R-:W-:Y:S01]  /*5c40*/  @P0 IMAD.MOV.U32 R9, RZ, RZ, R83 ;  /* 0x000000ffff090224 */ /* 0x000fe200078e0053 */
[-C--:B------:R-:W-:Y:S01]  /*5c50*/  LEA.HI.X.SX32 R18, R18, R197.reuse, 0x1, P4 ;  /* 0x000000c512127211 */ /* 0x080fe200020f0eff */
[----:B------:R-:W-:Y:S01]  /*5c60*/  IMAD R6, R15, UR6, RZ ;  /* 0x000000060f067c24 */ /* 0x000fe2000f8e02ff */
[-C--:B------:R-:W-:Y:S01]  /*5c70*/  LEA.HI.X.SX32 R70, R70, R197.reuse, 0x1, P2 ;  /* 0x000000c546467211 */ /* 0x080fe200010f0eff */
[----:B------:R-:W-:Y:S01]  /*5c80*/  IMAD R10, R10, UR6, RZ ;  /* 0x000000060a0a7c24 */ /* 0x000fe2000f8e02ff */
[-C--:B------:R-:W-:Y:S01]  /*5c90*/  LEA.HI.X.SX32 R68, R68, R197.reuse, 0x1, P5 ;  /* 0x000000c544447211 */ /* 0x080fe200028f0eff */
[----:B------:R-:W-:Y:S01]  /*5ca0*/  IMAD R62, R62, UR6, RZ ;  /* 0x000000063e3e7c24 */ /* 0x000fe2000f8e02ff */
[----:B------:R-:W-:Y:S01]  /*5cb0*/  LEA.HI.X.SX32 R38, R38, R197, 0x1, P6 ;  /* 0x000000c526267211 */ /* 0x000fe200030f0eff */
[----:B------:R-:W-:Y:S01]  /*5cc0*/  IMAD R60, R60, UR6, RZ ;  /* 0x000000063c3c7c24 */ /* 0x000fe2000f8e02ff */
[-C--:B------:R-:W-:Y:S01]  /*5cd0*/  IADD3 R15, P4, PT, R14, R198.reuse, RZ ;  /* 0x000000c60e0f7210 */ /* 0x080fe20007f9e0ff */
[----:B------:R-:W-:Y:S01]  /*5ce0*/  IMAD R24, R24, UR6, RZ ;  /* 0x0000000618187c24 */ /* 0x000fe2000f8e02ff */
[-C--:B------:R-:W-:Y:S01]  /*5cf0*/  IADD3 R67, P2, PT, R66, R198.reuse, RZ ;  /* 0x000000c642437210 */ /* 0x080fe20007f5e0ff */
[----:B------:R0:W2:Y:S01]  /*5d00*/  @P0 LDG.E.U8 R130, desc[UR18][R8.64] ;  /* 0x0000001208820981 */ /* 0x0000a2000c1e1100 */
[----:B------:R-:W-:-:S02]  /*5d10*/  IADD3 R65, P5, PT, R64, R198, RZ ;  /* 0x000000c640417210 */ /* 0x000fc40007fbe0ff */
[-C--:B------:R-:W-:Y:S02]  /*5d20*/  IADD3 R31, P6, PT, R30, R198.reuse, RZ ;  /* 0x000000c61e1f7210 */ /* 0x080fe40007fde0ff */
[----:B------:R-:W-:Y:S01]  /*5d30*/  PRMT R128, RZ, 0x7610, R128 ;  /* 0x00007610ff807816 */ /* 0x000fe20000000080 */
[----:B------:R-:W-:Y:S01]  /*5d40*/  IMAD R2, R11, UR6, RZ ;  /* 0x000000060b027c24 */ /* 0x000fe2000f8e02ff */
[-C--:B------:R-:W-:Y:S01]  /*5d50*/  LEA.HI.X.SX32 R14, R14, R197.reuse, 0x1, P4 ;  /* 0x000000c50e0e7211 */ /* 0x080fe200020f0eff */
[----:B------:R-:W-:Y:S01]  /*5d60*/  IMAD R58, R58, UR6, RZ ;  /* 0x000000063a3a7c24 */ /* 0x000fe2000f8e02ff */
[-C--:B------:R-:W-:Y:S01]  /*5d70*/  LEA.HI.X.SX32 R66, R66, R197.reuse, 0x1, P2 ;  /* 0x000000c542427211 */ /* 0x080fe200010f0eff */
[----:B0-----:R-:W-:Y:S01]  /*5d80*/  @P0 IMAD.MOV.U32 R8, RZ, RZ, R84 ;  /* 0x000000ffff080224 */ /* 0x001fe200078e0054 */
[-C--:B------:R-:W-:Y:S01]  /*5d90*/  LEA.HI.X.SX32 R64, R64, R197.reuse, 0x1, P5 ;  /* 0x000000c540407211 */ /* 0x080fe200028f0eff */
[----:B------:R-:W-:Y:S01]  /*5da0*/  @P0 IMAD.MOV.U32 R9, RZ, RZ, R82 ;  /* 0x000000ffff090224 */ /* 0x000fe200078e0052 */
        /* <DEDUP_REMOVED lines=18> */
[----:B------:R-:W-:-:S02]  /*5ed0*/  IADD3 R7, P4, PT, R6, R198, RZ ;  /* 0x000000c606077210 */ /* 0x000fc40007f9e0ff */
[-C--:B------:R-:W-:Y:S01]  /*5ee0*/  IADD3 R59, P2, PT, R58, R198.reuse, RZ ;  /* 0x000000c63a3b7210 */ /* 0x080fe20007f5e0ff */
[----:B------:R0:W2:Y:S01]  /*5ef0*/  @P0 LDG.E.U8 R126, desc[UR18][R8.64] ;  /* 0x00000012087e0981 */ /* 0x0000a2000c1e1100 */
[-C--:B------:R-:W-:Y:S02]  /*5f00*/  IADD3 R5, P5, PT, R4, R198.reuse, RZ ;  /* 0x000000c604057210 */ /* 0x080fe40007fbe0ff */
[-C--:B------:R-:W-:Y:S01]  /*5f10*/  IADD3 R21, P6, PT, R20, R198.reuse, RZ ;  /* 0x000000c614157210 */ /* 0x080fe20007fde0ff */
[----:B------:R-:W-:Y:S01]  /*5f20*/  IMAD R0, R0, UR6, RZ ;  /* 0x0000000600007c24 */ /* 0x000fe2000f8e02ff */
[-C--:B------:R-:W-:Y:S01]  /*5f30*/  LEA.HI.X.SX32 R6, R6, R197.reuse, 0x1, P4 ;  /* 0x000000c506067211 */ /* 0x080fe200020f0eff */
[----:B------:R-:W-:Y:S01]  /*5f40*/  IMAD R151, R151, UR6, RZ ;  /* 0x0000000697977c24 */ /* 0x000fe2000f8e02ff */
[-C--:B------:R-:W-:Y:S01]  /*5f50*/  LEA.HI.X.SX32 R58, R58, R197.reuse, 0x1, P2 ;  /* 0x000000c53a3a7211 */ /* 0x080fe200010f0eff */
[----:B------:R-:W-:Y:S01]  /*5f60*/  IMAD R162, R162, UR6, RZ ;  /* 0x00000006a2a27c24 */ /* 0x000fe2000f8e02ff */
[-C--:B------:R-:W-:Y:S01]  /*5f70*/  LEA.HI.X.SX32 R4, R4, R197.reuse, 0x1, P5 ;  /* 0x000000c504047211 */ /* 0x080fe200028f0eff */
[----:B0-----:R-:W-:Y:S01]  /*5f80*/  IMAD R8, R17, UR6, RZ ;  /* 0x0000000611087c24 */ /* 0x001fe2000f8e02ff */
[----:B------:R-:W-:Y:S01]  /*5f90*/  LEA.HI.X.SX32 R20, R20, R197, 0x1, P6 ;  /* 0x000000c514147211 */ /* 0x000fe200030f0eff */
[----:B------:R-:W-:Y:S01]  /*5fa0*/  IMAD R12, R12, UR6, RZ ;  /* 0x000000060c0c7c24 */ /* 0x000fe2000f8e02ff */
[----:B------:R-:W-:-:S02]  /*5fb0*/  IADD3 R57, P2, PT, R56, R198, RZ ;  /* 0x000000c638397210 */ /* 0x000fc40007f5e0ff */
[-C--:B------:R-:W-:Y:S02]  /*5fc0*/  IADD3 R3, P4, PT, R2, R198.reuse, RZ ;  /* 0x000000c602037210 */ /* 0x080fe40007f9e0ff */
[-C--:B------:R-:W-:Y:S02]  /*5fd0*/  IADD3 R55, P5, PT, R54, R198.reuse, RZ ;  /* 0x000000c636377210 */ /* 0x080fe40007fbe0ff */
[----:B------:R-:W-:Y:S01]  /*5fe0*/  IADD3 R17, P6, PT, R16, R198, RZ ;  /* 0x000000c610117210 */ /* 0x000fe20007fde0ff */
[----:B------:R-:W-:Y:S01]  /*5ff0*/  IMAD R167, R167, UR6, RZ ;  /* 0x00000006a7a77c24 */ /* 0x000fe2000f8e02ff */
[-C--:B------:R-:W-:Y:S01]  /*6000*/  LEA.HI.X.SX32 R56, R56, R197.reuse, 0x1, P2 ;  /* 0x000000c538387211 */ /* 0x080fe200010f0eff */
[----:B------:R-:W-:Y:S01]  /*6010*/  IMAD R175, R175, UR6, RZ ;  /* 0x00000006afaf7c24 */ /* 0x000fe2000f8e02ff */
[-C--:B------:R-:W-:Y:S01]  /*6020*/  LEA.HI.X.SX32 R2, R2, R197.reuse, 0x1, P4 ;  /* 0x000000c502027211 */ /* 0x080fe200020f0eff */
[----:B------:R-:W-:Y:S01]  /*6030*/  IMAD R181, R181, UR6, RZ ;  /* 0x00000006b5b57c24 */ /* 0x000fe2000f8e02ff */
[----:B------:R-:W-:-:S02]  /*6040*/  LEA.HI.X.SX32 R54, R54, R197, 0x1, P5 ;  /* 0x000000c536367211 */ /* 0x000fc400028f0eff */
[-C--:B------:R-:W-:Y:S02]  /*6050*/  LEA.HI.X.SX32 R16, R16, R197.reuse, 0x1, P6 ;  /* 0x000000c510107211 */ /* 0x080fe400030f0eff */
[-C--:B------:R-:W-:Y:S02]  /*6060*/  IADD3 R149, P2, PT, R0, R198.reuse, RZ ;  /* 0x000000c600957210 */ /* 0x080fe40007f5e0ff */
        /* <DEDUP_REMOVED lines=8> */
[-C--:B------:R-:W-:Y:S01]  /*60f0*/  LEA.HI.X.SX32 R162, R162, R197.reuse, 0x1, P5 ;  /* 0x000000c5a2a27211 */ /* 0x080fe200028f0eff */
[----:B------:R-:W-:Y:S01]  /*6100*/  IMAD R109, R109, UR6, RZ ;  /* 0x000000066d6d7c24 */ /* 0x000fe2000f8e02ff */
[----:B------:R-:W-:-:S02]  /*6110*/  LEA.HI.X.SX32 R12, R12, R197, 0x1, P6 ;  /* 0x000000c50c0c7211 */ /* 0x000fc400030f0eff */
[-C--:B------:R-:W-:Y:S02]  /*6120*/  IADD3 R171, P2, PT, R167, R198.reuse, RZ ;  /* 0x000000c6a7ab7210 */ /* 0x080fe40007f5e0ff */
[-C--:B------:R-:W-:Y:S02]  /*6130*/  IADD3 R179, P4, PT, R175, R198.reuse, RZ ;  /* 0x000000c6afb37210 */ /* 0x080fe40007f9e0ff */
[-C--:B------:R-:W-:Y:S02]  /*6140*/  IADD3 R183, P5, PT, R181, R198.reuse, RZ ;  /* 0x000000c6b5b77210 */ /* 0x080fe40007fbe0ff */
[----:B------:R-:W-:Y:S02]  /*6150*/  IADD3 R9, P6, PT, R8, R198, RZ ;  /* 0x000000c608097210 */ /* 0x000fe40007fde0ff */
[-C--:B------:R-:W-:Y:S02]  /*6160*/  LEA.HI.X.SX32 R167, R167, R197.reuse, 0x1, P2 ;  /* 0x000000c5a7a77211 */ /* 0x080fe400010f0eff */
[----:B------:R-:W-:-:S02]  /*6170*/  LEA.HI.X.SX32 R175, R175, R197, 0x1, P4 ;  /* 0x000000c5afaf7211 */ /* 0x000fc400020f0eff */
[-C--:B------:R-:W-:Y:S02]  /*6180*/  LEA.HI.X.SX32 R181, R181, R197.reuse, 0x1, P5 ;  /* 0x000000c5b5b57211 */ /* 0x080fe400028f0eff */
[----:B------:R-:W-:Y:S02]  /*6190*/  LEA.HI.X.SX32 R8, R8, R197, 0x1, P6 ;  /* 0x000000c508087211 */ /* 0x000fe400030f0eff */
[-C--:B------:R-:W-:Y:S02]  /*61a0*/  IADD3 R187, P2, PT, R185, R198.reuse, RZ ;  /* 0x000000c6b9bb7210 */ /* 0x080fe40007f5e0ff */
[-C--:B------:R-:W-:Y:S02]  /*61b0*/  IADD3 R191, P4, PT, R189, R198.reuse, RZ ;  /* 0x000000c6bdbf7210 */ /* 0x080fe40007f9e0ff */
[-C--:B------:R-:W-:Y:S02]  /*61c0*/  IADD3 R195, P5, PT, R193, R198.reuse, RZ ;  /* 0x000000c6c1c37210 */ /* 0x080fe40007fbe0ff */
[----:B------:R-:W-:-:S02]  /*61d0*/  IADD3 R198, P6, PT, R109, R198, RZ ;  /* 0x000000c66dc67210 */ /* 0x000fc40007fde0ff */
[-C--:B------:R-:W-:Y:S02]  /*61e0*/  LEA.HI.X.SX32 R185, R185, R197.reuse, 0x1, P2 ;  /* 0x000000c5b9b97211 */ /* 0x080fe400010f0eff */
[-C--:B------:R-:W-:Y:S02]  /*61f0*/  LEA.HI.X.SX32 R189, R189, R197.reuse, 0x1, P4 ;  /* 0x000000c5bdbd7211 */ /* 0x080fe400020f0eff */
[-C--:B------:R-:W-:Y:S02]  /*6200*/  LEA.HI.X.SX32 R193, R193, R197.reuse, 0x1, P5 ;  /* 0x000000c5c1c17211 */ /* 0x080fe400028f0eff */
[----:B------:R-:W-:Y:S01]  /*6210*/  LEA.HI.X.SX32 R197, R109, R197, 0x1, P6 ;  /* 0x000000c56dc57211 */ /* 0x000fe200030f0eff */
[----:B------:R-:W-:Y:S01]  /*6220*/  @P0 IMAD.MOV.U32 R110, RZ, RZ, R80 ;  /* 0x000000ffff6e0224 */ /* 0x000fe200078e0050 */
[----:B------:R-:W-:Y:S01]  /*6230*/  PRMT R109, RZ, 0x7610, R109 ;  /* 0x00007610ff6d7816 */ /* 0x000fe2000000006d */
[----:B------:R-:W-:Y:S01]  /*6240*/  @P0 IMAD.MOV.U32 R111, RZ, RZ, R77 ;  /* 0x000000ffff6f0224 */ /* 0x000fe200078e004d */
[----:B------:R0:W-:Y:S04]  /*6250*/  STS.U8 [R205+UR16+0x4400], R112 ;  /* 0x00440070cd007988 */ /* 0x0001e80008000010 */
[----:B------:R1:W2:Y:S01]  /*6260*/  @P0 LDG.E.U8 R109, desc[UR18][R110.64] ;  /* 0x000000126e6d0981 */ /* 0x0002a2000c1e1100 */
[----:B0-----:R-:W-:Y:S01]  /*6270*/  PRMT R112, RZ, 0x7610, R112 ;  /* 0x00007610ff707816 */ /* 0x001fe20000000070 */
[----:B-1----:R-:W-:-:S02]  /*6280*/  @P0 IMAD.MOV.U32 R110, RZ, RZ, R78 ;  /* 0x000000ffff6e0224 */ /* 0x002fc400078e004e */
[----:B------:R-:W-:Y:S01]  /*6290*/  @P0 IMAD.MOV.U32 R111, RZ, RZ, R76 ;  /* 0x000000ffff6f0224 */ /* 0x000fe200078e004c */
[----:B------:R0:W-:Y:S04]  /*62a0*/  STS.U8 [R205+UR16+0x4800], R113 ;  /* 0x00480071cd007988 */ /* 0x0001e80008000010 */
[----:B------:R1:W-:Y:S04]  /*62b0*/  STS.U8 [R205+UR16+0x4c00], R116 ;  /* 0x004c0074cd007988 */ /* 0x0003e80008000010 */
[----:B------:R5:W2:Y:S01]  /*62c0*/  @P0 LDG.E.U8 R112, desc[UR18][R110.64] ;  /* 0x000000126e700981 */ /* 0x000aa2000c1e1100 */
[----:B0-----:R-:W-:-:S02]  /*62d0*/  PRMT R113, RZ, 0x7610, R113 ;  /* 0x00007610ff717816 */ /* 0x001fc40000000071 */
[----:B-1----:R-:W-:Y:S01]  /*62e0*/  LOP3.LUT R116, R205, 0x10, RZ, 0x3c, !PT ;  /* 0x00000010cd747812 */ /* 0x002fe200078e3cff */
[----:B-----5:R-:W-:Y:S02]  /*62f0*/  @P0 IMAD.MOV.U32 R110, RZ, RZ, R75 ;  /* 0x000000ffff6e0224 */ /* 0x020fe400078e004b */
[----:B------:R-:W-:Y:S02]  /*6300*/  @P0 IMAD.MOV.U32 R111, RZ, RZ, R73 ;  /* 0x000000ffff6f0224 */ /* 0x000fe400078e0049 */
[----:B------:R0:W-:Y:S04]  /*6310*/  STS.U8 [R116+UR16+0x4080], R114 ;  /* 0x0040807274007988 */ /* 0x0001e80008000010 */
[----:B------:R1:W5:Y:S01]  /*6320*/  @P0 LDG.E.U8 R113, desc[UR18][R110.64] ;  /* 0x000000126e710981 */ /* 0x000362000c1e1100 */
[----:B0-----:R-:W-:Y:S01]  /*6330*/  PRMT R114, RZ, 0x7610, R114 ;  /* 0x00007610ff727816 */ /* 0x001fe20000000072 */
[----:B-1----:R-:W-:-:S02]  /*6340*/  @P0 IMAD.MOV.U32 R110, RZ, RZ, R74 ;  /* 0x000000ffff6e0224 */ /* 0x002fc400078e004a */
[----:B------:R-:W-:Y:S01]  /*6350*/  @P0 IMAD.MOV.U32 R111, RZ, RZ, R72 ;  /* 0x000000ffff6f0224 */ /* 0x000fe200078e0048 */
[----:B------:R0:W-:Y:S04]  /*6360*/  STS.U8 [R116+UR16+0x4480], R115 ;  /* 0x0044807374007988 */ /* 0x0001e80008000010 */
[----:B------:R1:W2:Y:S01]  /*6370*/  @P0 LDG.E.U8 R114, desc[UR18][R110.64] ;  /* 0x000000126e720981 */ /* 0x0002a2000c1e1100 */
[----:B0-----:R-:W-:Y:S01]  /*6380*/  PRMT R115, RZ, 0x7610, R115 ;  /* 0x00007610ff737816 */ /* 0x001fe20000000073 */
[----:B-1----:R-:W-:Y:S02]  /*6390*/  @P0 IMAD.MOV.U32 R110, RZ, RZ, R71 ;  /* 0x000000ffff6e0224 */ /* 0x002fe400078e0047 */
[----:B------:R-:W-:Y:S01]  /*63a0*/  @P0 IMAD.MOV.U32 R111, RZ, RZ, R70 ;  /* 0x000000ffff6f0224 */ /* 0x000fe200078e0046 */
[----:B------:R0:W-:Y:S01]  /*63b0*/  STS.U8 [R116+UR16+0x4880], R120 ;  /* 0x0048807874007988 */ /* 0x0001e20008000010 */
[----:B------:R-:W-:-:S03]  /*63c0*/  LOP3.LUT R245, R205, 0x20, RZ, 0x3c, !PT ;  /* 0x00000020cdf57812 */ /* 0x000fc600078e3cff */
[----:B------:R1:W2:Y:S01]  /*63d0*/  @P0 LDG.E.U8 R115, desc[UR18][R110.64] ;  /* 0x000000126e730981 */ /* 0x0002a2000c1e1100 */
[----:B0-----:R-:W-:-:S03]  /*63e0*/  PRMT R120, RZ, 0x7610, R120 ;  /* 0x00007610ff787816 */ /* 0x001fc60000000078 */
[----:B---3--:R-:W-:Y:S01]  /*63f0*/  STS.U8 [R116+UR16+0x4c80], R166 ;  /* 0x004c80a674007988 */ /* 0x008fe20008000010 */
[----:B-1----:R-:W-:Y:S02]  /*6400*/  @P0 IMAD.MOV.U32 R110, RZ, RZ, R69 ;  /* 0x000000ffff6e0224 */ /* 0x002fe400078e0045 */
[----:B------:R-:W-:Y:S01]  /*6410*/  @P0 IMAD.MOV.U32 R111, RZ, RZ, R68 ;  /* 0x000000ffff6f0224 */ /* 0x000fe200078e0044 */
[----:B------:R0:W-:Y:S04]  /*6420*/  STS.U8 [R245+UR16+0x4100], R121 ;  /* 0x00410079f5007988 */ /* 0x0001e80008000010 */
[----:B------:R1:W3:Y:S01]  /*6430*/  @P0 LDG.E.U8 R120, desc[UR18][R110.64] ;  /* 0x000000126e780981 */ /* 0x0002e2000c1e1100 */
[----:B0-----:R-:W-:Y:S01]  /*6440*/  PRMT R121, RZ, 0x7610, R121 ;  /* 0x00007610ff797816 */ /* 0x001fe20000000079 */
[----:B-1----:R-:W-:-:S02]  /*6450*/  @P0 IMAD.MOV.U32 R110, RZ, RZ, R67 ;  /* 0x000000ffff6e0224 */ /* 0x002fc400078e0043 */
[----:B------:R-:W-:Y:S01]  /*6460*/  @P0 IMAD.MOV.U32 R111, RZ, RZ, R66 ;  /* 0x000000ffff6f0224 */ /* 0x000fe200078e0042 */
[----:B------:R0:W-:Y:S04]  /*6470*/  STS.U8 [R245+UR16+0x4500], R122 ;  /* 0x0045007af5007988 */ /* 0x0001e80008000010 */
[----:B------:R1:W2:Y:S01]  /*6480*/  @P0 LDG.E.U8 R121, desc[UR18][R110.64] ;  /* 0x000000126e790981 */ /* 0x0002a2000c1e1100 */
[----:B0-----:R-:W-:Y:S01]  /*6490*/  PRMT R122, RZ, 0x7610, R122 ;  /* 0x00007610ff7a7816 */ /* 0x001fe2000000007a */
[----:B-1----:R-:W-:Y:S02]  /*64a0*/  @P0 IMAD.MOV.U32 R110, RZ, RZ, R65 ;  /* 0x000000ffff6e0224 */ /* 0x002fe400078e0041 */
[----:B------:R-:W-:-:S05]  /*64b0*/  @P0 IMAD.MOV.U32 R111, RZ, RZ, R64 ;  /* 0x000000ffff6f0224 */ /* 0x000fca00078e0040 */
[----:B------:R0:W2:Y:S01]  /*64c0*/  @P0 LDG.E.U8 R122, desc[UR18][R110.64] ;  /* 0x000000126e7a0981 */ /* 0x0000a2000c1e1100 */
[----:B------:R-:W-:-:S03]  /*64d0*/  LOP3.LUT R244, R205, 0x30, RZ, 0x3c, !PT ;  /* 0x00000030cdf47812 */ /* 0x000fc600078e3cff */
[----:B------:R1:W-:Y:S01]  /*64e0*/  STS.U8 [R245+UR16+0x4900], R123 ;  /* 0x0049007bf5007988 */ /* 0x0003e20008000010 */
[----:B0-----:R-:W-:Y:S02]  /*64f0*/  @P0 IMAD.MOV.U32 R110, RZ, RZ, R63 ;  /* 0x000000ffff6e0224 */ /* 0x001fe400078e003f */
[----:B------:R-:W-:Y:S01]  /*6500*/  @P0 IMAD.MOV.U32 R111, RZ, RZ, R62 ;  /* 0x000000ffff6f0224 */ /* 0x000fe200078e003e */
[----:B-1----:R-:W-:Y:S01]  /*6510*/  PRMT R123, RZ, 0x7610, R123 ;  /* 0x00007610ff7b7816 */ /* 0x002fe2000000007b */
[----:B------:R-:W-:Y:S04]  /*6520*/  STS.U8 [R245+UR16+0x4d00], R165 ;  /* 0x004d00a5f5007988 */ /* 0x000fe80008000010 */
[----:B------:R0:W-:Y:S04]  /*6530*/  STS.U8 [R244+UR16+0x4180], R124 ;  /* 0x0041807cf4007988 */ /* 0x0001e80008000010 */
[----:B------:R1:W2:Y:S01]  /*6540*/  @P0 LDG.E.U8 R123, desc[UR18][R110.64] ;  /* 0x000000126e7b0981 */ /* 0x0002a2000c1e1100 */
        /* <DEDUP_REMOVED lines=12> */
[----:B------:R-:W-:Y:S01]  /*6610*/  STS.U8 [R244+UR16+0x4d80], R164 ;  /* 0x004d80a4f4007988 */ /* 0x000fe20008000010 */
[----:B-1----:R-:W-:Y:S02]  /*6620*/  @P0 IMAD.MOV.U32 R110, RZ, RZ, R57 ;  /* 0x000000ffff6e0224 */ /* 0x002fe400078e0039 */
[----:B------:R-:W-:Y:S01]  /*6630*/  @P0 IMAD.MOV.U32 R111, RZ, RZ, R56 ;  /* 0x000000ffff6f0224 */ /* 0x000fe200078e0038 */
[----:B----4-:R0:W-:Y:S04]  /*6640*/  STS.U8 [R243+UR16+0x4200], R129 ;  /* 0x00420081f3007988 */ /* 0x0101e80008000010 */
[----:B------:R1:W4:Y:S01]  /*6650*/  @P0 LDG.E.U8 R127, desc[UR18][R110.64] ;  /* 0x000000126e7f0981 */ /* 0x000322000c1e1100 */
        /* <DEDUP_REMOVED lines=15> */
[----:B------:R0:W-:Y:S04]  /*6750*/  STS.U8 [R242+UR16+0x4280], R135 ;  /* 0x00428087f2007988 */ /* 0x0001e80008000010 */
[----:B------:R1:W2:Y:S01]  /*6760*/  @P0 LDG.E.U8 R133, desc[UR18][R110.64] ;  /* 0x000000126e850981 */ /* 0x0002a2000c1e1100 */
[----:B0-----:R-:W-:Y:S01]  /*6770*/  PRMT R135, RZ, 0x7610, R135 ;  /* 0x00007610ff877816 */ /* 0x001fe20000000087 */
[----:B-1----:R-:W-:-:S02]  /*6780*/  @P0 IMAD.MOV.U32 R110, RZ, RZ, R183 ;  /* 0x000000ffff6e0224 */ /* 0x002fc400078e00b7 */
[----:B------:R-:W-:Y:S01]  /*6790*/  @P0 IMAD.MOV.U32 R111, RZ, RZ, R181 ;  /* 0x000000ffff6f0224 */ /* 0x000fe200078e00b5 */
[----:B------:R0:W-:Y:S04]  /*67a0*/  STS.U8 [R242+UR16+0x4680], R137 ;  /* 0x00468089f2007988 */ /* 0x0001e80008000010 */
[----:B------:R1:W3:Y:S01]  /*67b0*/  @P0 LDG.E.U8 R135, desc[UR18][R110.64] ;  /* 0x000000126e870981 */ /* 0x0002e2000c1e1100 */
[----:B0-----:R-:W-:Y:S01]  /*67c0*/  PRMT R137, RZ, 0x7610, R137 ;  /* 0x00007610ff897816 */ /* 0x001fe20000000089 */
[----:B-1----:R-:W-:Y:S02]  /*67d0*/  @P0 IMAD.MOV.U32 R110, RZ, RZ, R191 ;  /* 0x000000ffff6e0224 */ /* 0x002fe400078e00bf */
[----:B------:R-:W-:Y:S01]  /*67e0*/  @P0 IMAD.MOV.U32 R111, RZ, RZ, R189 ;  /* 0x000000ffff6f0224 */ /* 0x000fe200078e00bd */
[----:B------:R0:W-:Y:S01]  /*67f0*/  STS.U8 [R242+UR16+0x4a80], R139 ;  /* 0x004a808bf2007988 */ /* 0x0001e20008000010 */
[----:B------:R-:W-:-:S03]  /*6800*/  LOP3.LUT R241, R205, 0x60, RZ, 0x3c, !PT ;  /* 0x00000060cdf17812 */ /* 0x000fc600078e3cff */
[----:B------:R1:W3:Y:S01]  /*6810*/  @P0 LDG.E.U8 R137, desc[UR18][R110.64] ;  /* 0x000000126e890981 */ /* 0x0002e2000c1e1100 */
[----:B0-----:R-:W-:-:S03]  /*6820*/  PRMT R139, RZ, 0x7610, R139 ;  /* 0x00007610ff8b7816 */ /* 0x001fc6000000008b */
[----:B------:R-:W-:Y:S01]  /*6830*/  STS.U8 [R242+UR16+0x4e80], R160 ;  /* 0x004e80a0f2007988 */ /* 0x000fe20008000010 */
        /* <DEDUP_REMOVED lines=39> */
[----:B------:R0:W-:Y:S04]  /*6ab0*/  STS.U8 [R205+UR16], R148 ;  /* 0x00000094cd007988 */ /* 0x0001e80008000010 */
        /* <DEDUP_REMOVED lines=10> */
[----:B------:R1:W4:Y:S01]  /*6b60*/  @P0 LDG.E.U8 R147, desc[UR18][R110.64] ;  /* 0x000000126e930981 */ /* 0x000322000c1e1100 */
[----:B0-----:R-:W-:Y:S01]  /*6b70*/  PRMT R146, RZ, 0x7610, R146 ;  /* 0x00007610ff927816 */ /* 0x001fe20000000092 */
[----:B-1----:R-:W-:-:S02]  /*6b80*/  @P0 IMAD.MOV.U32 R110, RZ, RZ, R35 ;  /* 0x000000ffff6e0224 */ /* 0x002fc400078e0023 */
[----:B------:R-:W-:Y:S01]  /*6b90*/  @P0 IMAD.MOV.U32 R111, RZ, RZ, R34 ;  /* 0x000000ffff6f0224 */ /* 0x000fe200078e0022 */
[----:B------:R0:W-:Y:S04]  /*6ba0*/  STS.U8 [R205+UR16+0x300], R155 ;  /* 0x0003009bcd007988 */ /* 0x0001e80008000010 */
[----:B------:R1:W4:Y:S01]  /*6bb0*/  @P0 LDG.E.U8 R146, desc[UR18][R110.64] ;  /* 0x000000126e920981 */ /* 0x000322000c1e1100 */
        /* <DEDUP_REMOVED lines=23> */
[----:B--2---:R0:W-:Y:S04]  /*6d30*/  STS.U8 [R205+UR16+0x800], R136 ;  /* 0x00080088cd007988 */ /* 0x0041e80008000010 */
        /* <DEDUP_REMOVED lines=39> */
[----:B-----5:R0:W-:Y:S04]  /*6fb0*/  STS.U8 [R205+UR16+0x1000], R113 ;  /* 0x00100071cd007988 */ /* 0x0201e80008000010 */
[----:B------:R1:W5:Y:S01]  /*6fc0*/  @P0 LDG.E.U8 R112, desc[UR18][R110.64] ;  /* 0x000000126e700981 */ /* 0x000362000c1e1100 */
[----:B0-----:R-:W-:Y:S01]  /*6fd0*/  PRMT R113, RZ, 0x7610, R113 ;  /* 0x00007610ff717816 */ /* 0x001fe20000000071 */
[----:B-1----:R-:W-:-:S02]  /*6fe0*/  @P0 IMAD.MOV.U32 R110, RZ, RZ, R7 ;  /* 0x000000ffff6e0224 */ /* 0x002fc400078e0007 */
[----:B------:R-:W-:Y:S01]  /*6ff0*/  @P0 IMAD.MOV.U32 R111, RZ, RZ, R6 ;  /* 0x000000ffff6f0224 */ /* 0x000fe200078e0006 */
[----:B------:R0:W-:Y:S04]  /*7000*/  STS.U8 [R205+UR16+0x1100], R114 ;  /* 0x00110072cd007988 */ /* 0x0001e80008000010 */
[----:B------:R1:W5:Y:S01]  /*7010*/  @P0 LDG.E.U8 R113, desc[UR18][R110.64] ;  /* 0x000000126e710981 */ /* 0x000362000c1e1100 */
[----:B0-----:R-:W-:Y:S01]  /*7020*/  PRMT R114, RZ, 0x7610, R114 ;  /* 0x00007610ff727816 */ /* 0x001fe20000000072 */
[----:B-1----:R-:W-:Y:S02]  /*7030*/  @P0 IMAD.MOV.U32 R110, RZ, RZ, R5 ;  /* 0x000000ffff6e0224 */ /* 0x002fe400078e0005 */
[----:B------:R-:W-:Y:S01]  /*7040*/  @P0 IMAD.MOV.U32 R111, RZ, RZ, R4 ;  /* 0x000000ffff6f0224 */ /* 0x000fe200078e0004 */
[----:B------:R0:W-:Y:S04]  /*7050*/  STS.U8 [R205+UR16+0x1200], R115 ;  /* 0x00120073cd007988 */ /* 0x0001e80008000010 */
[----:B------:R1:W5:Y:S01]  /*7060*/  @P0 LDG.E.U8 R114, desc[UR18][R110.64] ;  /* 0x000000126e720981 */ /* 0x000362000c1e1100 */
[----:B0-----:R-:W-:Y:S01]  /*7070*/  PRMT R115, RZ, 0x7610, R115 ;  /* 0x00007610ff737816 */ /* 0x001fe20000000073 */
[----:B-1----:R-:W-:-:S02]  /*7080*/  @P0 IMAD.MOV.U32 R110, RZ, RZ, R3 ;  /* 0x000000ffff6e0224 */ /* 0x002fc400078e0003 */
[----:B------:R-:W-:Y:S01]  /*7090*/  @P0 IMAD.MOV.U32 R111, RZ, RZ, R2 ;  /* 0x000000ffff6f0224 */ /* 0x000fe200078e0002 */
[----:B---3--:R0:W-:Y:S04]  /*70a0*/  STS.U8 [R205+UR16+0x1300], R120 ;  /* 0x00130078cd007988 */ /* 0x0081e80008000010 */
        /* <DEDUP_REMOVED lines=14> */
[----:B------:R-:W-:-:S04]  /*7190*/  PRMT R161, RZ, 0x7610, R161 ;  /* 0x00007610ffa17816 */ /* 0x000fc800000000a1 */
[----:B------:R0:W3:Y:S01]  /*71a0*/  @P0 LDG.E.U8 R122, desc[UR18][R110.64] ;  /* 0x000000126e7a0981 */ /* 0x0000e2000c1e1100 */
[----:B------:R-:W-:Y:S01]  /*71b0*/  PRMT R157, RZ, 0x7610, R157 ;  /* 0x00007610ff9d7816 */ /* 0x000fe2000000009d */
[----:B------:R-:W-:Y:S01]  /*71c0*/  @P0 IMAD.MOV.U32 R201, RZ, RZ, R199 ;  /* 0x000000ffffc90224 */ /* 0x000fe200078e00c7 */
[----:B------:R-:W-:-:S04]  /*71d0*/  PRMT R165, RZ, 0x7610, R165 ;  /* 0x00007610ffa57816 */ /* 0x000fc800000000a5 */
[----:B------:R-:W3:Y:S01]  /*71e0*/  @P0 LDG.E.U8 R157, desc[UR18][R200.64] ;  /* 0x00000012c89d0981 */ /* 0x000ee2000c1e1100 */
[----:B0-----:R-:W-:Y:S02]  /*71f0*/  @P0 IMAD.MOV.U32 R110, RZ, RZ, R187 ;  /* 0x000000ffff6e0224 */ /* 0x001fe400078e00bb */
[----:B------:R-:W-:-:S05]  /*7200*/  @P0 IMAD.MOV.U32 R111, RZ, RZ, R185 ;  /* 0x000000ffff6f0224 */ /* 0x000fca00078e00b9 */
[----:B------:R0:W3:Y:S02]  /*7210*/  @P0 LDG.E.U8 R161, desc[UR18][R110.64] ;  /* 0x000000126ea10981 */ /* 0x0000e4000c1e1100 */
[----:B0-----:R-:W-:Y:S02]  /*7220*/  @P0 IMAD.MOV.U32 R110, RZ, RZ, R195 ;  /* 0x000000ffff6e0224 */ /* 0x001fe400078e00c3 */
[----:B------:R-:W-:-:S05]  /*7230*/  @P0 IMAD.MOV.U32 R111, RZ, RZ, R193 ;  /* 0x000000ffff6f0224 */ /* 0x000fca00078e00c1 */
[----:B------:R-:W3:Y:S04]  /*7240*/  @P0 LDG.E.U8 R165, desc[UR18][R110.64] ;  /* 0x000000126ea50981 */ /* 0x000ee8000c1e1100 */
[----:B------:R0:W-:Y:S04]  /*7250*/  STS.U8 [R205+UR16+0x1600], R123 ;  /* 0x0016007bcd007988 */ /* 0x0001e80008000010 */
[----:B------:R0:W-:Y:S04]  /*7260*/  STS.U8 [R205+UR16+0x1700], R124 ;  /* 0x0017007ccd007988 */ /* 0x0001e80008000010 */
[----:B------:R0:W-:Y:S04]  /*7270*/  STS.U8 [R205+UR16+0x1800], R125 ;  /* 0x0018007dcd007988 */ /* 0x0001e80008000010 */
[----:B----4-:R0:W-:Y:S04]  /*7280*/  STS.U8 [R205+UR16+0x1900], R127 ;  /* 0x0019007fcd007988 */ /* 0x0101e80008000010 */
[----:B------:R0:W-:Y:S04]  /*7290*/  STS.U8 [R205+UR16+0x1a00], R129 ;  /* 0x001a0081cd007988 */ /* 0x0001e80008000010 */
        /* <DEDUP_REMOVED lines=19> */
[----:B--2---:R0:W-:Y:S04]  /*73d0*/  STS.U8 [R116+UR16+0xe80], R138 ;  /* 0x000e808a74007988 */ /* 0x0041e80008000010 */
[----:B------:R0:W-:Y:S04]  /*73e0*/  STS.U8 [R116+UR16+0xf80], R136 ;  /* 0x000f808874007988 */ /* 0x0001e80008000010 */
[----:B------:R0:W-:Y:S04]  /*73f0*/  STS.U8 [R116+UR16+0x1080], R134 ;  /* 0x0010808674007988 */ /* 0x0001e80008000010 */
[----:B------:R0:W-:Y:S04]  /*7400*/  STS.U8 [R116+UR16+0x1180], R132 ;  /* 0x0011808474007988 */ /* 0x0001e80008000010 */
[----:B------:R0:W-:Y:S04]  /*7410*/  STS.U8 [R116+UR16+0x1280], R130 ;  /* 0x0012808274007988 */ /* 0x0001e80008000010 */
[----:B------:R0:W-:Y:S04]  /*7420*/  STS.U8 [R116+UR16+0x1380], R128 ;  /* 0x0013808074007988 */ /* 0x0001e80008000010 */
[----:B------:R0:W-:Y:S01]  /*7430*/  STS.U8 [R116+UR16+0x1480], R126 ;  /* 0x0014807e74007988 */ /* 0x0001e20008000010 */
[----:B------:R-:W-:-:S03]  /*7440*/  ISETP.LT.OR P0, PT, R168, 0x20, P1 ;  /* 0x00000020a800780c */ /* 0x000fc60000f01670 */
[----:B------:R0:W-:Y:S04]  /*7450*/  STS.U8 [R116+UR16+0x1580], R109 ;  /* 0x0015806d74007988 */ /* 0x0001e80008000010 */
[----:B-----5:R0:W-:Y:S04]  /*7460*/  STS.U8 [R116+UR16+0x1680], R112 ;  /* 0x0016807074007988 */ /* 0x0201e80008000010 */
[----:B------:R0:W-:Y:S04]  /*7470*/  STS.U8 [R116+UR16+0x1780], R113 ;  /* 0x0017807174007988 */ /* 0x0001e80008000010 */
[----:B------:R0:W-:Y:S04]  /*7480*/  STS.U8 [R116+UR16+0x1880], R114 ;  /* 0x0018807274007988 */ /* 0x0001e80008000010 */
[----:B---3--:R0:W-:Y:S04]  /*7490*/  STS.U8 [R116+UR16+0x1980], R115 ;  /* 0x0019807374007988 */ /* 0x0081e80008000010 */
[----:B------:R0:W-:Y:S04]  /*74a0*/  STS.U8 [R116+UR16+0x1a80], R120 ;  /* 0x001a807874007988 */ /* 0x0001e80008000010 */
[----:B------:R0:W-:Y:S04]  /*74b0*/  STS.U8 [R116+UR16+0x1b80], R121 ;  /* 0x001b807974007988 */ /* 0x0001e80008000010 */
[----:B------:R0:W-:Y:S04]  /*74c0*/  STS.U8 [R116+UR16+0x1c80], R122 ;  /* 0x001c807a74007988 */ /* 0x0001e80008000010 */
[----:B------:R0:W-:Y:S04]  /*74d0*/  STS.U8 [R116+UR16+0x1f80], R157 ;  /* 0x001f809d74007988 */ /* 0x0001e80008000010 */
[----:B------:R0:W-:Y:S04]  /*74e0*/  STS.U8 [R116+UR16+0x1d80], R161 ;  /* 0x001d80a174007988 */ /* 0x0001e80008000010 */
[----:B------:R0:W-:Y:S01]  /*74f0*/  STS.U8 [R116+UR16+0x1e80], R165 ;  /* 0x001e80a574007988 */ /* 0x0001e20008000010 */
[----:B------:R1:W-:Y:S06]  /*7500*/  MEMBAR.ALL.CTA ;  /* 0x0000000000007992 */ /* 0x0003ec0000008000 */
[----:B-1----:R-:W1:Y:S02]  /*7510*/  FENCE.VIEW.ASYNC.S ;  /* 0x00000000000073c6 */ /* 0x002e640000000000 */
[----:B-1----:R-:W-:Y:S01]  /*7520*/  BAR.SYNC.DEFER_BLOCKING 0x0 ;  /* 0x0000000000007b1d */ /* 0x002fe20000010000 */
[----:B------:R-:W-:-:S05]  /*7530*/  ISETP.GE.AND P2, PT, R168, 0x40, PT ;  /* 0x00000040a800780c */ /* 0x000fca0003f46270 */
[----:B------:R-:W-:Y:S08]  /*7540*/  @P0 BRA `(.L_x_6) ;  /* 0x00000000003c0947 */ /* 0x000ff00003800000 */
[----:B------:R-:W-:Y:S02]  /*7550*/  UIADD3 UR4, UPT, UPT, UR16, 0x4000, URZ ;  /* 0x0000400010047890 */ /* 0x000fe4000fffe0ff */
[----:B------:R-:W-:Y:S02]  /*7560*/  USHF.R.U32.HI UR8, URZ, 0x4, UR16 ;  /* 0x00000004ff087899 */ /* 0x000fe40008011610 */
[----:B------:R-:W-:Y:S02]  /*7570*/  USHF.R.U32.HI UR4, URZ, 0x4, UR4 ;  /* 0x00000004ff047899 */ /* 0x000fe40008011604 */
[----:B------:R-:W-:Y:S02]  /*7580*/  USGXT.U32 UR8, UR8, 0xe ;  /* 0x0000000e0808789a */ /* 0x000fe40008000000 */
[----:B------:R-:W-:Y:S01]  /*7590*/  USGXT.U32 UR6, UR4, 0xe ;  /* 0x0000000e0406789a */ /* 0x000fe20008000000 */
[----:B------:R-:W-:Y:S02]  /*75a0*/  UMOV UR5, URZ ;  /* 0x000000ff00057c82 */ /* 0x000fe40008000000 */
[----:B------:R-:W-:Y:S01]  /*75b0*/  UMOV UR4, UR10 ;  /* 0x0000000a00047c82 */ /* 0x000fe20008000000 */
[----:B------:R-:W-:Y:S01]  /*75c0*/  UMOV UR14, 0x0 ;  /* 0x00000000000e7882 */ /* 0x000fe20000000000 */
[----:B------:R-:W-:Y:S01]  /*75d0*/  UMOV UR15, 0x8408490 ;  /* 0x08408490000f7882 */ /* 0x000fe20000000000 */
[----:B------:R-:W-:Y:S01]  /*75e0*/  UMOV UR9, 0xc0004010 ;  /* 0xc000401000097882 */ /* 0x000fe20000000000 */
[----:B------:R-:W-:Y:S01]  /*75f0*/  UMOV UR7, 0x40004040 ;  /* 0x4000404000077882 */ /* 0x000fe20000000000 */
[----:B------:R-:W-:Y:S01]  /*7600*/  UMOV UR4, UR4 ;  /* 0x0000000400047c82 */ /* 0x000fe20008000000 */
[----:B------:R1:W-:Y:S01]  /*7610*/  UTCQMMA gdesc[UR6], gdesc[UR8], tmem[UR17], tmem[UR14], idesc[UR15], !UPT ;  /* 0x00ff0e08060075ea */ /* 0x0003e2000f800311 */
[----:B------:R1:W-:Y:S01]  /*7620*/  UTCBAR [UR4], URZ ;  /* 0x000000ff040073e9 */ /* 0x0003e200080000ff */
[----:B------:R-:W-:-:S02]  /*7630*/  NOP ;  /* 0x0000000000007918 */ /* 0x000fc40000000000 */
.L_x_6:
[----:B-1----:R-:W-:Y:S01]  /*7640*/  UMOV UR4, URZ ;  /* 0x000000ff00047c82 */ /* 0x002fe20008000000 */
[----:B------:R-:W-:Y:S05]  /*7650*/  @!P2 BRA `(.L_x_7) ;  /* 0x0000002c0054a947 */ /* 0x000fea0003800000 */
[----:B0-----:R-:W-:Y:S01]  /*7660*/  SHF.R.S32.HI R109, RZ, 0x1f, R168 ;  /* 0x0000001fff6d7819 */ /* 0x001fe200000114a8 */
[----:B------:R-:W-:Y:S01]  /*7670*/  IMAD.SHL.U32 R210, R118, 0x20, RZ ;  /* 0x0000002076d27824 */ /* 0x000fe200078e00ff */
[----:B------:R-:W-:Y:S01]  /*7680*/  UIADD3 UR5, UPT, UPT, UR16, 0x2000, URZ ;  /* 0x0000200010057890 */ /* 0x000fe2000fffe0ff */
[----:B------:R-:W-:Y:S01]  /*7690*/  IMAD.SHL.U32 R119, R119, 0x20, RZ ;  /* 0x0000002077777824 */ /* 0x000fe200078e00ff */
[----:B------:R-:W-:Y:S01]  /*76a0*/  LEA.HI R109, R109, R168, RZ, 0x5 ;  /* 0x000000a86d6d7211 */ /* 0x000fe200078f28ff */
[----:B------:R-:W-:Y:S01]  /*76b0*/  UIADD3 UR4, UPT, UPT, UR16, 0x5000, URZ ;  /* 0x0000500010047890 */ /* 0x000fe2000fffe0ff */
[--C-:B------:R-:W-:Y:S01]  /*76c0*/  IADD3 R117, P0, P2, R117, UR20, R210.reuse ;  /* 0x0000001475757c10 */ /* 0x100fe2000fa1e0d2 */
[----:B------:R-:W-:Y:S01]  /*76d0*/  USHF.R.U32.HI UR5, URZ, 0x4, UR5 ;  /* 0x00000004ff057899 */ /* 0x000fe20008011605 */
[----:B------:R-:W-:Y:S01]  /*76e0*/  SHF.R.S32.HI R109, RZ, 0x5, R109 ;  /* 0x00000005ff6d7819 */ /* 0x000fe2000001146d */
[----:B------:R-:W-:Y:S01]  /*76f0*/  USHF.R.U32.HI UR4, URZ, 0x4, UR4 ;  /* 0x00000004ff047899 */ /* 0x000fe20008011604 */
[----:B------:R-:W-:Y:S01]  /*7700*/  SHF.R.S32.HI R247, RZ, 0x1f, R210 ;  /* 0x0000001ffff77819 */ /* 0x000fe200000114d2 */
[----:B------:R-:W-:Y:S01]  /*7710*/  IMAD.MOV.U32 R110, RZ, RZ, RZ ;  /* 0x000000ffff6e7224 */ /* 0x000fe200078e00ff */
[----:B------:R-:W-:Y:S01]  /*7720*/  VIMNMX R109, PT, PT, R109, 0x2, !PT ;  /* 0x000000026d6d7848 */ /* 0x000fe20007fe0100 */
[----:B------:R-:W-:Y:S01]  /*7730*/  USGXT.U32 UR14, UR5, 0xe ;  /* 0x0000000e050e789a */ /* 0x000fe20008000000 */
[----:B------:R-:W-:Y:S01]  /*7740*/  IADD3.X R118, PT, PT, R159, UR21, R247, P0, P2 ;  /* 0x000000159f767c10 */ /* 0x000fe200087e44f7 */
[----:B------:R-:W0:Y:S01]  /*7750*/  LDCU UR20, c[0x0][0x3a8] ;  /* 0x00007500ff1477ac */ /* 0x000e220008000800 */
[----:B------:R-:W-:Y:S01]  /*7760*/  SHF.R.S32.HI R206, RZ, 0x1f, R119 ;  /* 0x0000001fffce7819 */ /* 0x000fe20000011477 */
[----:B------:R-:W-:Y:S01]  /*7770*/  VIADD R203, R109, 0xffffffff ;  /* 0xffffffff6dcb7836 */ /* 0x000fe20000000000 */
[----:B------:R-:W-:Y:S01]  /*7780*/  USGXT.U32 UR8, UR4, 0xe ;  /* 0x0000000e0408789a */ /* 0x000fe20008000000 */
[----:B------:R-:W-:Y:S01]  /*7790*/  UMOV UR13, UR10 ;  /* 0x0000000a000d7c82 */ /* 0x000fe20008000000 */
[----:B------:R-:W-:Y:S01]  /*77a0*/  UMOV UR15, 0x1 ;  /* 0x00000001000f7882 */ /* 0x000fe20000000000 */
[----:B------:R-:W-:-:S09]  /*77b0*/  UMOV UR5, URZ ;  /* 0x000000ff00057c82 */ /* 0x000fd20008000000 */
.L_x_10:
[----:B------:R-:W-:Y:S01]  /*77c0*/  IMAD.U32 R109, R110, -0x80000000, RZ ;  /* 0x800000006e6d7824 */ /* 0x000fe200078e00ff */
[----:B0-----:R-:W-:Y:S02]  /*77d0*/  IADD3 R110, P5, PT, R117, UR20, RZ ;  /* 0x00000014756e7c10 */ /* 0x001fe4000ffbe0ff */
[C---:B------:R-:W-:Y:S01]  /*77e0*/  ISETP.GT.AND P2, PT, R106.reuse, 0x1, PT ;  /* 0x000000016a00780c */ /* 0x040fe20003f44270 */
[----:B------:R-:W0:Y:S01]  /*77f0*/  SYNCS.PHASECHK.TRANS64.TRYWAIT P4, [UR13], R109 ;  /* 0x0000006dff0075a7 */ /* 0x000e22000808110d */
[----:B------:R-:W-:Y:S01]  /*7800*/  ISETP.GT.AND P0, PT, R106, 0x2, PT ;  /* 0x000000026a00780c */ /* 0x000fe20003f04270 */
[----:B------:R-:W-:Y:S01]  /*7810*/  IMAD.X R111, R239, 0x1, R118, P5 ;  /* 0x00000001ef6f7824 */ /* 0x000fe200028e0676 */
[----:B------:R-:W-:Y:S01]  /*7820*/  PRMT R144, RZ, 0x7610, R144 ;  /* 0x00007610ff907816 */ /* 0x000fe20000000090 */
[----:B0-----:R-:W-:Y:S10]  /*7830*/  @!P4 BRA `(.L_x_8) ;  /* 0x000000c000b8c947 */ /* 0x001ff40003800000 */
.L_x_16:
[----:B------:R-:W-:Y:S01]  /*7840*/  SHF.R.S32.HI R114, RZ, 0x1f, R238 ;  /* 0x0000001fff727819 */ /* 0x000fe200000114ee */
[----:B------:R0:W2:Y:S01]  /*7850*/  @P2 LDG.E.U8 R144, desc[UR18][R110.64] ;  /* 0x000000126e902981 */ /* 0x0000a2000c1e1100 */
[-C--:B------:R-:W-:Y:S02]  /*7860*/  IADD3 R112, P6, PT, R238, R117.reuse, RZ ;  /* 0x00000075ee707210 */ /* 0x080fe40007fde0ff */
[----:B------:R-:W-:Y:S02]  /*7870*/  ISETP.GT.AND P5, PT, R106, 0x3, PT ;  /* 0x000000036a00780c */ /* 0x000fe40003fa4270 */
[----:B------:R-:W-:Y:S01]  /*7880*/  PRMT R122, RZ, 0x7610, R122 ;  /* 0x00007610ff7a7816 */ /* 0x000fe2000000007a */
[----:B------:R-:W-:Y:S01]  /*7890*/  IMAD.X R113, R114, 0x1, R118, P6 ;  /* 0x0000000172717824 */ /* 0x000fe200030e0676 */
[----:B------:R-:W-:Y:S02]  /*78a0*/  SHF.R.S32.HI R114, RZ, 0x1f, R237 ;  /* 0x0000001fff727819 */ /* 0x000fe400000114ed */
[----:B0-----:R-:W-:-:S02]  /*78b0*/  IADD3 R110, P4, PT, R237, R117, RZ ;  /* 0x00000075ed6e7210 */ /* 0x001fc40007f9e0ff */
[----:B------:R0:W3:Y:S01]  /*78c0*/  @P0 LDG.E.U8 R122, desc[UR18][R112.64] ;  /* 0x00000012707a0981 */ /* 0x0000e2000c1e1100 */
[----:B------:R-:W-:Y:S02]  /*78d0*/  ISETP.GT.AND P2, PT, R106, 0x4, PT ;  /* 0x000000046a00780c */ /* 0x000fe40003f44270 */
[----:B------:R-:W-:Y:S01]  /*78e0*/  PRMT R109, RZ, 0x7610, R109 ;  /* 0x00007610ff6d7816 */ /* 0x000fe2000000006d */
[----:B------:R-:W-:Y:S01]  /*78f0*/  IMAD.X R111, R114, 0x1, R118, P4 ;  /* 0x00000001726f7824 */ /* 0x000fe200020e0676 */
[----:B------:R-:W-:Y:S02]  /*7900*/  SHF.R.S32.HI R124, RZ, 0x1f, R236 ;  /* 0x0000001fff7c7819 */ /* 0x000fe400000114ec */
[----:B------:R-:W-:Y:S02]  /*7910*/  IADD3 R114, P0, PT, R236, R117, RZ ;  /* 0x00000075ec727210 */ /* 0x000fe40007f1e0ff */
[----:B------:R-:W-:Y:S01]  /*7920*/  ISETP.GT.AND P4, PT, R106, 0x5, PT ;  /* 0x000000056a00780c */ /* 0x000fe20003f84270 */
[----:B------:R1:W4:Y:S01]  /*7930*/  @P5 LDG.E.U8 R109, desc[UR18][R110.64] ;  /* 0x000000126e6d5981 */ /* 0x000322000c1e1100 */
[----:B0-----:R-:W-:Y:S01]  /*7940*/  PRMT R112, RZ, 0x7610, R112 ;  /* 0x00007610ff707816 */ /* 0x001fe20000000070 */
[----:B------:R-:W-:Y:S01]  /*7950*/  IMAD.X R115, R124, 0x1, R118, P0 ;  /* 0x000000017c737824 */ /* 0x000fe200000e0676 */
[----:B------:R-:W-:-:S02]  /*7960*/  SHF.R.S32.HI R124, RZ, 0x1f, R235 ;  /* 0x0000001fff7c7819 */ /* 0x000fc400000114eb */
[----:B------:R-:W-:Y:S02]  /*7970*/  ISETP.GT.AND P0, PT, R106, 0x6, PT ;  /* 0x000000066a00780c */ /* 0x000fe40003f04270 */
[----:B------:R-:W-:Y:S01]  /*7980*/  PRMT R201, RZ, 0x7610, R201 ;  /* 0x00007610ffc97816 */ /* 0x000fe200000000c9 */
[----:B------:R0:W5:Y:S01]  /*7990*/  @P2 LDG.E.U8 R112, desc[UR18][R114.64] ;  /* 0x0000001272702981 */ /* 0x000162000c1e1100 */
[----:B-1----:R-:W-:-:S05]  /*79a0*/  IADD3 R110, P5, PT, R235, R117, RZ ;  /* 0x00000075eb6e7210 */ /* 0x002fca0007fbe0ff */
[----:B------:R-:W-:Y:S01]  /*79b0*/  IMAD.X R111, R124, 0x1, R118, P5 ;  /* 0x000000017c6f7824 */ /* 0x000fe200028e0676 */
[----:B------:R-:W-:Y:S02]  /*79c0*/  SHF.R.S32.HI R124, RZ, 0x1f, R234 ;  /* 0x0000001fff7c7819 */ /* 0x000fe400000114ea */
[----:B0-----:R-:W-:Y:S02]  /*79d0*/  IADD3 R114, P6, PT, R234, R117, RZ ;  /* 0x00000075ea727210 */ /* 0x001fe40007fde0ff */
[----:B------:R-:W-:Y:S01]  /*79e0*/  ISETP.GT.AND P2, PT, R106, 0x7, PT ;  /* 0x000000076a00780c */ /* 0x000fe20003f44270 */
[----:B------:R0:W2:Y:S01]  /*79f0*/  @P4 LDG.E.U8 R201, desc[UR18][R110.64] ;  /* 0x000000126ec94981 */ /* 0x0000a2000c1e1100 */
[----:B------:R-:W-:Y:S01]  /*7a00*/  PRMT R202, RZ, 0x7610, R202 ;  /* 0x00007610ffca7816 */ /* 0x000fe200000000ca */
[----:B------:R-:W-:Y:S01]  /*7a10*/  IMAD.X R115, R124, 0x1, R118, P6 ;  /* 0x000000017c737824 */ /* 0x000fe200030e0676 */
[----:B------:R-:W-:Y:S02]  /*7a20*/  SHF.R.S32.HI R124, RZ, 0x1f, R233 ;  /* 0x0000001fff7c7819 */ /* 0x000fe400000114e9 */
[----:B------:R-:W-:-:S02]  /*7a30*/  PRMT R204, RZ, 0x7610, R204 ;  /* 0x00007610ffcc7816 */ /* 0x000fc400000000cc */
[----:B------:R1:W2:Y:S01]  /*7a40*/  @P0 LDG.E.U8 R202, desc[UR18][R114.64] ;  /* 0x0000001272ca0981 */ /* 0x0002a2000c1e1100 */
[----:B0-----:R-:W-:Y:S02]  /*7a50*/  IADD3 R110, P5, PT, R233, R117, RZ ;  /* 0x00000075e96e7210 */ /* 0x001fe40007fbe0ff */
[----:B------:R-:W-:-:S03]  /*7a60*/  ISETP.GT.AND P4, PT, R106, 0x8, PT ;  /* 0x000000086a00780c */ /* 0x000fc60003f84270 */
[----:B------:R-:W-:Y:S01]  /*7a70*/  IMAD.X R111, R124, 0x1, R118, P5 ;  /* 0x000000017c6f7824 */ /* 0x000fe200028e0676 */
[----:B------:R-:W-:Y:S02]  /*7a80*/  SHF.R.S32.HI R124, RZ, 0x1f, R232 ;  /* 0x0000001fff7c7819 */ /* 0x000fe400000114e8 */
[----:B-1----:R-:W-:Y:S02]  /*7a90*/  IADD3 R114, P6, PT, R232, R117, RZ ;  /* 0x00000075e8727210 */ /* 0x002fe40007fde0ff */
[----:B------:R0:W2:Y:S03]  /*7aa0*/  @P2 LDG.E.U8 R204, desc[UR18][R110.64] ;  /* 0x000000126ecc2981 */ /* 0x0000a6000c1e1100 */
[----:B------:R-:W-:Y:S01]  /*7ab0*/  IMAD.X R115, R124, 0x1, R118, P6 ;  /* 0x000000017c737824 */ /* 0x000fe200030e0676 */
[----:B------:R-:W-:Y:S02]  /*7ac0*/  SHF.R.S32.HI R124, RZ, 0x1f, R231 ;  /* 0x0000001fff7c7819 */ /* 0x000fe400000114e7 */
[----:B------:R-:W-:-:S02]  /*7ad0*/  ISETP.GT.AND P0, PT, R106, 0x9, PT ;  /* 0x000000096a00780c */ /* 0x000fc40003f04270 */
[-C--:B0-----:R-:W-:Y:S02]  /*7ae0*/  IADD3 R110, P5, PT, R231, R117.reuse, RZ ;  /* 0x00000075e76e7210 */ /* 0x081fe40007fbe0ff */
[----:B------:R-:W-:Y:S02]  /*7af0*/  PRMT R148, RZ, 0x7610, R148 ;  /* 0x00007610ff947816 */ /* 0x000fe40000000094 */
[----:B------:R-:W-:Y:S01]  /*7b00*/  ISETP.GT.AND P2, PT, R106, 0xa, PT ;  /* 0x0000000a6a00780c */ /* 0x000fe20003f44270 */
[----:B------:R-:W-:Y:S01]  /*7b10*/  IMAD.X R111, R124, 0x1, R118, P5 ;  /* 0x000000017c6f7824 */ /* 0x000fe200028e0676 */
[----:B------:R-:W-:Y:S02]  /*7b20*/  SHF.R.S32.HI R126, RZ, 0x1f, R230 ;  /* 0x0000001fff7e7819 */ /* 0x000fe400000114e6 */
[----:B------:R-:W-:Y:S01]  /*7b30*/  IADD3 R124, P6, PT, R230, R117, RZ ;  /* 0x00000075e67c7210 */ /* 0x000fe20007fde0ff */
[----:B------:R0:W2:Y:S01]  /*7b40*/  @P4 LDG.E.U8 R148, desc[UR18][R114.64] ;  /* 0x0000001272944981 */ /* 0x0000a2000c1e1100 */
[----:B------:R-:W-:-:S02]  /*7b50*/  PRMT R130, RZ, 0x7610, R130 ;  /* 0x00007610ff827816 */ /* 0x000fc40000000082 */
[----:B------:R-:W-:Y:S01]  /*7b60*/  ISETP.GT.AND P4, PT, R106, 0xb, PT ;  /* 0x0000000b6a00780c */ /* 0x000fe20003f84270 */
[--C-:B------:R-:W-:Y:S01]  /*7b70*/  IMAD.X R125, R126, 0x1, R118.reuse, P6 ;  /* 0x000000017e7d7824 */ /* 0x100fe200030e0676 */
[----:B------:R-:W-:Y:S02]  /*7b80*/  PRMT R121, RZ, 0x7610, R121 ;  /* 0x00007610ff797816 */ /* 0x000fe40000000079 */
[----:B------:R-:W-:Y:S01]  /*7b90*/  SHF.R.S32.HI R126, RZ, 0x1f, R229 ;  /* 0x0000001fff7e7819 */ /* 0x000fe200000114e5 */
[----:B------:R1:W2:Y:S01]  /*7ba0*/  @P0 LDG.E.U8 R130, desc[UR18][R110.64] ;  /* 0x000000126e820981 */ /* 0x0002a2000c1e1100 */
[----:B0-----:R-:W-:Y:S02]  /*7bb0*/  IADD3 R114, P5, PT, R229, R117, RZ ;  /* 0x00000075e5727210 */ /* 0x001fe40007fbe0ff */
[----:B------:R-:W-:Y:S01]  /*7bc0*/  ISETP.GT.AND P0, PT, R106, 0xc, PT ;  /* 0x0000000c6a00780c */ /* 0x000fe20003f04270 */
[----:B------:R0:W2:Y:S02]  /*7bd0*/  @P2 LDG.E.U8 R121, desc[UR18][R124.64] ;  /* 0x000000127c792981 */ /* 0x0000a4000c1e1100 */
[----:B------:R-:W-:Y:S01]  /*7be0*/  IMAD.X R115, R126, 0x1, R118, P5 ;  /* 0x000000017e737824 */ /* 0x000fe200028e0676 */
[----:B------:R-:W-:-:S02]  /*7bf0*/  SHF.R.S32.HI R126, RZ, 0x1f, R228 ;  /* 0x0000001fff7e7819 */ /* 0x000fc400000114e4 */
[----:B-1----:R-:W-:Y:S02]  /*7c00*/  PRMT R110, RZ, 0x7610, R110 ;  /* 0x00007610ff6e7816 */ /* 0x002fe4000000006e */
[----:B0-----:R-:W-:-:S04]  /*7c10*/  IADD3 R124, P6, PT, R228, R117, RZ ;  /* 0x00000075e47c7210 */ /* 0x001fc80007fde0ff */
[----:B------:R0:W2:Y:S01]  /*7c20*/  @P4 LDG.E.U8 R110, desc[UR18][R114.64] ;  /* 0x00000012726e4981 */ /* 0x0000a2000c1e1100 */
[----:B------:R-:W-:Y:S02]  /*7c30*/  ISETP.GT.AND P2, PT, R106, 0xd, PT ;  /* 0x0000000d6a00780c */ /* 0x000fe40003f44270 */
[----:B------:R-:W-:Y:S01]  /*7c40*/  PRMT R113, RZ, 0x7610, R113 ;  /* 0x00007610ff717816 */ /* 0x000fe20000000071 */
[----:B------:R-:W-:Y:S01]  /*7c50*/  IMAD.X R125, R126, 0x1, R118, P6 ;  /* 0x000000017e7d7824 */ /* 0x000fe200030e0676 */
[----:B------:R-:W-:Y:S02]  /*7c60*/  SHF.R.S32.HI R126, RZ, 0x1f, R227 ;  /* 0x0000001fff7e7819 */ /* 0x000fe400000114e3 */
[----:B0-----:R-:W-:Y:S02]  /*7c70*/  IADD3 R114, P5, PT, R227, R117, RZ ;  /* 0x00000075e3727210 */ /* 0x001fe40007fbe0ff */
[----:B------:R0:W2:Y:S01]  /*7c80*/  @P0 LDG.E.U8 R113, desc[UR18][R124.64] ;  /* 0x000000127c710981 */ /* 0x0000a2000c1e1100 */
[----:B------:R-:W-:-:S02]  /*7c90*/  ISETP.GT.AND P4, PT, R106, 0xe, PT ;  /* 0x0000000e6a00780c */ /* 0x000fc40003f84270 */
[----:B------:R-:W-:Y:S01]  /*7ca0*/  PRMT R165, RZ, 0x7610, R165 ;  /* 0x00007610ffa57816 */ /* 0x000fe200000000a5 */
[----:B------:R-:W-:Y:S01]  /*7cb0*/  IMAD.X R115, R126, 0x1, R118, P5 ;  /* 0x000000017e737824 */ /* 0x000fe200028e0676 */
[----:B------:R-:W-:Y:S02]  /*7cc0*/  SHF.R.S32.HI R126, RZ, 0x1f, R226 ;  /* 0x0000001fff7e7819 */ /* 0x000fe400000114e2 */
[----:B0-----:R-:W-:Y:S02]  /*7cd0*/  IADD3 R124, P6, PT, R226, R117, RZ ;  /* 0x00000075e27c7210 */ /* 0x001fe40007fde0ff */
[----:B------:R0:W2:Y:S01]  /*7ce0*/  @P2 LDG.E.U8 R165, desc[UR18][R114.64] ;  /* 0x0000001272a52981 */ /* 0x0000a2000c1e1100 */
[----:B------:R-:W-:Y:S02]  /*7cf0*/  ISETP.GT.AND P0, PT, R106, 0xf, PT ;  /* 0x0000000f6a00780c */ /* 0x000fe40003f04270 */
[----:B------:R-:W-:Y:S01]  /*7d00*/  PRMT R173, RZ, 0x7610, R173 ;  /* 0x00007610ffad7816 */ /* 0x000fe200000000ad */
[----:B------:R-:W-:Y:S01]  /*7d10*/  IMAD.X R125, R126, 0x1, R118, P6 ;  /* 0x000000017e7d7824 */ /* 0x000fe200030e0676 */
[----:B------:R-:W-:-:S02]  /*7d20*/  SHF.R.S32.HI R126, RZ, 0x1f, R225 ;  /* 0x0000001fff7e7819 */ /* 0x000fc400000114e1 */
[-C--:B0-----:R-:W-:Y:S02]  /*7d30*/  IADD3 R114, P5, PT, R225, R117.reuse, RZ ;  /* 0x00000075e1727210 */ /* 0x081fe40007fbe0ff */
        /* <DEDUP_REMOVED lines=9> */
[--C-:B------:R-:W-:Y:S01]  /*7dd0*/  IMAD.X R125, R126, 0x1, R118.reuse, P6 ;  /* 0x000000017e7d7824 */ /* 0x100fe200030e0676 */
[----:B------:R-:W-:Y:S02]  /*7de0*/  SHF.R.S32.HI R126, RZ, 0x1f, R223 ;  /* 0x0000001fff7e7819 */ /* 0x000fe400000114df */
[----:B0-----:R-:W-:Y:S02]  /*7df0*/  IADD3 R114, P5, PT, R223, R117, RZ ;  /* 0x00000075df727210 */ /* 0x001fe40007fbe0ff */
[----:B------:R0:W2:Y:S01]  /*7e00*/  @P2 LDG.E.U8 R145, desc[UR18][R124.64] ;  /* 0x000000127c912981 */ /* 0x0000a2000c1e1100 */
[----:B------:R-:W-:Y:S02]  /*7e10*/  PRMT R123, RZ, 0x7610, R123 ;  /* 0x00007610ff7b7816 */ /* 0x000fe4000000007b */
[----:B------:R-:W-:Y:S01]  /*7e20*/  IMAD.X R115, R126, 0x1, R118, P5 ;  /* 0x000000017e737824 */ /* 0x000fe200028e0676 */
[----:B------:R-:W-:-:S02]  /*7e30*/  SHF.R.S32.HI R126, RZ, 0x1f, R222 ;  /* 0x0000001fff7e7819 */ /* 0x000fc400000114de */
[----:B------:R-:W-:Y:S02]  /*7e40*/  ISETP.GT.AND P0, PT, R106, 0x12, PT ;  /* 0x000000126a00780c */ /* 0x000fe40003f04270 */
[----:B------:R1:W2:Y:S01]  /*7e50*/  @P4 LDG.E.U8 R123, desc[UR18][R114.64] ;  /* 0x00000012727b4981 */ /* 0x0002a2000c1e1100 */
[----:B0-----:R-:W-:Y:S02]  /*7e60*/  IADD3 R124, P6, PT, R222, R117, RZ ;  /* 0x00000075de7c7210 */ /* 0x001fe40007fde0ff */
[----:B------:R-:W-:-:S03]  /*7e70*/  ISETP.GT.AND P2, PT, R106, 0x13, PT ;  /* 0x000000136a00780c */ /* 0x000fc60003f44270 */
[----:B------:R-:W-:Y:S01]  /*7e80*/  IMAD.X R125, R126, 0x1, R118, P6 ;  /* 0x000000017e7d7824 */ /* 0x000fe200030e0676 */
[----:B------:R-:W-:Y:S02]  /*7e90*/  SHF.R.S32.HI R126, RZ, 0x1f, R221 ;  /* 0x0000001fff7e7819 */ /* 0x000fe400000114dd */
[-C--:B-1----:R-:W-:Y:S02]  /*7ea0*/  IADD3 R114, P5, PT, R221, R117.reuse, RZ ;  /* 0x00000075dd727210 */ /* 0x082fe40007fbe0ff */
[----:B------:R-:W-:Y:S02]  /*7eb0*/  PRMT R120, RZ, 0x7610, R120 ;  /* 0x00007610ff787816 */ /* 0x000fe40000000078 */
[----:B------:R-:W-:Y:S01]  /*7ec0*/  SHF.R.S32.HI R128, RZ, 0x1f, R220 ;  /* 0x0000001fff807819 */ /* 0x000fe200000114dc */
[----:B------:R-:W-:Y:S01]  /*7ed0*/  IMAD.X R115, R126, 0x1, R118, P5 ;  /* 0x000000017e737824 */ /* 0x000fe200028e0676 */
[----:B------:R-:W-:Y:S02]  /*7ee0*/  IADD3 R126, P6, PT, R220, R117, RZ ;  /* 0x00000075dc7e7210 */ /* 0x000fe40007fde0ff */
[----:B------:R0:W2:Y:S01]  /*7ef0*/  @P0 LDG.E.U8 R120, desc[UR18][R124.64] ;  /* 0x000000127c780981 */ /* 0x0000a2000c1e1100 */
[----:B------:R-:W-:-:S02]  /*7f00*/  PRMT R111, RZ, 0x7610, R111 ;  /* 0x00007610ff6f7816 */ /* 0x000fc4000000006f */
[----:B------:R-:W-:Y:S01]  /*7f10*/  ISETP.GT.AND P0, PT, R106, 0x15, PT ;  /* 0x000000156a00780c */ /* 0x000fe20003f04270 */
[----:B------:R-:W-:Y:S01]  /*7f20*/  IMAD.X R127, R128, 0x1, R118, P6 ;  /* 0x00000001807f7824 */ /* 0x000fe200030e0676 */
[----:B------:R-:W-:Y:S02]  /*7f30*/  ISETP.GT.AND P4, PT, R106, 0x14, PT ;  /* 0x000000146a00780c */ /* 0x000fe40003f84270 */
[----:B------:R-:W-:Y:S01]  /*7f40*/  SHF.R.S32.HI R128, RZ, 0x1f, R219 ;  /* 0x0000001fff807819 */ /* 0x000fe200000114db */
[----:B------:R1:W2:Y:S01]  /*7f50*/  @P2 LDG.E.U8 R111, desc[UR18][R114.64] ;  /* 0x00000012726f2981 */ /* 0x0002a2000c1e1100 */
[----:B0-----:R-:W-:-:S05]  /*7f60*/  IADD3 R124, P5, PT, R219, R117, RZ ;  /* 0x00000075db7c7210 */ /* 0x001fca0007fbe0ff */
[----:B------:R-:W-:Y:S01]  /*7f70*/  IMAD.X R125, R128, 0x1, R118, P5 ;  /* 0x00000001807d7824 */ /* 0x000fe200028e0676 */
[----:B-1----:R-:W-:Y:S02]  /*7f80*/  PRMT R115, RZ, 0x7610, R115 ;  /* 0x00007610ff737816 */ /* 0x002fe40000000073 */
[----:B------:R-:W-:Y:S02]  /*7f90*/  PRMT R114, RZ, 0x7610, R114 ;  /* 0x00007610ff727816 */ /* 0x000fe40000000072 */
[----:B------:R-:W-:Y:S02]  /*7fa0*/  IADD3 R128, P5, PT, R217, R117, RZ ;  /* 0x00000075d9807210 */ /* 0x000fe40007fbe0ff */
[----:B------:R0:W2:Y:S01]  /*7fb0*/  @P0 LDG.E.U8 R115, desc[UR18][R124.64] ;  /* 0x000000127c730981 */ /* 0x0000a2000c1e1100 */
[----:B------:R-:W-:-:S03]  /*7fc0*/  ISETP.GT.AND P0, PT, R106, 0x18, PT ;  /* 0x000000186a00780c */ /* 0x000fc60003f04270 */
[----:B------:R1:W2:Y:S01]  /*7fd0*/  @P4 LDG.E.U8 R114, desc[UR18][R126.64] ;  /* 0x000000127e724981 */ /* 0x0002a2000c1e1100 */
[----:B------:R-:W-:Y:S02]  /*7fe0*/  ISETP.GT.AND P4, PT, R106, 0x17, PT ;  /* 0x000000176a00780c */ /* 0x000fe40003f84270 */
[----:B0-----:R-:W-:-:S05]  /*7ff0*/  SHF.R.S32.HI R125, RZ, 0x1f, R217 ;  /* 0x0000001fff7d7819 */ /* 0x001fca00000114d9 */
[----:B------:R-:W-:Y:S01]  /*8000*/  IMAD.X R129, R125, 0x1, R118, P5 ;  /* 0x000000017d817824 */ /* 0x000fe200028e0676 */
[-C--:B------:R-:W-:Y:S02]  /*8010*/  IADD3 R124, P5, PT, R216, R117.reuse, RZ ;  /* 0x00000075d87c7210 */ /* 0x080fe40007fbe0ff */
[----:B------:R-:W-:Y:S02]  /*8020*/  SHF.R.S32.HI R125, RZ, 0x1f, R216 ;  /* 0x0000001fff7d7819 */ /* 0x000fe400000114d8 */
[----:B------:R-:W-:Y:S02]  /*8030*/  PRMT R161, RZ, 0x7610, R161 ;  /* 0x00007610ffa17816 */ /* 0x000fe400000000a1 */
[----:B------:R-:W-:Y:S01]  /*8040*/  PRMT R155, RZ, 0x7610, R155 ;  /* 0x00007610ff9b7816 */ /* 0x000fe2000000009b */
[----:B------:R-:W-:Y:S01]  /*8050*/  IMAD.X R125, R125, 0x1, R118, P5 ;  /* 0x000000017d7d7824 */ /* 0x000fe200028e0676 */
[----:B------:R-:W-:Y:S02]  /*8060*/  ISETP.GT.AND P2, PT, R106, 0x16, PT ;  /* 0x000000166a00780c */ /* 0x000fe40003f44270 */
[----:B------:R0:W2:Y:S04]  /*8070*/  @P4 LDG.E.U8 R161, desc[UR18][R128.64] ;  /* 0x0000001280a14981 */ /* 0x0000a8000c1e1100 */
[----:B------:R0:W2:Y:S01]  /*8080*/  @P0 LDG.E.U8 R155, desc[UR18][R124.64] ;  /* 0x000000127c9b0981 */ /* 0x0000a2000c1e1100 */
[----:B-1----:R-:W-:-:S02]  /*8090*/  IADD3 R126, P6, PT, R218, R117, RZ ;  /* 0x00000075da7e7210 */ /* 0x002fc40007fde0ff */
[----:B------:R-:W-:Y:S02]  /*80a0*/  SHF.R.S32.HI R127, RZ, 0x1f, R218 ;  /* 0x0000001fff7f7819 */ /* 0x000fe400000114da */
[----:B0-----:R-:W-:Y:S02]  /*80b0*/  SHF.R.S32.HI R129, RZ, 0x1f, R214 ;  /* 0x0000001fff817819 */ /* 0x001fe400000114d6 */
[----:B------:R-:W-:Y:S02]  /*80c0*/  IADD3 R124, P0, PT, R214, R117, RZ ;  /* 0x00000075d67c7210 */ /* 0x000fe40007f1e0ff */
[----:B------:R-:W-:-:S03]  /*80d0*/  ISETP.GT.AND P5, PT, R106, 0x1a, PT ;  /* 0x0000001a6a00780c */ /* 0x000fc60003fa4270 */
[--C-:B------:R-:W-:Y:S01]  /*80e0*/  IMAD.X R125, R129, 0x1, R118.reuse, P0 ;  /* 0x00000001817d7824 */ /* 0x100fe200000e0676 */
[----:B------:R-:W-:Y:S01]  /*80f0*/  ISETP.GT.AND P0, PT, R106, RZ, PT ;  /* 0x000000ff6a00720c */ /* 0x000fe20003f04270 */
[----:B------:R-:W-:Y:S01]  /*8100*/  IMAD.X R127, R127, 0x1, R118, P6 ;  /* 0x000000017f7f7824 */ /* 0x000fe200030e0676 */
[----:B------:R-:W-:Y:S02]  /*8110*/  PRMT R157, RZ, 0x7610, R157 ;  /* 0x00007610ff9d7816 */ /* 0x000fe4000000009d */
[----:B------:R-:W-:Y:S02]  /*8120*/  PRMT R131, RZ, 0x7610, R131 ;  /* 0x00007610ff837816 */ /* 0x000fe40000000083 */
[----:B------:R-:W-:Y:S02]  /*8130*/  SHF.R.S32.HI R128, RZ, 0x1f, R215 ;  /* 0x0000001fff807819 */ /* 0x000fe400000114d7 */
[----:B------:R0:W2:Y:S01]  /*8140*/  @P2 LDG.E.U8 R157, desc[UR18][R126.64] ;  /* 0x000000127e9d2981 */ /* 0x0000a2000c1e1100 */
[----:B------:R-:W-:-:S03]  /*8150*/  PRMT R169, RZ, 0x7610, R169 ;  /* 0x00007610ffa97816 */ /* 0x000fc600000000a9 */
[----:B------:R1:W2:Y:S01]  /*8160*/  @P5 LDG.E.U8 R131, desc[UR18][R124.64] ;  /* 0x000000127c835981 */ /* 0x0002a2000c1e1100 */
[----:B0-----:R-:W-:Y:S01]  /*8170*/  IADD3 R126, P2, PT, R215, R117, RZ ;  /* 0x00000075d77e7210 */ /* 0x001fe20007f5e0ff */
[----:B-1----:R-:W-:-:S04]  /*8180*/  @P0 IMAD.MOV.U32 R124, RZ, RZ, R117 ;  /* 0x000000ffff7c0224 */ /* 0x002fc800078e0075 */
[--C-:B------:R-:W-:Y:S01]  /*8190*/  IMAD.X R127, R128, 0x1, R118.reuse, P2 ;  /* 0x00000001807f7824 */ /* 0x100fe200010e0676 */
[----:B------:R-:W-:Y:S01]  /*81a0*/  ISETP.GT.AND P2, PT, R106, 0x1b, PT ;  /* 0x0000001b6a00780c */ /* 0x000fe20003f44270 */
[----:B------:R-:W-:Y:S01]  /*81b0*/  @P0 IMAD.MOV.U32 R125, RZ, RZ, R118 ;  /* 0x000000ffff7d0224 */ /* 0x000fe200078e0076 */
[----:B------:R-:W-:Y:S02]  /*81c0*/  IADD3 R128, P6, PT, R213, R117, RZ ;  /* 0x00000075d5807210 */ /* 0x000fe40007fde0ff */
[----:B------:R-:W-:Y:S02]  /*81d0*/  SHF.R.S32.HI R129, RZ, 0x1f, R213 ;  /* 0x0000001fff817819 */ /* 0x000fe400000114d5 */
[----:B------:R0:W2:Y:S01]  /*81e0*/  @P0 LDG.E.U8 R169, desc[UR18][R124.64] ;  /* 0x000000127ca90981 */ /* 0x0000a2000c1e1100 */
[----:B------:R-:W-:Y:S02]  /*81f0*/  PRMT R132, RZ, 0x7610, R132 ;  /* 0x00007610ff847816 */ /* 0x000fe40000000084 */
[----:B------:R-:W-:-:S05]  /*8200*/  IMAD.X R129, R129, 0x1, R118, P6 ;  /* 0x0000000181817824 */ /* 0x000fca00030e0676 */
[----:B------:R1:W2:Y:S01]  /*8210*/  @P2 LDG.E.U8 R132, desc[UR18][R128.64] ;  /* 0x0000001280842981 */ /* 0x0002a2000c1e1100 */
[----:B------:R-:W-:Y:S02]  /*8220*/  ISETP.GT.AND P2, PT, R106, 0x1d, PT ;  /* 0x0000001d6a00780c */ /* 0x000fe40003f44270 */
[----:B0-----:R-:W-:-:S05]  /*8230*/  IADD3 R124, P5, PT, R209, R117, RZ ;  /* 0x00000075d17c7210 */ /* 0x001fca0007fbe0ff */
[----:B------:R-:W-:Y:S01]  /*8240*/  IMAD.X R125, R251, 0x1, R118, P5 ;  /* 0x00000001fb7d7824 */ /* 0x000fe200028e0676 */
[----:B-1----:R-:W-:Y:S02]  /*8250*/  PRMT R129, RZ, 0x7610, R129 ;  /* 0x00007610ff817816 */ /* 0x002fe40000000081 */
[----:B------:R-:W-:-:S04]  /*8260*/  ISETP.GT.AND P4, PT, R106, 0x19, PT ;  /* 0x000000196a00780c */ /* 0x000fc80003f84270 */
[----:B------:R0:W2:Y:S01]  /*8270*/  @P2 LDG.E.U8 R129, desc[UR18][R124.64] ;  /* 0x000000127c812981 */ /* 0x0000a2000c1e1100 */
[----:B------:R-:W-:-:S08]  /*8280*/  PRMT R152, RZ, 0x7610, R152 ;  /* 0x00007610ff987816 */ /* 0x000fd00000000098 */
[----:B------:R1:W2:Y:S01]  /*8290*/  @P4 LDG.E.U8 R152, desc[UR18][R126.64] ;  /* 0x000000127e984981 */ /* 0x0002a2000c1e1100 */
[----:B0-----:R-:W0:Y:S01]  /*82a0*/  S2R R125, SR_TID.X ;  /* 0x00000000007d7919 */ /* 0x001e220000002100 */
[----:B------:R-:W-:Y:S02]  /*82b0*/  ISETP.GT.AND P4, PT, R106, 0x1c, PT ;  /* 0x0000001c6a00780c */ /* 0x000fe40003f84270 */
[----:B-1----:R-:W-:Y:S02]  /*82c0*/  IADD3 R126, P6, PT, R212, R117, RZ ;  /* 0x00000075d47e7210 */ /* 0x002fe40007fde0ff */
[----:B------:R-:W-:-:S03]  /*82d0*/  PRMT R128, RZ, 0x7610, R128 ;  /* 0x00007610ff807816 */ /* 0x000fc60000000080 */
[----:B------:R-:W-:Y:S01]  /*82e0*/  IMAD.X R127, R252, 0x1, R118, P6 ;  /* 0x00000001fc7f7824 */ /* 0x000fe200030e0676 */
[----:B------:R-:W-:-:S05]  /*82f0*/  ISETP.GT.AND P0, PT, R106, 0x1e, PT ;  /* 0x0000001e6a00780c */ /* 0x000fca0003f04270 */
[----:B------:R1:W2:Y:S01]  /*8300*/  @P4 LDG.E.U8 R128, desc[UR18][R126.64] ;  /* 0x000000127e804981 */ /* 0x0002a2000c1e1100 */
[----:B------:R-:W-:Y:S02]  /*8310*/  ISETP.GT.AND P4, PT, R106, 0x1f, PT ;  /* 0x0000001f6a00780c */ /* 0x000fe40003f84270 */
[-C--:B------:R-:W-:Y:S02]  /*8320*/  IADD3 R124, P5, PT, R207, R117.reuse, RZ ;  /* 0x00000075cf7c7210 */ /* 0x080fe40007fbe0ff */
[----:B------:R-:W-:Y:S02]  /*8330*/  PRMT R133, RZ, 0x7610, R133 ;  /* 0x00007610ff857816 */ /* 0x000fe40000000085 */
[----:B-1----:R-:W-:Y:S02]  /*8340*/  IADD3 R126, P6, PT, R208, R117, RZ ;  /* 0x00000075d07e7210 */ /* 0x002fe40007fde0ff */
[----:B------:R-:W-:Y:S02]  /*8350*/  PRMT R134, RZ, 0x7610, R134 ;  /* 0x00007610ff867816 */ /* 0x000fe40000000086 */
[----:B0-----:R-:W-:Y:S01]  /*8360*/  LOP3.LUT R125, R125, 0x1f, RZ, 0xc0, !PT ;  /* 0x0000001f7d7d7812 */ /* 0x001fe200078ec0ff */
[----:B------:R-:W-:-:S03]  /*8370*/  IMAD.X R127, R250, 0x1, R118, P6 ;  /* 0x00000001fa7f7824 */ /* 0x000fc600030e0676 */
[----:B------:R-:W-:Y:S01]  /*8380*/  ISETP.GE.AND P2, PT, R125, R106, PT ;  /* 0x0000006a7d00720c */ /* 0x000fe20003f46270 */
[----:B------:R-:W-:Y:S01]  /*8390*/  IMAD.X R125, R249, 0x1, R118, P5 ;  /* 0x00000001f97d7824 */ /* 0x000fe200028e0676 */
[----:B------:R0:W2:Y:S04]  /*83a0*/  @P0 LDG.E.U8 R133, desc[UR18][R126.64] ;  /* 0x000000127e850981 */ /* 0x0000a8000c1e1100 */
[----:B------:R1:W2:Y:S01]  /*83b0*/  @P4 LDG.E.U8 R134, desc[UR18][R124.64] ;  /* 0x000000127c864981 */ /* 0x0002a2000c1e1100 */
[----:B------:R-:W-:Y:S01]  /*83c0*/  BAR.SYNC.DEFER_BLOCKING 0x0 ;  /* 0x0000000000007b1d */ /* 0x000fe20000010000 */
[C---:B------:R-:W-:Y:S02]  /*83d0*/  IADD3 R200, P5, PT, R119.reuse, R200, RZ ;  /* 0x000000c877c87210 */ /* 0x040fe40007fbe0ff */
[----:B------:R-:W-:-:S03]  /*83e0*/  IADD3 R107, P0, PT, R119, R107, RZ ;  /* 0x0000006b776b7210 */ /* 0x000fc60007f1e0ff */
[C---:B------:R-:W-:Y:S01]  /*83f0*/  IMAD.X R199, R206.reuse, 0x1, R199, P5 ;  /* 0x00000001cec77824 */ /* 0x040fe200028e06c7 */
[----:B0-----:R-:W-:Y:S01]  /*8400*/  PRMT R126, RZ, 0x7610, R126 ;  /* 0x00007610ff7e7816 */ /* 0x001fe2000000007e */
[----:B-1----:R-:W-:Y:S02]  /*8410*/  @!P2 IMAD.MOV.U32 R124, RZ, RZ, R200 ;  /* 0x000000ffff7ca224 */ /* 0x002fe400078e00c8 */
[----:B------:R-:W-:Y:S02]  /*8420*/  @!P2 IMAD.MOV.U32 R125, RZ, RZ, R199 ;  /* 0x000000ffff7da224 */ /* 0x000fe400078e00c7 */
[C---:B------:R-:W-:Y:S01]  /*8430*/  IMAD.X R108, R206.reuse, 0x1, R108, P0 ;  /* 0x00000001ce6c7824 */ /* 0x040fe200000e066c */
[C---:B------:R-:W-:Y:S02]  /*8440*/  IADD3 R105, P0, PT, R119.reuse, R105, RZ ;  /* 0x0000006977697210 */ /* 0x040fe40007f1e0ff */
[----:B------:R-:W-:Y:S02]  /*8450*/  PRMT R127, RZ, 0x7610, R127 ;  /* 0x00007610ff7f7816 */ /* 0x000fe4000000007f */
[----:B------:R-:W-:Y:S01]  /*8460*/  IADD3 R104, P4, PT, R119, R104, RZ ;  /* 0x0000006877687210 */ /* 0x000fe20007f9e0ff */
[----:B------:R-:W-:Y:S01]  /*8470*/  IMAD.X R103, R206, 0x1, R103, P0 ;  /* 0x00000001ce677824 */ /* 0x000fe200000e0667 */
[----:B------:R0:W2:Y:S01]  /*8480*/  @!P2 LDG.E.U8 R126, desc[UR18][R124.64] ;  /* 0x000000127c7ea981 */ /* 0x0000a2000c1e1100 */
[----:B------:R-:W-:-:S02]  /*8490*/  PRMT R136, RZ, 0x7610, R136 ;  /* 0x00007610ff887816 */ /* 0x000fc40000000088 */
[----:B------:R-:W-:Y:S02]  /*84a0*/  IMAD.X R101, R206, 0x1, R101, P4 ;  /* 0x00000001ce657824 */ /* 0x000fe400020e0665 */
[----:B0-----:R-:W-:Y:S02]  /*84b0*/  @!P2 IMAD.MOV.U32 R124, RZ, RZ, R107 ;  /* 0x000000ffff7ca224 */ /* 0x001fe400078e006b */
[----:B------:R-:W-:Y:S01]  /*84c0*/  @!P2 IMAD.MOV.U32 R125, RZ, RZ, R108 ;  /* 0x000000ffff7da224 */ /* 0x000fe200078e006c */
[----:B------:R-:W-:-:S04]  /*84d0*/  IADD3 R102, P0, PT, R119, R102, RZ ;  /* 0x0000006677667210 */ /* 0x000fc80007f1e0ff */
[----:B------:R0:W2:Y:S01]  /*84e0*/  @!P2 LDG.E.U8 R127, desc[UR18][R124.64] ;  /* 0x000000127c7fa981 */ /* 0x0000a2000c1e1100 */
[----:B------:R-:W-:Y:S01]  /*84f0*/  PRMT R135, RZ, 0x7610, R135 ;  /* 0x00007610ff877816 */ /* 0x000fe20000000087 */
        /* <DEDUP_REMOVED lines=94> */
[----:B------:R0:W3:Y:S01]  /*8ae0*/  @!P2 LDG.E.U8 R159, desc[UR18][R124.64] ;  /* 0x000000127c9fa981 */ /* 0x0000e2000c1e1100 */
        /* <DEDUP_REMOVED lines=53> */
[----:B------:R0:W4:Y:S01]  /*8e40*/  @!P2 LDG.E.U8 R178, desc[UR18][R124.64] ;  /* 0x000000127cb2a981 */ /* 0x000122000c1e1100 */
        /* <DEDUP_REMOVED lines=23> */
[----:B------:R0:W5:Y:S01]  /*8fc0*/  @!P2 LDG.E.U8 R186, desc[UR18][R124.64] ;  /* 0x000000127cbaa981 */ /* 0x000162000c1e1100 */
        /* <DEDUP_REMOVED lines=23> */
[----:B------:R0:W5:Y:S04]  /*9140*/  @!P2 LDG.E.U8 R194, desc[UR18][R124.64] ;  /* 0x000000127cc2a981 */ /* 0x000168000c1e1100 */
[----:B--2---:R1:W-:Y:S01]  /*9150*/  STS.U8 [R205+UR16+0x5000], R169 ;  /* 0x005000a9cd007988 */ /* 0x0043e20008000010 */
[----:B0-----:R-:W-:Y:S02]  /*9160*/  @!P2 IMAD.MOV.U32 R124, RZ, RZ, R49 ;  /* 0x000000ffff7ca224 */ /* 0x001fe400078e0031 */
[----:B------:R-:W-:Y:S01]  /*9170*/  @!P2 IMAD.MOV.U32 R125, RZ, RZ, R48 ;  /* 0x000000ffff7da224 */ /* 0x000fe200078e0030 */
[----:B-1----:R-:W-:-:S04]  /*9180*/  PRMT R169, RZ, 0x7610, R169 ;  /* 0x00007610ffa97816 */ /* 0x002fc800000000a9 */
[----:B------:R0:W2:Y:S01]  /*9190*/  @!P2 LDG.E.U8 R196, desc[UR18][R124.64] ;  /* 0x000000127cc4a981 */ /* 0x0000a2000c1e1100 */
[----:B------:R-:W-:Y:S01]  /*91a0*/  IMAD.X R44, R206, 0x1, R44, P0 ;  /* 0x00000001ce2c7824 */ /* 0x000fe200000e062c */
[----:B------:R-:W-:Y:S02]  /*91b0*/  IADD3 R43, P0, PT, R119, R43, RZ ;  /* 0x0000002b772b7210 */ /* 0x000fe40007f1e0ff */
[----:B------:R1:W-:Y:S01]  /*91c0*/  STS.U8 [R205+UR16+0x5400], R148 ;  /* 0x00540094cd007988 */ /* 0x0003e20008000010 */
        /* <DEDUP_REMOVED lines=32> */
[C---:B------:R-:W-:Y:S01]  /*93d0*/  IMAD.X R34, R206.reuse, 0x1, R34, P0 ;  /* 0x00000001ce227824 */ /* 0x040fe200000e0622 */
[----:B------:R-:W-:Y:S02]  /*93e0*/  IADD3 R33, P0, PT, R119, R33, RZ ;  /* 0x0000002177217210 */ /* 0x000fe40007f1e0ff */
[----:B------:R-:W-:Y:S01]  /*93f0*/  PRMT R211, RZ, 0x7610, R211 ;  /* 0x00007610ffd37816 */ /* 0x000fe200000000d3 */
[----:B0-----:R-:W-:Y:S02]  /*9400*/  @!P2 IMAD.MOV.U32 R124, RZ, RZ, R37 ;  /* 0x000000ffff7ca224 */ /* 0x001fe400078e0025 */
[----:B------:R-:W-:Y:S02]  /*9410*/  @!P2 IMAD.MOV.U32 R125, RZ, RZ, R36 ;  /* 0x000000ffff7da224 */ /* 0x000fe400078e0024 */
[----:B------:R-:W-:-:S03]  /*9420*/  IMAD.X R32, R206, 0x1, R32, P0 ;  /* 0x00000001ce207824 */ /* 0x000fc600000e0620 */
[----:B------:R0:W2:Y:S01]  /*9430*/  @!P2 LDG.E.U8 R130, desc[UR18][R124.64] ;  /* 0x000000127c82a981 */ /* 0x0000a2000c1e1100 */
[----:B------:R-:W-:-:S03]  /*9440*/  IADD3 R31, P0, PT, R119, R31, RZ ;  /* 0x0000001f771f7210 */ /* 0x000fc60007f1e0ff */
        /* <DEDUP_REMOVED lines=10> */
[----:B---3--:R0:W-:Y:S01]  /*94f0*/  STS.U8 [R245+UR16+0x5100], R122 ;  /* 0x0051007af5007988 */ /* 0x0081e20008000010 */
[----:B-1----:R-:W-:-:S03]  /*9500*/  @!P2 IMAD.MOV.U32 R123, RZ, RZ, R30 ;  /* 0x000000ffff7ba224 */ /* 0x002fc600078e001e */
[----:B------:R1:W3:Y:S01]  /*9510*/  @!P2 LDG.E.U8 R152, desc[UR18][R124.64] ;  /* 0x000000127c98a981 */ /* 0x0002e2000c1e1100 */
[----:B------:R-:W-:Y:S01]  /*9520*/  IMAD.X R28, R206, 0x1, R28, P0 ;  /* 0x00000001ce1c7824 */ /* 0x000fe200000e061c */
[----:B------:R-:W-:Y:S01]  /*9530*/  IADD3 R27, P0, PT, R119, R27, RZ ;  /* 0x0000001b771b7210 */ /* 0x000fe20007f1e0ff */
[----:B0-----:R-:W-:Y:S01]  /*9540*/  @!P2 IMAD.MOV.U32 R122, RZ, RZ, R31 ;  /* 0x000000ffff7aa224 */ /* 0x001fe200078e001f */
[----:B-1----:R-:W-:Y:S02]  /*9550*/  PRMT R124, RZ, 0x7610, R124 ;  /* 0x00007610ff7c7816 */ /* 0x002fe4000000007c */
[----:B------:R-:W-:-:S04]  /*9560*/  PRMT R125, RZ, 0x7610, R125 ;  /* 0x00007610ff7d7816 */ /* 0x000fc8000000007d */
[----:B------:R0:W2:Y:S01]  /*9570*/  @!P2 LDG.E.U8 R124, desc[UR18][R122.64] ;  /* 0x000000127a7ca981 */ /* 0x0000a2000c1e1100 */
[----:B------:R-:W-:Y:S01]  /*9580*/  IMAD.X R26, R206, 0x1, R26, P0 ;  /* 0x00000001ce1a7824 */ /* 0x000fe200000e061a */
[----:B------:R-:W-:Y:S02]  /*9590*/  IADD3 R25, P0, PT, R119, R25, RZ ;  /* 0x0000001977197210 */ /* 0x000fe40007f1e0ff */
[----:B------:R1:W-:Y:S01]  /*95a0*/  STS.U8 [R245+UR16+0x5500], R121 ;  /* 0x00550079f5007988 */ /* 0x0003e20008000010 */
[----:B0-----:R-:W-:Y:S02]  /*95b0*/  @!P2 IMAD.MOV.U32 R122, RZ, RZ, R29 ;  /* 0x000000ffff7aa224 */ /* 0x001fe400078e001d */
[----:B------:R-:W-:Y:S01]  /*95c0*/  @!P2 IMAD.MOV.U32 R123, RZ, RZ, R28 ;  /* 0x000000ffff7ba224 */ /* 0x000fe200078e001c */
[----:B------:R0:W-:Y:S01]  /*95d0*/  STS.U8 [R245+UR16+0x5900], R120 ;  /* 0x00590078f5007988 */ /* 0x0001e20008000010 */
[----:B-1----:R-:W-:-:S03]  /*95e0*/  @!P2 IMAD.MOV.U32 R121, RZ, RZ, R26 ;  /* 0x000000ffff79a224 */ /* 0x002fc600078e001a */
[----:B------:R1:W2:Y:S01]  /*95f0*/  @!P2 LDG.E.U8 R125, desc[UR18][R122.64] ;  /* 0x000000127a7da981 */ /* 0x0002a2000c1e1100 */
[C---:B------:R-:W-:Y:S01]  /*9600*/  IMAD.X R24, R206.reuse, 0x1, R24, P0 ;  /* 0x00000001ce187824 */ /* 0x040fe200000e0618 */
[----:B------:R-:W-:Y:S01]  /*9610*/  IADD3 R23, P0, PT, R119, R23, RZ ;  /* 0x0000001777177210 */ /* 0x000fe20007f1e0ff */
[----:B0-----:R-:W-:Y:S01]  /*9620*/  @!P2 IMAD.MOV.U32 R120, RZ, RZ, R27 ;  /* 0x000000ffff78a224 */ /* 0x001fe200078e001b */
[----:B-1----:R-:W-:Y:S02]  /*9630*/  PRMT R122, RZ, 0x7610, R122 ;  /* 0x00007610ff7a7816 */ /* 0x002fe4000000007a */
[----:B------:R-:W-:Y:S01]  /*9640*/  PRMT R123, RZ, 0x7610, R123 ;  /* 0x00007610ff7b7816 */ /* 0x000fe2000000007b */
[----:B------:R-:W-:-:S03]  /*9650*/  IMAD.X R22, R206, 0x1, R22, P0 ;  /* 0x00000001ce167824 */ /* 0x000fc600000e0616 */
[----:B------:R0:W2:Y:S01]  /*9660*/  @!P2 LDG.E.U8 R122, desc[UR18][R120.64] ;  /* 0x00000012787aa981 */ /* 0x0000a2000c1e1100 */
[----:B------:R-:W-:-:S03]  /*9670*/  IADD3 R21, P0, PT, R119, R21, RZ ;  /* 0x0000001577157210 */ /* 0x000fc60007f1e0ff */
[----:B------:R-:W-:Y:S01]  /*9680*/  STS.U8 [R245+UR16+0x5d00], R131 ;  /* 0x005d0083f5007988 */ /* 0x000fe20008000010 */
[----:B0-----:R-:W-:Y:S02]  /*9690*/  @!P2 IMAD.MOV.U32 R120, RZ, RZ, R25 ;  /* 0x000000ffff78a224 */ /* 0x001fe400078e0019 */
[----:B------:R-:W-:Y:S01]  /*96a0*/  @!P2 IMAD.MOV.U32 R121, RZ, RZ, R24 ;  /* 0x000000ffff79a224 */ /* 0x000fe200078e0018 */
[----:B----4-:R0:W-:Y:S01]  /*96b0*/  STS.U8 [R244+UR16+0x5180], R109 ;  /* 0x0051806df4007988 */ /* 0x0101e20008000010 */
[----:B------:R-:W-:-:S03]  /*96c0*/  IMAD.X R20, R206, 0x1, R20, P0 ;  /* 0x00000001ce147824 */ /* 0x000fc600000e0614 */
[----:B------:R1:W4:Y:S01]  /*96d0*/  @!P2 LDG.E.U8 R123, desc[UR18][R120.64] ;  /* 0x00000012787ba981 */ /* 0x000322000c1e1100 */
[----:B------:R-:W-:Y:S02]  /*96e0*/  IADD3 R19, P0, PT, R119, R19, RZ ;  /* 0x0000001377137210 */ /* 0x000fe40007f1e0ff */
[----:B0-----:R-:W-:Y:S01]  /*96f0*/  PRMT R109, RZ, 0x7610, R109 ;  /* 0x00007610ff6d7816 */ /* 0x001fe2000000006d */
[----:B-1----:R-:W-:Y:S02]  /*9700*/  @!P2 IMAD.MOV.U32 R120, RZ, RZ, R23 ;  /* 0x000000ffff78a224 */ /* 0x002fe400078e0017 */
[----:B------:R-:W-:Y:S01]  /*9710*/  @!P2 IMAD.MOV.U32 R121, RZ, RZ, R22 ;  /* 0x000000ffff79a224 */ /* 0x000fe200078e0016 */
        /* <DEDUP_REMOVED lines=21> */
[----:B-----5:R0:W-:Y:S01]  /*9870*/  STS.U8 [R243+UR16+0x5200], R112 ;  /* 0x00520070f3007988 */ /* 0x0201e20008000010 */
[----:B------:R-:W-:-:S03]  /*9880*/  IMAD.X R12, R206, 0x1, R12, P0 ;  /* 0x00000001ce0c7824 */ /* 0x000fc600000e060c */
[----:B------:R1:W5:Y:S01]  /*9890*/  @!P2 LDG.E.U8 R121, desc[UR18][R110.64] ;  /* 0x000000126e79a981 */ /* 0x000362000c1e1100 */
[----:B------:R-:W-:Y:S02]  /*98a0*/  IADD3 R11, P0, PT, R119, R11, RZ ;  /* 0x0000000b770b7210 */ /* 0x000fe40007f1e0ff */
[----:B0-----:R-:W-:Y:S01]  /*98b0*/  PRMT R112, RZ, 0x7610, R112 ;  /* 0x00007610ff707816 */ /* 0x001fe20000000070 */
[----:B-1----:R-:W-:Y:S02]  /*98c0*/  @!P2 IMAD.MOV.U32 R110, RZ, RZ, R15 ;  /* 0x000000ffff6ea224 */ /* 0x002fe400078e000f */
[----:B------:R-:W-:Y:S01]  /*98d0*/  @!P2 IMAD.MOV.U32 R111, RZ, RZ, R14 ;  /* 0x000000ffff6fa224 */ /* 0x000fe200078e000e */
[----:B------:R0:W-:Y:S01]  /*98e0*/  STS.U8 [R243+UR16+0x5600], R113 ;  /* 0x00560071f3007988 */ /* 0x0001e20008000010 */
[----:B------:R-:W-:-:S03]  /*98f0*/  IMAD.X R10, R206, 0x1, R10, P0 ;  /* 0x00000001ce0a7824 */ /* 0x000fc600000e060a */
[----:B------:R1:W2:Y:S01]  /*9900*/  @!P2 LDG.E.U8 R112, desc[UR18][R110.64] ;  /* 0x000000126e70a981 */ /* 0x0002a2000c1e1100 */
        /* <DEDUP_REMOVED lines=18> */
[----:B------:R-:W-:Y:S01]  /*9a30*/  PRMT R132, RZ, 0x7610, R132 ;  /* 0x00007610ff847816 */ /* 0x000fe20000000084 */
[----:B------:R-:W-:-:S03]  /*9a40*/  IMAD.X R4, R206, 0x1, R4, P0 ;  /* 0x00000001ce047824 */ /* 0x000fc600000e0604 */
[----:B------:R0:W2:Y:S01]  /*9a50*/  @!P2 LDG.E.U8 R128, desc[UR18][R110.64] ;  /* 0x000000126e80a981 */ /* 0x0000a2000c1e1100 */
[----:B------:R-:W-:-:S03]  /*9a60*/  IADD3 R3, P0, PT, R119, R3, RZ ;  /* 0x0000000377037210 */ /* 0x000fc60007f1e0ff */
[----:B------:R1:W-:Y:S01]  /*9a70*/  STS.U8 [R242+UR16+0x5680], R165 ;  /* 0x005680a5f2007988 */ /* 0x0003e20008000010 */
[----:B0-----:R-:W-:Y:S02]  /*9a80*/  @!P2 IMAD.MOV.U32 R110, RZ, RZ, R7 ;  /* 0x000000ffff6ea224 */ /* 0x001fe400078e0007 */
[----:B------:R-:W-:Y:S01]  /*9a90*/  @!P2 IMAD.MOV.U32 R111, RZ, RZ, R6 ;  /* 0x000000ffff6fa224 */ /* 0x000fe200078e0006 */
[----:B-1----:R-:W-:-:S04]  /*9aa0*/  PRMT R165, RZ, 0x7610, R165 ;  /* 0x00007610ffa57816 */ /* 0x002fc800000000a5 */
[----:B------:R0:W3:Y:S01]  /*9ab0*/  @!P2 LDG.E.U8 R132, desc[UR18][R110.64] ;  /* 0x000000126e84a981 */ /* 0x0000e2000c1e1100 */
[----:B------:R-:W-:Y:S01]  /*9ac0*/  IMAD.X R2, R206, 0x1, R2, P0 ;  /* 0x00000001ce027824 */ /* 0x000fe200000e0602 */
[----:B------:R-:W-:Y:S02]  /*9ad0*/  IADD3 R149, P0, PT, R119, R149, RZ ;  /* 0x0000009577957210 */ /* 0x000fe40007f1e0ff */
[----:B------:R1:W-:Y:S01]  /*9ae0*/  STS.U8 [R242+UR16+0x5a80], R115 ;  /* 0x005a8073f2007988 */ /* 0x0003e20008000010 */
[----:B0-----:R-:W-:Y:S02]  /*9af0*/  @!P2 IMAD.MOV.U32 R110, RZ, RZ, R5 ;  /* 0x000000ffff6ea224 */ /* 0x001fe400078e0005 */
[----:B------:R-:W-:Y:S01]  /*9b00*/  @!P2 IMAD.MOV.U32 R111, RZ, RZ, R4 ;  /* 0x000000ffff6fa224 */ /* 0x000fe200078e0004 */
[----:B-1----:R-:W-:-:S04]  /*9b10*/  PRMT R115, RZ, 0x7610, R115 ;  /* 0x00007610ff737816 */ /* 0x002fc80000000073 */
[----:B------:R0:W4:Y:S01]  /*9b20*/  @!P2 LDG.E.U8 R165, desc[UR18][R110.64] ;  /* 0x000000126ea5a981 */ /* 0x000122000c1e1100 */
[----:B------:R-:W-:Y:S01]  /*9b30*/  IMAD.X R0, R206, 0x1, R0, P0 ;  /* 0x00000001ce007824 */ /* 0x000fe200000e0600 */
[----:B------:R-:W-:Y:S02]  /*9b40*/  IADD3 R163, P0, PT, R119, R163, RZ ;  /* 0x000000a377a37210 */ /* 0x000fe40007f1e0ff */
[----:B------:R1:W-:Y:S01]  /*9b50*/  STS.U8 [R242+UR16+0x5e80], R129 ;  /* 0x005e8081f2007988 */ /* 0x0003e20008000010 */
[----:B0-----:R-:W-:Y:S02]  /*9b60*/  @!P2 IMAD.MOV.U32 R110, RZ, RZ, R3 ;  /* 0x000000ffff6ea224 */ /* 0x001fe400078e0003 */
[----:B------:R-:W-:Y:S01]  /*9b70*/  @!P2 IMAD.MOV.U32 R111, RZ, RZ, R2 ;  /* 0x000000ffff6fa224 */ /* 0x000fe200078e0002 */
[----:B-1----:R-:W-:-:S04]  /*9b80*/  PRMT R129, RZ, 0x7610, R129 ;  /* 0x00007610ff817816 */ /* 0x002fc80000000081 */
[----:B------:R0:W5:Y:S01]  /*9b90*/  @!P2 LDG.E.U8 R115, desc[UR18][R110.64] ;  /* 0x000000126e73a981 */ /* 0x000162000c1e1100 */
        /* <DEDUP_REMOVED lines=21> */
[----:B------:R-:W-:-:S03]  /*9cf0*/  IMAD.X R193, R206, 0x1, R193, P0 ;  /* 0x00000001cec17824 */ /* 0x000fc600000e06c1 */
[----:B------:R1:W-:Y:S01]  /*9d00*/  STS.U8 [R241+UR16+0x5f00], R133 ;  /* 0x005f0085f1007988 */ /* 0x0003e20008000010 */
[----:B0-----:R-:W-:Y:S02]  /*9d10*/  @!P2 IMAD.MOV.U32 R110, RZ, RZ, R187 ;  /* 0x000000ffff6ea224 */ /* 0x001fe400078e00bb */
[----:B------:R-:W-:Y:S01]  /*9d20*/  @!P2 IMAD.MOV.U32 R111, RZ, RZ, R185 ;  /* 0x000000ffff6fa224 */ /* 0x000fe200078e00b9 */
[----:B-1----:R-:W-:-:S04]  /*9d30*/  PRMT R133, RZ, 0x7610, R133 ;  /* 0x00007610ff857816 */ /* 0x002fc80000000085 */
[----:B------:R0:W5:Y:S02]  /*9d40*/  @!P2 LDG.E.U8 R157, desc[UR18][R110.64] ;  /* 0x000000126e9da981 */ /* 0x000164000c1e1100 */
[----:B0-----:R-:W-:Y:S02]  /*9d50*/  @!P2 IMAD.MOV.U32 R110, RZ, RZ, R195 ;  /* 0x000000ffff6ea224 */ /* 0x001fe400078e00c3 */
[----:B------:R-:W-:-:S05]  /*9d60*/  @!P2 IMAD.MOV.U32 R111, RZ, RZ, R193 ;  /* 0x000000ffff6fa224 */ /* 0x000fca00078e00c1 */
[----:B------:R-:W5:Y:S04]  /*9d70*/  @!P2 LDG.E.U8 R133, desc[UR18][R110.64] ;  /* 0x000000126e85a981 */ /* 0x000f68000c1e1100 */
        /* <DEDUP_REMOVED lines=46> */
[----:B------:R0:W-:Y:S04]  /*a060*/  STS.U8 [R116+UR16+0x2880], R130 ;  /* 0x0028808274007988 */ /* 0x0001e80008000010 */
[----:B------:R0:W-:Y:S04]  /*a070*/  STS.U8 [R116+UR16+0x2980], R211 ;  /* 0x002980d374007988 */ /* 0x0001e80008000010 */
[----:B---3--:R0:W-:Y:S04]  /*a080*/  STS.U8 [R116+UR16+0x2a80], R152 ;  /* 0x002a809874007988 */ /* 0x0081e80008000010 */
[----:B------:R0:W-:Y:S04]  /*a090*/  STS.U8 [R116+UR16+0x2b80], R124 ;  /* 0x002b807c74007988 */ /* 0x0001e80008000010 */
[----:B------:R0:W-:Y:S04]  /*a0a0*/  STS.U8 [R116+UR16+0x2c80], R125 ;  /* 0x002c807d74007988 */ /* 0x0001e80008000010 */
[----:B------:R0:W-:Y:S04]  /*a0b0*/  STS.U8 [R116+UR16+0x2d80], R122 ;  /* 0x002d807a74007988 */ /* 0x0001e80008000010 */
[----:B----4-:R0:W-:Y:S04]  /*a0c0*/  STS.U8 [R116+UR16+0x2e80], R123 ;  /* 0x002e807b74007988 */ /* 0x0101e80008000010 */
[----:B------:R0:W-:Y:S04]  /*a0d0*/  STS.U8 [R116+UR16+0x2f80], R109 ;  /* 0x002f806d74007988 */ /* 0x0001e80008000010 */
[----:B------:R0:W-:Y:S04]  /*a0e0*/  STS.U8 [R116+UR16+0x3080], R131 ;  /* 0x0030808374007988 */ /* 0x0001e80008000010 */
[----:B------:R0:W-:Y:S04]  /*a0f0*/  STS.U8 [R116+UR16+0x3180], R120 ;  /* 0x0031807874007988 */ /* 0x0001e80008000010 */
[----:B-----5:R0:W-:Y:S04]  /*a100*/  STS.U8 [R116+UR16+0x3280], R121 ;  /* 0x0032807974007988 */ /* 0x0201e80008000010 */
        /* <DEDUP_REMOVED lines=11> */
[----:B------:R0:W-:Y:S01]  /*a1c0*/  STS.U8 [R116+UR16+0x3e80], R133 ;  /* 0x003e808574007988 */ /* 0x0001e20008000010 */
[----:B------:R1:W-:Y:S06]  /*a1d0*/  MEMBAR.ALL.CTA ;  /* 0x0000000000007992 */ /* 0x0003ec0000008000 */
[----:B-1----:R-:W1:Y:S01]  /*a1e0*/  FENCE.VIEW.ASYNC.S ;  /* 0x00000000000073c6 */ /* 0x002e620000000000 */
[----:B------:R-:W-:Y:S01]  /*a1f0*/  ULEA UR13, UR15, UR16, 0x3 ;  /* 0x000000100f0d7291 */ /* 0x000fe2000f8e18ff */
[----:B------:R-:W-:-:S03]  /*a200*/  UMOV UR4, UR5 ;  /* 0x0000000500047c82 */ /* 0x000fc60008000000 */
[----:B------:R-:W-:Y:S01]  /*a210*/  UIADD3 UR13, UPT, UPT, UR13, 0x6000, URZ ;  /* 0x000060000d0d7890 */ /* 0x000fe2000fffe0ff */
[----:B-1----:R-:W-:Y:S06]  /*a220*/  BAR.SYNC.DEFER_BLOCKING 0x0 ;  /* 0x0000000000007b1d */ /* 0x002fec0000010000 */
[----:B0-----:R-:W-:Y:S05]  /*a230*/  @P1 BRA `(.L_x_9) ;  /* 0x00000000002c1947 */ /* 0x001fea0003800000 */
[----:B------:R-:W-:Y:S01]  /*a240*/  UMOV UR6, UR13 ;  /* 0x0000000d00067c82 */ /* 0x000fe20008000000 */
[----:B------:R-:W-:Y:S01]  /*a250*/  UMOV UR7, URZ ;  /* 0x000000ff00077c82 */ /* 0x000fe20008000000 */
[----:B------:R-:W-:Y:S01]  /*a260*/  UMOV UR9, 0x40004040 ;  /* 0x4000404000097882 */ /* 0x000fe20000000000 */
[----:B------:R-:W-:Y:S01]  /*a270*/  UMOV UR10, UR14 ;  /* 0x0000000e000a7c82 */ /* 0x000fe20008000000 */
[----:B------:R-:W-:Y:S01]  /*a280*/  UMOV UR11, 0xc0004010 ;  /* 0xc0004010000b7882 */ /* 0x000fe20000000000 */
[----:B------:R-:W-:Y:S01]  /*a290*/  UMOV UR22, 0x0 ;  /* 0x0000000000167882 */ /* 0x000fe20000000000 */
[----:B------:R-:W-:Y:S01]  /*a2a0*/  UMOV UR23, 0x8408490 ;  /* 0x0840849000177882 */ /* 0x000fe20000000000 */
[----:B------:R-:W-:Y:S01]  /*a2b0*/  UMOV UR5, UR6 ;  /* 0x0000000600057c82 */ /* 0x000fe20008000000 */
[----:B------:R0:W-:Y:S01]  /*a2c0*/  UTCQMMA gdesc[UR8], gdesc[UR10], tmem[UR17], tmem[UR22], idesc[UR23], UPT ;  /* 0x00ff160a080075ea */ /* 0x0001e2000b800311 */
[----:B------:R0:W-:Y:S01]  /*a2d0*/  UTCBAR [UR5], URZ ;  /* 0x000000ff050073e9 */ /* 0x0001e200080000ff */
[----:B------:R-:W-:-:S02]  /*a2e0*/  NOP ;  /* 0x0000000000007918 */ /* 0x000fc40000000000 */
.L_x_9:
[----:B------:R-:W-:Y:S01]  /*a2f0*/  VIADD R203, R203, 0xffffffff ;  /* 0xffffffffcbcb7836 */ /* 0x000fe20000000000 */
[----:B------:R-:W-:Y:S01]  /*a300*/  UIADD3 UR15, UPT, UPT, UR15, 0x1, URZ ;  /* 0x000000010f0f7890 */ /* 0x000fe2000fffe0ff */
[----:B------:R-:W-:Y:S01]  /*a310*/  IADD3 R117, P2, PT, R210, R117, RZ ;  /* 0x00000075d2757210 */ /* 0x000fe20007f5e0ff */
[----:B------:R-:W-:Y:S02]  /*a320*/  IMAD.U32 R110, RZ, RZ, UR4 ;  /* 0x00000004ff6e7e24 */ /* 0x000fe4000f8e00ff */
[----:B------:R-:W-:Y:S01]  /*a330*/  ISETP.NE.U32.AND P0, PT, R203, RZ, PT ;  /* 0x000000ffcb00720c */ /* 0x000fe20003f05070 */
[----:B------:R-:W-:Y:S01]  /*a340*/  UISETP.GT.AND UP1, UPT, UR15, 0x1, UPT ;  /* 0x000000010f00788c */ /* 0x000fe2000bf24270 */
[----:B------:R-:W-:Y:S02]  /*a350*/  VIADD R106, R106, 0xffffffe0 ;  /* 0xffffffe06a6a7836 */ /* 0x000fe40000000000 */
[----:B------:R-:W-:Y:S01]  /*a360*/  IMAD.X R118, R247, 0x1, R118, P2 ;  /* 0x00000001f7767824 */ /* 0x000fe200010e0676 */
[----:B0-----:R-:W-:-:S02]  /*a370*/  USEL UR5, URZ, 0x1, !UP1 ;  /* 0x00000001ff057887 */ /* 0x001fc4000c800000 */
[----:B------:R-:W-:Y:S02]  /*a380*/  USEL UR15, UR15, URZ, !UP1 ;  /* 0x000000ff0f0f7287 */ /* 0x000fe4000c800000 */
[----:B------:R-:W-:-:S04]  /*a390*/  ULOP3.LUT UR5, UR4, UR5, URZ, 0x3c, !UPT ;  /* 0x0000000504057292 */ /* 0x000fc8000f8e3cff */
[----:B------:R-:W-:Y:S08]  /*a3a0*/  @P0 BRA `(.L_x_10) ;  /* 0xffffffd400040947 */ /* 0x000ff0000383ffff */
.L_x_7:
[----:B0-----:R-:W0:Y:S01]  /*a3b0*/  S2R R109, SR_CgaCtaId ;  /* 0x00000000006d7919 */ /* 0x001e220000008800 */
[----:B------:R-:W1:Y:S01]  /*a3c0*/  LDCU UR5, c[0x0][0x3b8] ;  /* 0x00007700ff0577ac */ /* 0x000e620008000800 */
[----:B------:R-:W2:Y:S01]  /*a3d0*/  LDCU.128 UR8, c[0x0][0x390] ;  /* 0x00007200ff0877ac */ /* 0x000ea20008000c00 */
[----:B------:R-:W3:Y:S01]  /*a3e0*/  LDCU UR15, c[0x0][0x39c] ;  /* 0x00007380ff0f77ac */ /* 0x000ee20008000800 */
[----:B------:R-:W4:Y:S01]  /*a3f0*/  LDCU UR6, c[0x0][0x3b4] ;  /* 0x00007680ff0677ac */ /* 0x000f220008000800 */
[----:B------:R-:W5:Y:S01]  /*a400*/  LDCU UR7, c[0x0][0x39c] ;  /* 0x00007380ff0777ac */ /* 0x000f620008000800 */
[----:B------:R-:W0:Y:S01]  /*a410*/  LDCU UR14, c[0x0][0x39c] ;  /* 0x00007380ff0e77ac */ /* 0x000e220008000800 */
[----:B--2---:R-:W-:Y:S01]  /*a420*/  ISETP.GE.AND P0, PT, R246, UR10, PT ;  /* 0x0000000af6007c0c */ /* 0x004fe2000bf06270 */
[----:B0-----:R-:W-:-:S05]  /*a430*/  IMAD.SHL.U32 R109, R109, 0x100, RZ ;  /* 0x000001006d6d7824 */ /* 0x001fca00078e00ff */
[----:B------:R-:W-:Y:S02]  /*a440*/  LOP3.LUT R0, R248, 0x100, R109, 0xf8, !PT ;  /* 0x00000100f8007812 */ /* 0x000fe400078ef86d */
[----:B------:R-:W0:Y:S02]  /*a450*/  LDC R109, c[0x0][0x3a0] ;  /* 0x0000e800ff6d7b82 */ /* 0x000e240000000800 */
[C---:B------:R-:W-:Y:S01]  /*a460*/  LOP3.LUT R2, R0.reuse, 0xff, RZ, 0xfc, !PT ;  /* 0x000000ff00027812 */ /* 0x040fe200078efcff */
[C---:B-1----:R-:W-:Y:S01]  /*a470*/  IMAD R4, R0.reuse, UR5, RZ ;  /* 0x0000000500047c24 */ /* 0x042fe2000f8e02ff */
[----:B------:R-:W-:Y:S02]  /*a480*/  LOP3.LUT R10, R0, 0x1, RZ, 0xfc, !PT ;  /* 0x00000001000a7812 */ /* 0x000fe400078efcff */
[----:B---3--:R-:W-:Y:S01]  /*a490*/  ISETP.LT.AND P1, PT, R2, UR15, !P0 ;  /* 0x0000000f02007c0c */ /* 0x008fe2000c721270 */
[----:B------:R-:W-:Y:S01]  /*a4a0*/  VIADD R5, R4, UR5 ;  /* 0x0000000504057c36 */ /* 0x000fe20008000000 */
[----:B------:R-:W-:Y:S01]  /*a4b0*/  LOP3.LUT R9, R0, 0x2, RZ, 0xfc, !PT ;  /* 0x0000000200097812 */ /* 0x000fe200078efcff */
[----:B----4-:R-:W-:Y:S01]  /*a4c0*/  IMAD R2, R246, UR6, RZ ;  /* 0x00000006f6027c24 */ /* 0x010fe2000f8e02ff */
[----:B------:R-:W1:Y:S01]  /*a4d0*/  LDCU UR6, c[0x0][0x39c] ;  /* 0x00007380ff0677ac */ /* 0x000e620008000800 */
[----:B------:R-:W-:Y:S01]  /*a4e0*/  VIADD R6, R5, UR5 ;  /* 0x0000000505067c36 */ /* 0x000fe20008000000 */
[----:B-----5:R-:W-:-:S02]  /*a4f0*/  ISETP.LT.AND P6, PT, R10, UR7, !P0 ;  /* 0x000000070a007c0c */ /* 0x020fc4000c7c1270 */
[----:B------:R-:W-:Y:S01]  /*a500*/  IADD3 R3, P5, PT, R2, UR8, RZ ;  /* 0x0000000802037c10 */ /* 0x000fe2000ffbe0ff */
[----:B------:R-:W-:Y:S01]  /*a510*/  VIADD R7, R6, UR5 ;  /* 0x0000000506077c36 */ /* 0x000fe20008000000 */
[----:B------:R-:W-:Y:S02]  /*a520*/  ISETP.LT.AND P2, PT, R9, UR14, !P0 ;  /* 0x0000000e09007c0c */ /* 0x000fe4000c741270 */
[----:B------:R-:W-:Y:S01]  /*a530*/  LEA.HI.X.SX32 R2, R2, UR9, 0x1, P5 ;  /* 0x0000000902027c11 */ /* 0x000fe2000a8f0eff */
[----:B------:R-:W-:Y:S01]  /*a540*/  VIADD R8, R7, UR5 ;  /* 0x0000000507087c36 */ /* 0x000fe20008000000 */
[----:B------:R-:W-:Y:S02]  /*a550*/  IADD3 R246, P5, PT, R4, R3, RZ ;  /* 0x0000000304f67210 */ /* 0x000fe40007fbe0ff */
[----:B------:R-:W-:Y:S01]  /*a560*/  LOP3.LUT R9, R0, 0x3, RZ, 0xfc, !PT ;  /* 0x0000000300097812 */ /* 0x000fe200078efcff */
[----:B------:R-:W-:Y:S02]  /*a570*/  VIADD R68, R8, UR5 ;  /* 0x0000000508447c36 */ /* 0x000fe40008000000 */
[----:B0-----:R-:W-:-:S02]  /*a580*/  VIADD R109, R109, 0x1f ;  /* 0x0000001f6d6d7836 */ /* 0x001fc40000000000 */
[----:B------:R-:W-:-:S03]  /*a590*/  VIADD R69, R68, UR5 ;  /* 0x0000000544457c36 */ /* 0x000fc60008000000 */
[----:B------:R-:W-:Y:S01]  /*a5a0*/  ISETP.GE.AND P4, PT, R109, 0x20, PT ;  /* 0x000000206d00780c */ /* 0x000fe20003f86270 */
[----:B------:R-:W-:-:S04]  /*a5b0*/  VIADD R70, R69, UR5 ;  /* 0x0000000545467c36 */ /* 0x000fc80008000000 */
[----:B------:R-:W-:-:S04]  /*a5c0*/  VIADD R71, R70, UR5 ;  /* 0x0000000546477c36 */ /* 0x000fc80008000000 */
[----:B------:R-:W-:-:S04]  /*a5d0*/  VIADD R72, R71, UR5 ;  /* 0x0000000547487c36 */ /* 0x000fc80008000000 */
[----:B------:R-:W-:-:S04]  /*a5e0*/  VIADD R73, R72, UR5 ;  /* 0x0000000548497c36 */ /* 0x000fc80008000000 */
[----:B------:R-:W-:-:S04]  /*a5f0*/  VIADD R74, R73, UR5 ;  /* 0x00000005494a7c36 */ /* 0x000fc80008000000 */
[----:B------:R-:W-:-:S04]  /*a600*/  VIADD R75, R74, UR5 ;  /* 0x000000054a4b7c36 */ /* 0x000fc80008000000 */
[----:B------:R-:W-:-:S04]  /*a610*/  VIADD R76, R75, UR5 ;  /* 0x000000054b4c7c36 */ /* 0x000fc80008000000 */
[----:B------:R-:W-:-:S04]  /*a620*/  VIADD R77, R76, UR5 ;  /* 0x000000054c4d7c36 */ /* 0x000fc80008000000 */
[----:B------:R-:W-:Y:S01]  /*a630*/  VIADD R78, R77, UR5 ;  /* 0x000000054d4e7c36 */ /* 0x000fe20008000000 */
[----:B-1----:R-:W-:Y:S06]  /*a640*/  @!P4 BRA `(.L_x_11) ;  /* 0x000000000010c947 */ /* 0x002fec0003800000 */
[----:B------:R-:W-:-:S06]  /*a650*/  USHF.L.U32 UR4, UR4, 0x1f, URZ ;  /* 0x0000001f04047899 */ /* 0x000fcc00080006ff */
[----:B------:R-:W-:-:S04]  /*a660*/  IMAD.U32 R10, RZ, RZ, UR4 ;  /* 0x00000004ff0a7e24 */ /* 0x000fc8000f8e00ff */
[----:B------:R-:W0:Y:S02]  /*a670*/  SYNCS.PHASECHK.TRANS64.TRYWAIT P4, [UR13], R10 ;  /* 0x0000000aff0075a7 */ /* 0x000e24000808110d */
[----:B0-----:R-:W-:Y:S05]  /*a680*/  @!P4 BRA `(.L_x_12) ;  /* 0x000000940030c947 */ /* 0x001fea0003800000 */
.L_x_11:
[----:B------:R-:W-:Y:S01]  /*a690*/  BAR.SYNC.DEFER_BLOCKING 0x0 ;  /* 0x0000000000007b1d */ /* 0x000fe20000010000 */
[CC--:B------:R-:W-:Y:S01]  /*a6a0*/  IADD3 R88, P4, PT, R5.reuse, R3.reuse, RZ ;  /* 0x0000000305587210 */ /* 0x0c0fe20007f9e0ff */
[----:B------:R-:W-:Y:S01]  /*a6b0*/  VIADD R79, R78, UR5 ;  /* 0x000000054e4f7c36 */ /* 0x000fe20008000000 */
[-C--:B------:R-:W-:Y:S02]  /*a6c0*/  LEA.HI.X.SX32 R247, R4, R2.reuse, 0x1, P5 ;  /* 0x0000000204f77211 */ /* 0x080fe400028f0eff */
[-C--:B------:R-:W-:Y:S01]  /*a6d0*/  LEA.HI.X.SX32 R89, R5, R2.reuse, 0x1, P4 ;  /* 0x0000000205597211 */ /* 0x080fe200020f0eff */
[----:B------:R-:W-:Y:S01]  /*a6e0*/  VIADD R80, R79, UR5 ;  /* 0x000000054f507c36 */ /* 0x000fe20008000000 */
[-C--:B------:R-:W-:Y:S01]  /*a6f0*/  IADD3 R10, P4, PT, R6, R3.reuse, RZ ;  /* 0x00000003060a7210 */ /* 0x080fe20007f9e0ff */
[----:B------:R-:W0:Y:S01]  /*a700*/  LDCU UR4, c[0x0][0x39c] ;  /* 0x00007380ff0477ac */ /* 0x000e220008000800 */
[----:B------:R-:W-:Y:S01]  /*a710*/  ISETP.LT.AND P5, PT, R9, UR6, !P0 ;  /* 0x0000000609007c0c */ /* 0x000fe2000c7a1270 */
[----:B------:R-:W-:Y:S01]  /*a720*/  VIADD R81, R80, UR5 ;  /* 0x0000000550517c36 */ /* 0x000fe20008000000 */
[-C--:B------:R-:W-:Y:S01]  /*a730*/  LEA.HI.X.SX32 R11, R6, R2.reuse, 0x1, P4 ;  /* 0x00000002060b7211 */ /* 0x080fe200020f0eff */
[----:B------:R-:W1:Y:S01]  /*a740*/  LDCU UR6, c[0x0][0x39c] ;  /* 0x00007380ff0677ac */ /* 0x000e620008000800 */
[-C--:B------:R-:W-:Y:S01]  /*a750*/  IADD3 R4, P4, PT, R8, R3.reuse, RZ ;  /* 0x0000000308047210 */ /* 0x080fe20007f9e0ff */
[----:B------:R-:W-:Y:S01]  /*a760*/  VIADD R82, R81, UR5 ;  /* 0x0000000551527c36 */ /* 0x000fe20008000000 */
[----:B------:R-:W-:Y:S01]  /*a770*/  LOP3.LUT R86, R0, 0x4, RZ, 0xfc, !PT ;  /* 0x0000000400567812 */ /* 0x000fe200078efcff */
[----:B------:R2:W-:Y:S01]  /*a780*/  STL.64 [R1+0x100], R10 ;  /* 0x0001000a01007387 */ /* 0x0005e20000100a00 */
[-C--:B------:R-:W-:Y:S01]  /*a790*/  LEA.HI.X.SX32 R5, R8, R2.reuse, 0x1, P4 ;  /* 0x0000000208057211 */ /* 0x080fe200020f0eff */
[----:B------:R-:W-:Y:S01]  /*a7a0*/  VIADD R83, R82, UR5 ;  /* 0x0000000552537c36 */ /* 0x000fe20008000000 */
[C---:B------:R-:W-:Y:S01]  /*a7b0*/  IADD3 R92, P4, PT, R68.reuse, R3, RZ ;  /* 0x00000003445c7210 */ /* 0x040fe20007f9e0ff */
[----:B------:R-:W3:Y:S01]  /*a7c0*/  LDCU UR7, c[0x0][0x39c] ;  /* 0x00007380ff0777ac */ /* 0x000ee20008000800 */
[----:B------:R-:W-:Y:S01]  /*a7d0*/  P2R R87, PR, RZ, 0x2 ;  /* 0x00000002ff577803 */ /* 0x000fe20000000000 */
[----:B------:R-:W-:Y:S01]  /*a7e0*/  VIADD R84, R83, UR5 ;  /* 0x0000000553547c36 */ /* 0x000fe20008000000 */
[----:B------:R-:W-:Y:S01]  /*a7f0*/  LEA.HI.X.SX32 R93, R68, R2, 0x1, P4 ;  /* 0x00000002445d7211 */ /* 0x000fe200020f0eff */
[----:B------:R-:W4:Y:S02]  /*a800*/  @!P3 SYNCS.CCTL.IV [UR16+0x6000] ;  /* 0x00600000ff00b9b1 */ /* 0x000f240008000010 */
[----:B----4-:R-:W-:Y:S01]  /*a810*/  BAR.SYNC.DEFER_BLOCKING 0x0 ;  /* 0x0000000000007b1d */ /* 0x010fe20000010000 */
[----:B------:R-:W-:-:S04]  /*a820*/  VIADD R85, R84, UR5 ;  /* 0x0000000554557c36 */ /* 0x000fc80008000000 */
[----:B------:R-:W-:Y:S01]  /*a830*/  VIADD R68, R85, UR5 ;  /* 0x0000000555447c36 */ /* 0x000fe20008000000 */
[----:B------:R-:W4:Y:S01]  /*a840*/  LDCU UR8, c[0x0][0x39c] ;  /* 0x00007380ff0877ac */ /* 0x000f220008000800 */
[----:B------:R-:W5:Y:S01]  /*a850*/  @!P3 SYNCS.CCTL.IV [UR16+0x6008] ;  /* 0x00600800ff00b9b1 */ /* 0x000f620008000010 */
[----:B--2---:R-:W-:-:S04]  /*a860*/  IADD3 R10, P3, PT, R7, R3, RZ ;  /* 0x00000003070a7210 */ /* 0x004fc80007f7e0ff */
[----:B------:R-:W-:Y:S02]  /*a870*/  LEA.HI.X.SX32 R11, R7, R2, 0x1, P3 ;  /* 0x00000002070b7211 */ /* 0x000fe400018f0eff */
[----:B------:R-:W-:-:S03]  /*a880*/  IADD3 R90, P3, PT, R69, R3, RZ ;  /* 0x00000003455a7210 */ /* 0x000fc60007f7e0ff */
[----:B------:R-:W-:Y:S01]  /*a890*/  STL.64 [R1+0xf8], R10 ;  /* 0x0000f80a01007387 */ /* 0x000fe20000100a00 */
[----:B------:R-:W-:Y:S01]  /*a8a0*/  LEA.HI.X.SX32 R91, R69, R2, 0x1, P3 ;  /* 0x00000002455b7211 */ /* 0x000fe200018f0eff */
[----:B------:R-:W-:Y:S02]  /*a8b0*/  VIADD R69, R68, UR5 ;  /* 0x0000000544457c36 */ /* 0x000fe40008000000 */
[----:B------:R2:W-:Y:S04]  /*a8c0*/  STL.64 [R1+0xf0], R4 ;  /* 0x0000f00401007387 */ /* 0x0005e80000100a00 */
[----:B------:R0:W-:Y:S04]  /*a8d0*/  STL.64 [R1+0xe8], R92 ;  /* 0x0000e85c01007387 */ /* 0x0001e80000100a00 */
[----:B------:R1:W-:Y:S01]  /*a8e0*/  STL.64 [R1+0xe0], R90 ;  /* 0x0000e05a01007387 */ /* 0x0003e20000100a00 */
[----:B--2---:R-:W2:Y:S01]  /*a8f0*/  LDTM.x64 R4, tmem[UR12] ;  /* 0x0000000c000479ee */ /* 0x004ea20008340000 */
[----:B------:R-:W2:Y:S01]  /*a900*/  LDTM.x64 R132, tmem[UR12+0x40] ;  /* 0x0000400c008479ee */ /* 0x000ea20008340000 */
[----:B0-----:R-:W-:-:S02]  /*a910*/  IADD3 R92, P4, PT, R70, R3, RZ ;  /* 0x00000003465c7210 */ /* 0x001fc40007f9e0ff */
[----:B-1----:R-:W-:Y:S02]  /*a920*/  IADD3 R90, P3, PT, R71, R3, RZ ;  /* 0x00000003475a7210 */ /* 0x002fe40007f7e0ff */
[-C--:B------:R-:W-:Y:S01]  /*a930*/  LEA.HI.X.SX32 R93, R70, R2.reuse, 0x1, P4 ;  /* 0x00000002465d7211 */ /* 0x080fe200020f0eff */
[----:B------:R-:W-:Y:S01]  /*a940*/  VIADD R70, R69, UR5 ;  /* 0x0000000545467c36 */ /* 0x000fe20008000000 */
[----:B------:R-:W-:-:S03]  /*a950*/  LEA.HI.X.SX32 R91, R71, R2, 0x1, P3 ;  /* 0x00000002475b7211 */ /* 0x000fc600018f0eff */
[----:B------:R0:W-:Y:S01]  /*a960*/  STL.64 [R1+0xd8], R92 ;  /* 0x0000d85c01007387 */ /* 0x0001e20000100a00 */
[----:B------:R-:W-:-:S03]  /*a970*/  VIADD R71, R70, UR5 ;  /* 0x0000000546477c36 */ /* 0x000fc60008000000 */
[----:B------:R1:W-:Y:S01]  /*a980*/  STL.64 [R1+0xd0], R90 ;  /* 0x0000d05a01007387 */ /* 0x0003e20000100a00 */
[CC--:B0-----:R-:W-:Y:S02]  /*a990*/  IADD3 R92, P4, PT, R72.reuse, R3.reuse, RZ ;  /* 0x00000003485c7210 */ /* 0x0c1fe40007f9e0ff */
        /* <DEDUP_REMOVED lines=16> */
[C---:B-1----:R-:W-:Y:S02]  /*aaa0*/  IADD3 R90, P3, PT, R77.reuse, R3, RZ ;  /* 0x000000034d5a7210 */ /* 0x042fe40007f7e0ff */
[-C--:B------:R-:W-:Y:S02]  /*aab0*/  LEA.HI.X.SX32 R93, R76, R2.reuse, 0x1, P4 ;  /* 0x000000024c5d7211 */ /* 0x080fe400020f0eff */
[----:B------:R-:W-:-:S03]  /*aac0*/  LEA.HI.X.SX32 R91, R77, R2, 0x1, P3 ;  /* 0x000000024d5b7211 */ /* 0x000fc600018f0eff */
[----:B------:R0:W-:Y:S04]  /*aad0*/  STL.64 [R1+0xa8], R92 ;  /* 0x0000a85c01007387 */ /* 0x0001e80000100a00 */
[----:B------:R1:W-:Y:S01]  /*aae0*/  STL.64 [R1+0xa0], R90 ;  /* 0x0000a05a01007387 */ /* 0x0003e20000100a00 */
[CC--:B0-----:R-:W-:Y:S02]  /*aaf0*/  IADD3 R92, P4, PT, R78.reuse, R3.reuse, RZ ;  /* 0x000000034e5c7210 */ /* 0x0c1fe40007f9e0ff */
[C---:B-1----:R-:W-:Y:S02]  /*ab00*/  IADD3 R90, P3, PT, R79.reuse, R3, RZ ;  /* 0x000000034f5a7210 */ /* 0x042fe40007f7e0ff */
[-C--:B------:R-:W-:Y:S02]  /*ab10*/  LEA.HI.X.SX32 R93, R78, R2.reuse, 0x1, P4 ;  /* 0x000000024e5d7211 */ /* 0x080fe400020f0eff */
[----:B------:R-:W-:-:S02]  /*ab20*/  LEA.HI.X.SX32 R91, R79, R2, 0x1, P3 ;  /* 0x000000024f5b7211 */ /* 0x000fc400018f0eff */
[CC--:B------:R-:W-:Y:S01]  /*ab30*/  IADD3 R76, P4, PT, R80.reuse, R3.reuse, RZ ;  /* 0x00000003504c7210 */ /* 0x0c0fe20007f9e0ff */
[----:B------:R0:W-:Y:S03]  /*ab40*/  STL.64 [R1+0x98], R92 ;  /* 0x0000985c01007387 */ /* 0x0001e60000100a00 */
[----:B------:R-:W-:Y:S01]  /*ab50*/  LEA.HI.X.SX32 R77, R80, R2, 0x1, P4 ;  /* 0x00000002504d7211 */ /* 0x000fe200020f0eff */
[----:B------:R1:W-:Y:S04]  /*ab60*/  STL.64 [R1+0x90], R90 ;  /* 0x0000905a01007387 */ /* 0x0003e80000100a00 */
[----:B------:R2:W-:Y:S01]  /*ab70*/  STL.64 [R1+0x88], R76 ;  /* 0x0000884c01007387 */ /* 0x0005e20000100a00 */
[----:B0-----:R-:W-:-:S02]  /*ab80*/  IADD3 R92, P3, PT, R81, R3, RZ ;  /* 0x00000003515c7210 */ /* 0x001fc40007f7e0ff */
[CC--:B-1----:R-:W-:Y:S02]  /*ab90*/  IADD3 R90, P4, PT, R82.reuse, R3.reuse, RZ ;  /* 0x00000003525a7210 */ /* 0x0c2fe40007f9e0ff */
[-C--:B------:R-:W-:Y:S02]  /*aba0*/  LEA.HI.X.SX32 R93, R81, R2.reuse, 0x1, P3 ;  /* 0x00000002515d7211 */ /* 0x080fe400018f0eff */
[-C--:B------:R-:W-:Y:S01]  /*abb0*/  LEA.HI.X.SX32 R91, R82, R2.reuse, 0x1, P4 ;  /* 0x00000002525b7211 */ /* 0x080fe200020f0eff */
[----:B--2---:R-:W-:Y:S01]  /*abc0*/  VIADD R76, R75, UR5 ;  /* 0x000000054b4c7c36 */ /* 0x004fe20008000000 */
[CC--:B------:R-:W-:Y:S01]  /*abd0*/  IADD3 R78, P3, PT, R83.reuse, R3.reuse, RZ ;  /* 0x00000003534e7210 */ /* 0x0c0fe20007f7e0ff */
[----:B------:R-:W-:Y:S02]  /*abe0*/  STL.64 [R1+0x80], R92 ;  /* 0x0000805c01007387 */ /* 0x000fe40000100a00 */
[----:B------:R-:W-:Y:S01]  /*abf0*/  VIADD R77, R76, UR5 ;  /* 0x000000054c4d7c36 */ /* 0x000fe20008000000 */
[----:B------:R-:W-:Y:S01]  /*ac00*/  LEA.HI.X.SX32 R79, R83, R2, 0x1, P3 ;  /* 0x00000002534f7211 */ /* 0x000fe200018f0eff */
[----:B------:R0:W-:Y:S01]  /*ac10*/  STL.64 [R1+0x78], R90 ;  /* 0x0000785a01007387 */ /* 0x0001e20000100a00 */
[----:B------:R-:W-:-:S03]  /*ac20*/  IADD3 R80, P3, PT, R85, R3, RZ ;  /* 0x0000000355507210 */ /* 0x000fc60007f7e0ff */
[----:B------:R1:W-:Y:S01]  /*ac30*/  STL.64 [R1+0x70], R78 ;  /* 0x0000704e01007387 */ /* 0x0003e20000100a00 */
[----:B------:R-:W-:Y:S02]  /*ac40*/  LEA.HI.X.SX32 R81, R85, R2, 0x1, P3 ;  /* 0x0000000255517211 */ /* 0x000fe400018f0eff */
[----:B0-----:R-:W-:-:S04]  /*ac50*/  IADD3 R90, P4, PT, R84, R3, RZ ;  /* 0x00000003545a7210 */ /* 0x001fc80007f9e0ff */
[----:B------:R-:W-:Y:S01]  /*ac60*/  LEA.HI.X.SX32 R91, R84, R2, 0x1, P4 ;  /* 0x00000002545b7211 */ /* 0x000fe200020f0eff */
[----:B-1----:R-:W-:Y:S01]  /*ac70*/  VIADD R78, R77, UR5 ;  /* 0x000000054d4e7c36 */ /* 0x002fe20008000000 */
[----:B------:R-:W-:-:S03]  /*ac80*/  IADD3 R82, P4, PT, R68, R3, RZ ;  /* 0x0000000344527210 */ /* 0x000fc60007f9e0ff */
[----:B------:R-:W-:Y:S01]  /*ac90*/  STL.64 [R1+0x68], R90 ;  /* 0x0000685a01007387 */ /* 0x000fe20000100a00 */
[----:B------:R-:W-:Y:S01]  /*aca0*/  LEA.HI.X.SX32 R83, R68, R2, 0x1, P4 ;  /* 0x0000000244537211 */ /* 0x000fe200020f0eff */
[----:B------:R-:W-:Y:S02]  /*acb0*/  VIADD R79, R78, UR5 ;  /* 0x000000054e4f7c36 */ /* 0x000fe40008000000 */
[----:B------:R0:W-:Y:S02]  /*acc0*/  STL.64 [R1+0x60], R80 ;  /* 0x0000605001007387 */ /* 0x0001e40000100a00 */
[----:B------:R-:W-:Y:S02]  /*acd0*/  VIADD R68, R79, UR5 ;  /* 0x000000054f447c36 */ /* 0x000fe40008000000 */
[----:B------:R1:W-:Y:S01]  /*ace0*/  STL.64 [R1+0x58], R82 ;  /* 0x0000585201007387 */ /* 0x0003e20000100a00 */
[----:B0-----:R-:W-:-:S04]  /*acf0*/  IADD3 R80, P3, PT, R69, R3, RZ ;  /* 0x0000000345507210 */ /* 0x001fc80007f7e0ff */
[----:B------:R-:W-:Y:S01]  /*ad00*/  LEA.HI.X.SX32 R81, R69, R2, 0x1, P3 ;  /* 0x0000000245517211 */ /* 0x000fe200018f0eff */
[----:B------:R-:W-:Y:S01]  /*ad10*/  VIADD R69, R68, UR5 ;  /* 0x0000000544457c36 */ /* 0x000fe20008000000 */
[----:B-1----:R-:W-:-:S03]  /*ad20*/  IADD3 R82, P4, PT, R70, R3, RZ ;  /* 0x0000000346527210 */ /* 0x002fc60007f9e0ff */
[----:B------:R0:W-:Y:S01]  /*ad30*/  STL.64 [R1+0x50], R80 ;  /* 0x0000505001007387 */ /* 0x0001e20000100a00 */
[----:B------:R-:W-:Y:S01]  /*ad40*/  LEA.HI.X.SX32 R83, R70, R2, 0x1, P4 ;  /* 0x0000000246537211 */ /* 0x000fe200020f0eff */
[----:B------:R-:W-:-:S04]  /*ad50*/  VIADD R70, R69, UR5 ;  /* 0x0000000545467c36 */ /* 0x000fc80008000000 */
        /* <DEDUP_REMOVED lines=22> */
[----:B------:R-:W-:-:S05]  /*aec0*/  LEA.HI.X.SX32 R83, R76, R2, 0x1, P4 ;  /* 0x000000024c537211 */ /* 0x000fca00020f0eff */
[----:B------:R1:W-:Y:S01]  /*aed0*/  STL.64 [R1+0x18], R82 ;  /* 0x0000185201007387 */ /* 0x0003e20000100a00 */
[----:B0-----:R-:W-:-:S04]  /*aee0*/  IADD3 R80, P3, PT, R77, R3, RZ ;  /* 0x000000034d507210 */ /* 0x001fc80007f7e0ff */
[----:B------:R-:W-:Y:S02]  /*aef0*/  LEA.HI.X.SX32 R81, R77, R2, 0x1, P3 ;  /* 0x000000024d517211 */ /* 0x000fe400018f0eff */
[----:B-1----:R-:W-:-:S03]  /*af00*/  IADD3 R82, P4, PT, R78, R3, RZ ;  /* 0x000000034e527210 */ /* 0x002fc60007f9e0ff */
[----:B------:R0:W-:Y:S01]  /*af10*/  STL.64 [R1+0x10], R80 ;  /* 0x0000105001007387 */ /* 0x0001e20000100a00 */
[----:B------:R-:W-:Y:S02]  /*af20*/  LEA.HI.X.SX32 R83, R78, R2, 0x1, P4 ;  /* 0x000000024e537211 */ /* 0x000fe400020f0eff */
[----:B------:R-:W-:-:S03]  /*af30*/  IADD3 R250, P4, PT, R68, R3, RZ ;  /* 0x0000000344fa7210 */ /* 0x000fc60007f9e0ff */
[----:B------:R-:W-:Y:S01]  /*af40*/  STL.64 [R1+0x8], R82 ;  /* 0x0000085201007387 */ /* 0x000fe20000100a00 */
[-C--:B------:R-:W-:Y:S01]  /*af50*/  LEA.HI.X.SX32 R251, R68, R2.reuse, 0x1, P4 ;  /* 0x0000000244fb7211 */ /* 0x080fe200020f0eff */
[----:B------:R-:W-:Y:S01]  /*af60*/  VIADD R68, R75, UR5 ;  /* 0x000000054b447c36 */ /* 0x000fe20008000000 */
[CC--:B------:R-:W-:Y:S02]  /*af70*/  IADD3 R244, P4, PT, R70.reuse, R3.reuse, RZ ;  /* 0x0000000346f47210 */ /* 0x0c0fe40007f9e0ff */
[CC--:B0-----:R-:W-:Y:S02]  /*af80*/  IADD3 R80, P3, PT, R79.reuse, R3.reuse, RZ ;  /* 0x000000034f507210 */ /* 0x0c1fe40007f7e0ff */
[-C--:B------:R-:W-:Y:S02]  /*af90*/  LEA.HI.X.SX32 R245, R70, R2.reuse, 0x1, P4 ;  /* 0x0000000246f57211 */ /* 0x080fe400020f0eff */
[----:B------:R-:W-:Y:S02]  /*afa0*/  LEA.HI.X.SX32 R81, R79, R2, 0x1, P3 ;  /* 0x000000024f517211 */ /* 0x000fe400018f0eff */
[----:B------:R-:W-:-:S02]  /*afb0*/  IADD3 R248, P3, PT, R69, R3, RZ ;  /* 0x0000000345f87210 */ /* 0x000fc40007f7e0ff */
[-C--:B------:R-:W-:Y:S01]  /*afc0*/  IADD3 R240, P4, PT, R72, R3.reuse, RZ ;  /* 0x0000000348f07210 */ /* 0x080fe20007f9e0ff */
[----:B------:R-:W-:Y:S01]  /*afd0*/  STL.64 [R1], R80 ;  /* 0x0000005001007387 */ /* 0x000fe20000100a00 */
[-C--:B------:R-:W-:Y:S01]  /*afe0*/  LEA.HI.X.SX32 R249, R69, R2.reuse, 0x1, P3 ;  /* 0x0000000245f97211 */ /* 0x080fe200018f0eff */
[----:B------:R-:W-:Y:S01]  /*aff0*/  VIADD R69, R68, UR5 ;  /* 0x0000000544457c36 */ /* 0x000fe20008000000 */
[-C--:B------:R-:W-:Y:S01]  /*b000*/  IADD3 R242, P3, PT, R71, R3.reuse, RZ ;  /* 0x0000000347f27210 */ /* 0x080fe20007f7e0ff */
[----:B------:R-:W-:Y:S01]  /*b010*/  STL [R1+0x150], R250 ;  /* 0x000150fa01007387 */ /* 0x000fe20000100800 */
[-C--:B------:R-:W-:Y:S01]  /*b020*/  LEA.HI.X.SX32 R241, R72, R2.reuse, 0x1, P4 ;  /* 0x0000000248f17211 */ /* 0x080fe200020f0eff */
[----:B------:R-:W-:Y:S01]  /*b030*/  VIADD R70, R69, UR5 ;  /* 0x0000000545467c36 */ /* 0x000fe20008000000 */
[-C--:B------:R-:W-:Y:S01]  /*b040*/  LEA.HI.X.SX32 R243, R71, R2.reuse, 0x1, P3 ;  /* 0x0000000247f37211 */ /* 0x080fe200018f0eff */
[----:B------:R-:W-:Y:S01]  /*b050*/  STL [R1+0x144], R251 ;  /* 0x000144fb01007387 */ /* 0x000fe20000100800 */
[CC--:B------:R-:W-:Y:S01]  /*b060*/  IADD3 R238, P3, PT, R73.reuse, R3.reuse, RZ ;  /* 0x0000000349ee7210 */ /* 0x0c0fe20007f7e0ff */
[----:B------:R-:W-:Y:S01]  /*b070*/  VIADD R71, R70, UR5 ;  /* 0x0000000546477c36 */ /* 0x000fe20008000000 */
[CC--:B------:R-:W-:Y:S01]  /*b080*/  IADD3 R236, P4, PT, R74.reuse, R3.reuse, RZ ;  /* 0x000000034aec7210 */ /* 0x0c0fe20007f9e0ff */
[----:B------:R-:W-:Y:S01]  /*b090*/  STL [R1+0x168], R248 ;  /* 0x000168f801007387 */ /* 0x000fe20000100800 */
[-C--:B------:R-:W-:Y:S01]  /*b0a0*/  LEA.HI.X.SX32 R239, R73, R2.reuse, 0x1, P3 ;  /* 0x0000000249ef7211 */ /* 0x080fe200018f0eff */
[----:B------:R-:W-:Y:S01]  /*b0b0*/  VIADD R72, R71, UR5 ;  /* 0x0000000547487c36 */ /* 0x000fe20008000000 */
[----:B------:R-:W-:Y:S01]  /*b0c0*/  IADD3 R234, P3, PT, R75, R3, RZ ;  /* 0x000000034bea7210 */ /* 0x000fe20007f7e0ff */
[----:B------:R-:W-:Y:S01]  /*b0d0*/  STL [R1+0x140], R249 ;  /* 0x000140f901007387 */ /* 0x000fe20000100800 */
[----:B------:R-:W-:-:S02]  /*b0e0*/  LEA.HI.X.SX32 R237, R74, R2, 0x1, P4 ;  /* 0x000000024aed7211 */ /* 0x000fc400020f0eff */
[----:B------:R-:W-:Y:S01]  /*b0f0*/  LEA.HI.X.SX32 R235, R75, R2, 0x1, P3 ;  /* 0x000000024beb7211 */ /* 0x000fe200018f0eff */
[----:B------:R-:W-:Y:S01]  /*b100*/  STL.64 [R1+0x148], R244 ;  /* 0x000148f401007387 */ /* 0x000fe20000100a00 */
[----:B------:R-:W-:-:S03]  /*b110*/  IADD3 R232, P4, PT, R68, R3, RZ ;  /* 0x0000000344e87210 */ /* 0x000fc60007f9e0ff */
[----:B------:R-:W-:Y:S04]  /*b120*/  STL.64 [R1+0x158], R242 ;  /* 0x000158f201007387 */ /* 0x000fe80000100a00 */
[----:B------:R-:W-:Y:S04]  /*b130*/  STL [R1+0x180], R240 ;  /* 0x000180f001007387 */ /* 0x000fe80000100800 */
[----:B------:R-:W-:Y:S04]  /*b140*/  STL [R1+0x13c], R241 ;  /* 0x00013cf101007387 */ /* 0x000fe80000100800 */
[----:B------:R-:W-:Y:S04]  /*b150*/  STL.64 [R1+0x160], R238 ;  /* 0x000160ee01007387 */ /* 0x000fe80000100a00 */
[----:B------:R-:W-:Y:S04]  /*b160*/  STL [R1+0x138], R237 ;  /* 0x000138ed01007387 */ /* 0x000fe80000100800 */
[----:B------:R0:W-:Y:S04]  /*b170*/  STL.64 [R1+0x170], R234 ;  /* 0x000170ea01007387 */ /* 0x0001e80000100a00 */
[----:B0-----:R-:W2:Y:S01]  /*b180*/  LDL.LU.64 R234, [R1+0x100] ;  /* 0x0001000001ea7983 */ /* 0x001ea20000300a00 */
[----:B------:R-:W-:-:S02]  /*b190*/  IADD3 R230, P3, PT, R69, R3, RZ ;  /* 0x0000000345e67210 */ /* 0x000fc40007f7e0ff */
[-C--:B------:R-:W-:Y:S01]  /*b1a0*/  LEA.HI.X.SX32 R233, R68, R2.reuse, 0x1, P4 ;  /* 0x0000000244e97211 */ /* 0x080fe200020f0eff */
[----:B------:R-:W-:Y:S01]  /*b1b0*/  VIADD R68, R72, UR5 ;  /* 0x0000000548447c36 */ /* 0x000fe20008000000 */
[-C--:B------:R-:W-:Y:S02]  /*b1c0*/  IADD3 R228, P4, PT, R70, R3.reuse, RZ ;  /* 0x0000000346e47210 */ /* 0x080fe40007f9e0ff */
[-C--:B------:R-:W-:Y:S01]  /*b1d0*/  LEA.HI.X.SX32 R231, R69, R2.reuse, 0x1, P3 ;  /* 0x0000000245e77211 */ /* 0x080fe200018f0eff */
[----:B------:R-:W-:Y:S01]  /*b1e0*/  VIADD R69, R68, UR5 ;  /* 0x0000000544457c36 */ /* 0x000fe20008000000 */
[-C--:B------:R-:W-:Y:S02]  /*b1f0*/  IADD3 R226, P3, PT, R71, R3.reuse, RZ ;  /* 0x0000000347e27210 */ /* 0x080fe40007f7e0ff */
[----:B------:R-:W-:Y:S01]  /*b200*/  LEA.HI.X.SX32 R229, R70, R2, 0x1, P4 ;  /* 0x0000000246e57211 */ /* 0x000fe200020f0eff */
[----:B------:R-:W-:Y:S01]  /*b210*/  VIADD R70, R69, UR5 ;  /* 0x0000000545467c36 */ /* 0x000fe20008000000 */
[----:B------:R-:W-:-:S02]  /*b220*/  IADD3 R224, P4, PT, R72, R3, RZ ;  /* 0x0000000348e07210 */ /* 0x000fc40007f9e0ff */
[-C--:B------:R-:W-:Y:S01]  /*b230*/  LEA.HI.X.SX32 R227, R71, R2.reuse, 0x1, P3 ;  /* 0x0000000247e37211 */ /* 0x080fe200018f0eff */
[----:B------:R-:W-:Y:S01]  /*b240*/  VIADD R71, R70, UR5 ;  /* 0x0000000546477c36 */ /* 0x000fe20008000000 */
[-C--:B------:R-:W-:Y:S02]  /*b250*/  IADD3 R222, P3, PT, R68, R3.reuse, RZ ;  /* 0x0000000344de7210 */ /* 0x080fe40007f7e0ff */
[-C--:B------:R-:W-:Y:S02]  /*b260*/  LEA.HI.X.SX32 R225, R72, R2.reuse, 0x1, P4 ;  /* 0x0000000248e17211 */ /* 0x080fe400020f0eff */
[-C--:B------:R-:W-:Y:S02]  /*b270*/  IADD3 R220, P4, PT, R69, R3.reuse, RZ ;  /* 0x0000000345dc7210 */ /* 0x080fe40007f9e0ff */
[----:B------:R-:W-:Y:S01]  /*b280*/  LEA.HI.X.SX32 R223, R68, R2, 0x1, P3 ;  /* 0x0000000244df7211 */ /* 0x000fe200018f0eff */
[----:B------:R-:W-:Y:S01]  /*b290*/  VIADD R68, R71, UR5 ;  /* 0x0000000547447c36 */ /* 0x000fe20008000000 */
[----:B------:R-:W-:-:S02]  /*b2a0*/  IADD3 R216, P3, PT, R70, R3, RZ ;  /* 0x0000000346d87210 */ /* 0x000fc40007f7e0ff */
[-C--:B------:R-:W-:Y:S01]  /*b2b0*/  LEA.HI.X.SX32 R221, R69, R2.reuse, 0x1, P4 ;  /* 0x0000000245dd7211 */ /* 0x080fe200020f0eff */
[----:B------:R-:W-:Y:S01]  /*b2c0*/  VIADD R69, R68, UR5 ;  /* 0x0000000544457c36 */ /* 0x000fe20008000000 */
[CC--:B------:R-:W-:Y:S02]  /*b2d0*/  IADD3 R212, P4, PT, R71.reuse, R3.reuse, RZ ;  /* 0x0000000347d47210 */ /* 0x0c0fe40007f9e0ff */
[-C--:B------:R-:W-:Y:S02]  /*b2e0*/  LEA.HI.X.SX32 R217, R70, R2.reuse, 0x1, P3 ;  /* 0x0000000246d97211 */ /* 0x080fe400018f0eff */
[----:B------:R-:W-:Y:S02]  /*b2f0*/  LEA.HI.X.SX32 R213, R71, R2, 0x1, P4 ;  /* 0x0000000247d57211 */ /* 0x000fe400020f0eff */
[----:B------:R-:W-:Y:S02]  /*b300*/  IADD3 R208, P4, PT, R68, R3, RZ ;  /* 0x0000000344d07210 */ /* 0x000fe40007f9e0ff */
[----:B------:R-:W-:-:S02]  /*b310*/  F2FP.SATFINITE.E5M2.F32.PACK_AB_MERGE_C R245, R17, R16, RZ ;  /* 0x0000001011f5723e */ /* 0x000fc400048060ff */
[----:B------:R-:W-:Y:S02]  /*b320*/  LEA.HI.X.SX32 R209, R68, R2, 0x1, P4 ;  /* 0x0000000244d17211 */ /* 0x000fe400020f0eff */
[----:B------:R-:W-:Y:S02]  /*b330*/  IADD3 R204, P4, PT, R69, R3, RZ ;  /* 0x0000000345cc7210 */ /* 0x000fe40007f9e0ff */
[----:B------:R-:W-:Y:S02]  /*b340*/  F2FP.SATFINITE.E5M2.F32.PACK_AB_MERGE_C R244, R11, R10, RZ ;  /* 0x0000000a0bf4723e */ /* 0x000fe400048060ff */
[----:B------:R-:W-:Y:S02]  /*b350*/  LEA.HI.X.SX32 R205, R69, R2, 0x1, P4 ;  /* 0x0000000245cd7211 */ /* 0x000fe400020f0eff */
[----:B------:R-:W-:Y:S01]  /*b360*/  ISETP.LT.AND P3, PT, R86, UR4, !P0 ;  /* 0x0000000456007c0c */ /* 0x000fe2000c761270 */
[----:B------:R-:W0:Y:S01]  /*b370*/  LDCU UR4, c[0x0][0x39c] ;  /* 0x00007380ff0477ac */ /* 0x000e220008000800 */
[----:B------:R-:W-:-:S02]  /*b380*/  F2FP.SATFINITE.E5M2.F32.PACK_AB_MERGE_C R238, R23, R22, RZ ;  /* 0x0000001617ee723e */ /* 0x000fc400048060ff */
[----:B------:R-:W-:Y:S02]  /*b390*/  F2FP.SATFINITE.E5M2.F32.PACK_AB_MERGE_C R239, R25, R24, RZ ;  /* 0x0000001819ef723e */ /* 0x000fe400048060ff */
[----:B------:R-:W-:Y:S02]  /*b3a0*/  F2FP.SATFINITE.E5M2.F32.PACK_AB_MERGE_C R240, R27, R26, RZ ;  /* 0x0000001a1bf0723e */ /* 0x000fe400048060ff */
[----:B------:R-:W-:Y:S02]  /*b3b0*/  F2FP.SATFINITE.E5M2.F32.PACK_AB_MERGE_C R242, R29, R28, RZ ;  /* 0x0000001c1df2723e */ /* 0x000fe400048060ff */
[----:B------:R-:W-:Y:S02]  /*b3c0*/  F2FP.SATFINITE.E5M2.F32.PACK_AB_MERGE_C R243, R31, R30, RZ ;  /* 0x0000001e1ff3723e */ /* 0x000fe400048060ff */
[----:B------:R-:W-:Y:S02]  /*b3d0*/  F2FP.SATFINITE.E5M2.F32.PACK_AB_MERGE_C R248, R33, R32, RZ ;  /* 0x0000002021f8723e */ /* 0x000fe400048060ff */
[----:B------:R-:W-:-:S02]  /*b3e0*/  F2FP.SATFINITE.E5M2.F32.PACK_AB_MERGE_C R251, R35, R34, RZ ;  /* 0x0000002223fb723e */ /* 0x000fc400048060ff */
[----:B------:R-:W-:Y:S02]  /*b3f0*/  F2FP.SATFINITE.E5M2.F32.PACK_AB_MERGE_C R250, R37, R36, RZ ;  /* 0x0000002425fa723e */ /* 0x000fe400048060ff */
[----:B------:R-:W-:Y:S02]  /*b400*/  F2FP.SATFINITE.E5M2.F32.PACK_AB_MERGE_C R249, R39, R38, RZ ;  /* 0x0000002627f9723e */ /* 0x000fe400048060ff */
[----:B------:R-:W-:Y:S02]  /*b410*/  F2FP.SATFINITE.E5M2.F32.PACK_AB_MERGE_C R241, R41, R40, RZ ;  /* 0x0000002829f1723e */ /* 0x000fe400048060ff */
[----:B------:R-:W-:Y:S01]  /*b420*/  F2FP.SATFINITE.E5M2.F32.PACK_AB_MERGE_C R237, R43, R42, RZ ;  /* 0x0000002a2bed723e */ /* 0x000fe200048060ff */
[----:B--2---:R1:W-:Y:S04]  /*b430*/  STL.64 [R1+0x1c8], R234 ;  /* 0x0001c8ea01007387 */ /* 0x0043e80000100a00 */
[----:B------:R2:W-:Y:S04]  /*b440*/  STL [R1+0x134], R233 ;  /* 0x000134e901007387 */ /* 0x0005e80000100800 */
[----:B------:R0:W-:Y:S04]  /*b450*/  STL.64 [R1+0x178], R230 ;  /* 0x000178e601007387 */ /* 0x0001e80000100a00 */
[----:B------:R3:W-:Y:S01]  /*b460*/  STL [R1+0x130], R229 ;  /* 0x000130e501007387 */ /* 0x0007e20000100800 */
[----:B-1----:R-:W-:Y:S01]  /*b470*/  IMAD.MOV.U32 R234, RZ, RZ, R88 ;  /* 0x000000ffffea7224 */ /* 0x002fe200078e0058 */
[----:B--2---:R-:W-:Y:S01]  /*b480*/  F2FP.SATFINITE.E5M2.F32.PACK_AB_MERGE_C R233, R45, R44, RZ ;  /* 0x0000002c2de9723e */ /* 0x004fe200048060ff */
[----:B------:R-:W-:Y:S01]  /*b490*/  IMAD.MOV.U32 R235, RZ, RZ, R89 ;  /* 0x000000ffffeb7224 */ /* 0x000fe200078e0059 */
[----:B------:R1:W-:Y:S04]  /*b4a0*/  STL.64 [R1+0x188], R226 ;  /* 0x000188e201007387 */ /* 0x0003e80000100a00 */
[----:B------:R2:W-:Y:S01]  /*b4b0*/  STL [R1+0x12c], R225 ;  /* 0x00012ce101007387 */ /* 0x0005e20000100800 */
[----:B0-----:R-:W-:-:S02]  /*b4c0*/  F2FP.SATFINITE.E5M2.F32.PACK_AB_MERGE_C R230, R19, R18, RZ ;  /* 0x0000001213e6723e */ /* 0x001fc400048060ff */
[----:B------:R-:W-:Y:S01]  /*b4d0*/  F2FP.SATFINITE.E5M2.F32.PACK_AB_MERGE_C R231, R21, R20, RZ ;  /* 0x0000001415e7723e */ /* 0x000fe200048060ff */
[----:B------:R-:W-:Y:S01]  /*b4e0*/  STL.64 [R1+0x190], R222 ;  /* 0x000190de01007387 */ /* 0x000fe20000100a00 */
[----:B---3--:R-:W-:-:S03]  /*b4f0*/  F2FP.SATFINITE.E5M2.F32.PACK_AB_MERGE_C R229, R47, R46, RZ ;  /* 0x0000002e2fe5723e */ /* 0x008fc600048060ff */
[----:B------:R0:W-:Y:S01]  /*b500*/  STL [R1+0x128], R221 ;  /* 0x000128dd01007387 */ /* 0x0001e20000100800 */
[----:B-1----:R-:W-:Y:S02]  /*b510*/  F2FP.SATFINITE.E5M2.F32.PACK_AB_MERGE_C R226, R13, R12, RZ ;  /* 0x0000000c0de2723e */ /* 0x002fe400048060ff */
[----:B------:R-:W-:Y:S01]  /*b520*/  F2FP.SATFINITE.E5M2.F32.PACK_AB_MERGE_C R227, R15, R14, RZ ;  /* 0x0000000e0fe3723e */ /* 0x000fe200048060ff */
[----:B------:R1:W-:Y:S01]  /*b530*/  STL.64 [R1+0x198], R216 ;  /* 0x000198d801007387 */ /* 0x0003e20000100a00 */
[----:B--2---:R-:W-:-:S03]  /*b540*/  F2FP.SATFINITE.E5M2.F32.PACK_AB_MERGE_C R225, R49, R48, RZ ;  /* 0x0000003031e1723e */ /* 0x004fc600048060ff */
[----:B------:R-:W-:Y:S01]  /*b550*/  STL [R1+0x124], R213 ;  /* 0x000124d501007387 */ /* 0x000fe20000100800 */
[----:B0-----:R-:W-:-:S03]  /*b560*/  F2FP.SATFINITE.E5M2.F32.PACK_AB_MERGE_C R221, R51, R50, RZ ;  /* 0x0000003233dd723e */ /* 0x001fc600048060ff */
[----:B------:R0:W-:Y:S01]  /*b570*/  STL.64 [R1+0x1a0], R208 ;  /* 0x0001a0d001007387 */ /* 0x0001e20000100a00 */
[----:B-1----:R-:W-:Y:S01]  /*b580*/  F2FP.SATFINITE.E5M2.F32.PACK_AB_MERGE_C R216, R5, R4, RZ ;  /* 0x0000000405d8723e */ /* 0x002fe200048060ff */
[----:B------:R-:W-:Y:S02]  /*b590*/  VIADD R4, R69, UR5 ;  /* 0x0000000545047c36 */ /* 0x000fe40008000000 */
[----:B------:R1:W-:Y:S01]  /*b5a0*/  STL [R1+0x120], R205 ;  /* 0x000120cd01007387 */ /* 0x0003e20000100800 */
[----:B------:R-:W-:Y:S01]  /*b5b0*/  F2FP.SATFINITE.E5M2.F32.PACK_AB_MERGE_C R217, R7, R6, RZ ;  /* 0x0000000607d9723e */ /* 0x000fe200048060ff */
[C---:B------:R-:W-:Y:S01]  /*b5c0*/  VIADD R5, R4.reuse, UR5 ;  /* 0x0000000504057c36 */ /* 0x040fe20008000000 */
[----:B------:R-:W-:Y:S01]  /*b5d0*/  IADD3 R200, P4, PT, R4, R3, RZ ;  /* 0x0000000304c87210 */ /* 0x000fe20007f9e0ff */
[----:B------:R-:W-:Y:S01]  /*b5e0*/  STL.64 [R1+0x1b8], R226 ;  /* 0x0001b8e201007387 */ /* 0x000fe20000100a00 */
[----:B0-----:R-:W-:Y:S01]  /*b5f0*/  IMAD.MOV.U32 R208, RZ, RZ, R87 ;  /* 0x000000ffffd07224 */ /* 0x001fe200078e0057 */
[----:B------:R-:W-:-:S02]  /*b600*/  F2FP.SATFINITE.E5M2.F32.PACK_AB_MERGE_C R209, R9, R8, RZ ;  /* 0x0000000809d1723e */ /* 0x000fc400048060ff */
[----:B------:R-:W-:Y:S01]  /*b610*/  LEA.HI.X.SX32 R201, R4, R2, 0x1, P4 ;  /* 0x0000000204c97211 */ /* 0x000fe200020f0eff */
[C---:B------:R-:W-:Y:S01]  /*b620*/  VIADD R4, R5.reuse, UR5 ;  /* 0x0000000505047c36 */ /* 0x040fe20008000000 */
[-C--:B------:R-:W-:Y:S01]  /*b630*/  IADD3 R196, P4, PT, R5, R3.reuse, RZ ;  /* 0x0000000305c47210 */ /* 0x080fe20007f9e0ff */
[----:B------:R-:W0:Y:S01]  /*b640*/  LDTM.x64 R68, tmem[UR12+0x80] ;  /* 0x0000800c004479ee */ /* 0x000e220008340000 */
[----:B------:R-:W-:Y:S01]  /*b650*/  F2FP.SATFINITE.E5M2.F32.PACK_AB_MERGE_C R213, R53, R52, RZ ;  /* 0x0000003435d5723e */ /* 0x000fe200048060ff */
[----:B------:R-:W-:Y:S01]  /*b660*/  STL.64 [R1+0x1a8], R200 ;  /* 0x0001a8c801007387 */ /* 0x000fe20000100a00 */
[----:B------:R-:W-:Y:S01]  /*b670*/  LEA.HI.X.SX32 R197, R5, R2, 0x1, P4 ;  /* 0x0000000205c57211 */ /* 0x000fe200020f0eff */
[C---:B------:R-:W-:Y:S01]  /*b680*/  VIADD R5, R4.reuse, UR5 ;  /* 0x0000000504057c36 */ /* 0x040fe20008000000 */
[----:B------:R-:W-:Y:S01]  /*b690*/  IADD3 R198, P4, PT, R4, R3, RZ ;  /* 0x0000000304c67210 */ /* 0x000fe20007f9e0ff */
[----:B------:R-:W-:Y:S01]  /*b6a0*/  STL [R1+0x1b0], R245 ;  /* 0x0001b0f501007387 */ /* 0x000fe20000100800 */
[----:B-1----:R-:W-:-:S02]  /*b6b0*/  F2FP.SATFINITE.E5M2.F32.PACK_AB_MERGE_C R205, R55, R54, RZ ;  /* 0x0000003637cd723e */ /* 0x002fc400048060ff */
[-C--:B------:R-:W-:Y:S01]  /*b6c0*/  LEA.HI.X.SX32 R199, R4, R2.reuse, 0x1, P4 ;  /* 0x0000000204c77211 */ /* 0x080fe200020f0eff */
[C---:B------:R-:W-:Y:S01]  /*b6d0*/  VIADD R4, R5.reuse, UR5 ;  /* 0x0000000505047c36 */ /* 0x040fe20008000000 */
[CC--:B------:R-:W-:Y:S01]  /*b6e0*/  IADD3 R202, P4, PT, R5.reuse, R3.reuse, RZ ;  /* 0x0000000305ca7210 */ /* 0x0c0fe20007f9e0ff */
[----:B------:R-:W-:Y:S03]  /*b6f0*/  STL [R1+0x1c0], R244 ;  /* 0x0001c0f401007387 */ /* 0x000fe60000100800 */
[-C--:B------:R-:W-:Y:S01]  /*b700*/  LEA.HI.X.SX32 R203, R5, R2.reuse, 0x1, P4 ;  /* 0x0000000205cb7211 */ /* 0x080fe200020f0eff */
[C---:B------:R-:W-:Y:S01]  /*b710*/  VIADD R5, R4.reuse, UR5 ;  /* 0x0000000504057c36 */ /* 0x040fe20008000000 */
[CC--:B------:R-:W-:Y:S01]  /*b720*/  IADD3 R206, P4, PT, R4.reuse, R3.reuse, RZ ;  /* 0x0000000304ce7210 */ /* 0x0c0fe20007f9e0ff */
[----:B------:R1:W-:Y:S03]  /*b730*/  STL [R1+0x11c], R197 ;  /* 0x00011cc501007387 */ /* 0x0003e60000100800 */
[-C--:B------:R-:W-:Y:S01]  /*b740*/  LEA.HI.X.SX32 R207, R4, R2.reuse, 0x1, P4 ;  /* 0x0000000204cf7211 */ /* 0x080fe200020f0eff */
[C---:B------:R-:W-:Y:S01]  /*b750*/  VIADD R4, R5.reuse, UR5 ;  /* 0x0000000505047c36 */ /* 0x040fe20008000000 */
[CC--:B------:R-:W-:Y:S01]  /*b760*/  IADD3 R210, P4, PT, R5.reuse, R3.reuse, RZ ;  /* 0x0000000305d27210 */ /* 0x0c0fe20007f9e0ff */
[----:B------:R2:W-:Y:S02]  /*b770*/  STL [R1+0x118], R203 ;  /* 0x000118cb01007387 */ /* 0x0005e40000100800 */
[C---:B------:R-:W-:Y:S01]  /*b780*/  VIADD R252, R4.reuse, UR5 ;  /* 0x0000000504fc7c36 */ /* 0x040fe20008000000 */
[----:B------:R-:W-:Y:S01]  /*b790*/  LEA.HI.X.SX32 R211, R5, R2, 0x1, P4 ;  /* 0x0000000205d37211 */ /* 0x000fe200020f0eff */
[----:B------:R3:W-:Y:S01]  /*b7a0*/  STL [R1+0x114], R207 ;  /* 0x000114cf01007387 */ /* 0x0007e20000100800 */
[----:B------:R-:W-:-:S02]  /*b7b0*/  IADD3 R214, P4, PT, R4, R3, RZ ;  /* 0x0000000304d67210 */ /* 0x000fc40007f9e0ff */
[----:B------:R-:W-:Y:S02]  /*b7c0*/  F2FP.SATFINITE.E5M2.F32.PACK_AB_MERGE_C R5, R65, R64, RZ ;  /* 0x000000404105723e */ /* 0x000fe400048060ff */
[----:B------:R-:W-:Y:S02]  /*b7d0*/  LEA.HI.X.SX32 R215, R4, R2, 0x1, P4 ;  /* 0x0000000204d77211 */ /* 0x000fe400020f0eff */
[C---:B------:R-:W-:Y:S02]  /*b7e0*/  IADD3 R218, P4, PT, R252.reuse, R3, RZ ;  /* 0x00000003fcda7210 */ /* 0x040fe40007f9e0ff */
[----:B------:R-:W-:Y:S02]  /*b7f0*/  F2FP.SATFINITE.E5M2.F32.PACK_AB_MERGE_C R4, R67, R66, RZ ;  /* 0x000000424304723e */ /* 0x000fe400048060ff */
[----:B------:R-:W-:Y:S02]  /*b800*/  LEA.HI.X.SX32 R219, R252, R2, 0x1, P4 ;  /* 0x00000002fcdb7211 */ /* 0x000fe400020f0eff */
[----:B------:R-:W-:-:S02]  /*b810*/  ISETP.LT.AND P4, PT, R0, UR11, !P0 ;  /* 0x0000000b00007c0c */ /* 0x000fc4000c781270 */
[----:B-1----:R-:W-:Y:S01]  /*b820*/  F2FP.SATFINITE.E5M2.F32.PACK_AB_MERGE_C R197, R57, R56, RZ ;  /* 0x0000003839c5723e */ /* 0x002fe200048060ff */
[----:B------:R1:W-:Y:S01]  /*b830*/  STL [R1+0x110], R219 ;  /* 0x000110db01007387 */ /* 0x0003e20000100800 */
[----:B--2---:R-:W-:Y:S02]  /*b840*/  F2FP.SATFINITE.E5M2.F32.PACK_AB_MERGE_C R203, R59, R58, RZ ;  /* 0x0000003a3bcb723e */ /* 0x004fe400048060ff */
[----:B---3--:R-:W-:Y:S01]  /*b850*/  F2FP.SATFINITE.E5M2.F32.PACK_AB_MERGE_C R207, R61, R60, RZ ;  /* 0x0000003c3dcf723e */ /* 0x008fe200048060ff */
[----:B------:R-:W2:Y:S04]  /*b860*/  LDL.LU.64 R244, [R1+0xf8] ;  /* 0x0000f80001f47983 */ /* 0x000ea80000300a00 */
[----:B------:R-:W-:Y:S01]  /*b870*/  STL [R1+0x10c], R5 ;  /* 0x00010c0501007387 */ /* 0x000fe20000100800 */
[----:B-1----:R-:W-:-:S03]  /*b880*/  F2FP.SATFINITE.E5M2.F32.PACK_AB_MERGE_C R219, R63, R62, RZ ;  /* 0x0000003e3fdb723e */ /* 0x002fc600048060ff */
[----:B------:R-:W3:Y:S04]  /*b890*/  LDL.LU.64 R222, [R1+0xf0] ;  /* 0x0000f00001de7983 */ /* 0x000ee80000300a00 */
[----:B------:R1:W-:Y:S01]  /*b8a0*/  STL [R1+0x108], R4 ;  /* 0x0001080401007387 */ /* 0x0003e20000100800 */
[----:B------:R-:W-:Y:S01]  /*b8b0*/  VIADD R252, R252, UR5 ;  /* 0x00000005fcfc7c36 */ /* 0x000fe20008000000 */
[----:B------:R-:W-:Y:S02]  /*b8c0*/  PRMT R200, R216, 0x9910, RZ ;  /* 0x00009910d8c87816 */ /* 0x000fe400000000ff */
[----:B------:R-:W2:Y:S01]  /*b8d0*/  LDL.LU.64 R226, [R1+0xe8] ;  /* 0x0000e80001e27983 */ /* 0x000ea20000300a00 */
[----:B-1----:R-:W1:Y:S01]  /*b8e0*/  LDTM.x64 R4, tmem[UR12+0xc0] ;  /* 0x0000c00c000479ee */ /* 0x002e620008340000 */
[----:B------:R-:W-:-:S02]  /*b8f0*/  NOP ;  /* 0x0000000000007918 */ /* 0x000fc40000000000 */
[----:B------:R0:W-:Y:S02]  /*b900*/  @P4 STG.E.U8 desc[UR18][R246.64], R216 ;  /* 0x000000d8f6004986 */ /* 0x0001e4000c101112 */
[----:B0-----:R-:W-:-:S04]  /*b910*/  LOP3.LUT R246, R0, 0x5, RZ, 0xfc, !PT ;  /* 0x0000000500f67812 */ /* 0x001fc800078efcff */
[----:B------:R-:W-:Y:S01]  /*b920*/  ISETP.LT.AND P4, PT, R246, UR4, !P0 ;  /* 0x00000004f6007c0c */ /* 0x000fe2000c781270 */
[----:B------:R-:W0:Y:S01]  /*b930*/  LDCU UR4, c[0x0][0x39c] ;  /* 0x00007380ff0477ac */ /* 0x000e220008000800 */
[----:B------:R-:W-:-:S04]  /*b940*/  IADD3 R246, P1, PT, R252, R3, RZ ;  /* 0x00000003fcf67210 */ /* 0x000fc80007f3e0ff */
[----:B------:R-:W-:Y:S02]  /*b950*/  LEA.HI.X.SX32 R247, R252, R2, 0x1, P1 ;  /* 0x00000002fcf77211 */ /* 0x000fe400008f0eff */
[----:B------:R-:W-:Y:S02]  /*b960*/  ISETP.NE.AND P1, PT, R208, RZ, PT ;  /* 0x000000ffd000720c */ /* 0x000fe40003f25270 */
[----:B------:R-:W-:Y:S02]  /*b970*/  SHF.R.S32.HI R208, RZ, 0x8, R200 ;  /* 0x00000008ffd07819 */ /* 0x000fe400000114c8 */
[----:B------:R-:W2:Y:S04]  /*b980*/  LDL.LU.64 R200, [R1+0xe0] ;  /* 0x0000e00001c87983 */ /* 0x000ea80000300a00 */
[----:B------:R0:W-:Y:S04]  /*b990*/  @P6 STG.E.U8 desc[UR18][R234.64], R208 ;  /* 0x000000d0ea006986 */ /* 0x0001e8000c101112 */
[----:B0-----:R-:W2:Y:S01]  /*b9a0*/  LDL.LU.64 R234, [R1+0x1c8] ;  /* 0x0001c80001ea7983 */ /* 0x001ea20000300a00 */
[----:B------:R-:W-:-:S04]  /*b9b0*/  LOP3.LUT R208, R0, 0x6, RZ, 0xfc, !PT ;  /* 0x0000000600d07812 */ /* 0x000fc800078efcff */
[----:B------:R-:W-:Y:S01]  /*b9c0*/  ISETP.LT.AND P6, PT, R208, UR4, !P0 ;  /* 0x00000004d0007c0c */ /* 0x000fe2000c7c1270 */
[----:B------:R-:W0:Y:S01]  /*b9d0*/  LDCU UR4, c[0x0][0x39c] ;  /* 0x00007380ff0477ac */ /* 0x000e220008000800 */
[----:B------:R-:W-:Y:S01]  /*b9e0*/  LOP3.LUT R208, R0, 0x7, RZ, 0xfc, !PT ;  /* 0x0000000700d07812 */ /* 0x000fe200078efcff */
[----:B--2---:R2:W-:Y:S03]  /*b9f0*/  @P2 STG.E.U8 desc[UR18][R234.64], R217 ;  /* 0x000000d9ea002986 */ /* 0x0045e6000c101112 */
[----:B0-----:R-:W-:Y:S01]  /*ba00*/  ISETP.LT.AND P2, PT, R208, UR4, !P0 ;  /* 0x00000004d0007c0c */ /* 0x001fe2000c741270 */
[----:B------:R-:W0:Y:S01]  /*ba10*/  LDCU UR4, c[0x0][0x39c] ;  /* 0x00007380ff0477ac */ /* 0x000e220008000800 */
[----:B------:R-:W-:-:S04]  /*ba20*/  PRMT R208, R217, 0x9910, RZ ;  /* 0x00009910d9d07816 */ /* 0x000fc800000000ff */
[----:B------:R-:W-:Y:S01]  /*ba30*/  SHF.R.S32.HI R208, RZ, 0x8, R208 ;  /* 0x00000008ffd07819 */ /* 0x000fe200000114d0 */
[----:B--2---:R-:W2:Y:S04]  /*ba40*/  LDL.LU.64 R234, [R1+0xd8] ;  /* 0x0000d80001ea7983 */ /* 0x004ea80000300a00 */
[----:B------:R-:W2:Y:S04]  /*ba50*/  LDL.LU.64 R216, [R1+0xd0] ;  /* 0x0000d00001d87983 */ /* 0x000ea80000300a00 */
[----:B------:R0:W-:Y:S04]  /*ba60*/  @P5 STG.E.U8 desc[UR18][R244.64], R208 ;  /* 0x000000d0f4005986 */ /* 0x0001e8000c101112 */
[----:B0-----:R-:W2:Y:S01]  /*ba70*/  LDL.LU R244, [R1+0x1c0] ;  /* 0x0001c00001f47983 */ /* 0x001ea20000300800 */
[----:B------:R-:W-:-:S04]  /*ba80*/  LOP3.LUT R208, R0, 0x8, RZ, 0xfc, !PT ;  /* 0x0000000800d07812 */ /* 0x000fc800078efcff */
[----:B------:R-:W-:Y:S01]  /*ba90*/  ISETP.LT.AND P5, PT, R208, UR4, !P0 ;  /* 0x00000004d0007c0c */ /* 0x000fe2000c7a1270 */
[----:B------:R-:W0:Y:S01]  /*baa0*/  LDCU UR4, c[0x0][0x39c] ;  /* 0x00007380ff0477ac */ /* 0x000e220008000800 */
[----:B------:R-:W-:Y:S01]  /*bab0*/  LOP3.LUT R208, R0, 0x9, RZ, 0xfc, !PT ;  /* 0x0000000900d07812 */ /* 0x000fe200078efcff */
[----:B---3--:R3:W-:Y:S04]  /*bac0*/  @P3 STG.E.U8 desc[UR18][R222.64], R209 ;  /* 0x000000d1de003986 */ /* 0x0087e8000c101112 */
[----:B---3--:R-:W3:Y:S01]  /*bad0*/  LDL.LU.64 R222, [R1+0xc8] ;  /* 0x0000c80001de7983 */ /* 0x008ee20000300a00 */
[----:B0-----:R-:W-:Y:S01]  /*bae0*/  ISETP.LT.AND P3, PT, R208, UR4, !P0 ;  /* 0x00000004d0007c0c */ /* 0x001fe2000c761270 */
[----:B------:R-:W0:Y:S01]  /*baf0*/  LDCU UR4, c[0x0][0x39c] ;  /* 0x00007380ff0477ac */ /* 0x000e220008000800 */
[----:B------:R-:W-:-:S04]  /*bb00*/  PRMT R208, R209, 0x9910, RZ ;  /* 0x00009910d1d07816 */ /* 0x000fc800000000ff */
[----:B------:R-:W-:-:S05]  /*bb10*/  SHF.R.S32.HI R208, RZ, 0x8, R208 ;  /* 0x00000008ffd07819 */ /* 0x000fca00000114d0 */
[----:B------:R0:W-:Y:S04]  /*bb20*/  @P4 STG.E.U8 desc[UR18][R226.64], R208 ;  /* 0x000000d0e2004986 */ /* 0x0001e8000c101112 */
[----:B0-----:R-:W3:Y:S01]  /*bb30*/  LDL.LU.64 R226, [R1+0x1b8] ;  /* 0x0001b80001e27983 */ /* 0x001ee20000300a00 */
[----:B------:R-:W-:-:S03]  /*bb40*/  LOP3.LUT R245, R0, 0xa, RZ, 0xfc, !PT ;  /* 0x0000000a00f57812 */ /* 0x000fc600078efcff */
[----:B------:R-:W4:Y:S01]  /*bb50*/  LDL.LU.64 R208, [R1+0xc0] ;  /* 0x0000c00001d07983 */ /* 0x000f220000300a00 */
[----:B------:R-:W-:Y:S01]  /*bb60*/  ISETP.LT.AND P4, PT, R245, UR4, !P0 ;  /* 0x00000004f5007c0c */ /* 0x000fe2000c781270 */
[----:B------:R-:W0:Y:S02]  /*bb70*/  LDCU UR4, c[0x0][0x39c] ;  /* 0x00007380ff0477ac */ /* 0x000e240008000800 */
[----:B--2---:R2:W-:Y:S02]  /*bb80*/  @P6 STG.E.U8 desc[UR18][R200.64], R244 ;  /* 0x000000f4c8006986 */ /* 0x0045e4000c101112 */
[----:B--2---:R-:W-:-:S04]  /*bb90*/  LOP3.LUT R200, R0, 0xb, RZ, 0xfc, !PT ;  /* 0x0000000b00c87812 */ /* 0x004fc800078efcff */
[----:B0-----:R-:W-:Y:S01]  /*bba0*/  ISETP.LT.AND P6, PT, R200, UR4, !P0 ;  /* 0x00000004c8007c0c */ /* 0x001fe2000c7c1270 */
[----:B------:R-:W0:Y:S01]  /*bbb0*/  LDCU UR4, c[0x0][0x39c] ;  /* 0x00007380ff0477ac */ /* 0x000e220008000800 */
[----:B------:R-:W-:Y:S02]  /*bbc0*/  PRMT R200, R244, 0x9910, RZ ;  /* 0x00009910f4c87816 */ /* 0x000fe400000000ff */
[----:B------:R-:W2:Y:S02]  /*bbd0*/  LDL.LU.64 R244, [R1+0xb8] ;  /* 0x0000b80001f47983 */ /* 0x000ea40000300a00 */
[----:B------:R-:W-:-:S05]  /*bbe0*/  SHF.R.S32.HI R200, RZ, 0x8, R200 ;  /* 0x00000008ffc87819 */ /* 0x000fca00000114c8 */
[----:B------:R0:W-:Y:S02]  /*bbf0*/  @P2 STG.E.U8 desc[UR18][R234.64], R200 ;  /* 0x000000c8ea002986 */ /* 0x0001e4000c101112 */
[----:B0-----:R-:W-:Y:S02]  /*bc00*/  LOP3.LUT R200, R0, 0xc, RZ, 0xfc, !PT ;  /* 0x0000000c00c87812 */ /* 0x001fe400078efcff */
[----:B------:R-:W5:Y:S02]  /*bc10*/  LDL.LU.64 R234, [R1+0xb0] ;  /* 0x0000b00001ea7983 */ /* 0x000f640000300a00 */
        /* <DEDUP_REMOVED lines=9> */
[----:B------:R0:W-:Y:S02]  /*bcb0*/  @P3 STG.E.U8 desc[UR18][R222.64], R200 ;  /* 0x000000c8de003986 */ /* 0x0001e4000c101112 */
[----:B0-----:R-:W-:Y:S02]  /*bcc0*/  LOP3.LUT R200, R0, 0xe, RZ, 0xfc, !PT ;  /* 0x0000000e00c87812 */ /* 0x001fe400078efcff */
[----:B------:R-:W3:Y:S02]  /*bcd0*/  LDL.LU.64 R222, [R1+0xa0] ;  /* 0x0000a00001de7983 */ /* 0x000ee40000300a00 */
[----:B------:R-:W-:Y:S01]  /*bce0*/  ISETP.LT.AND P3, PT, R200, UR4, !P0 ;  /* 0x00000004c8007c0c */ /* 0x000fe2000c761270 */
[----:B------:R-:W0:Y:S01]  /*bcf0*/  LDCU UR4, c[0x0][0x39c] ;  /* 0x00007380ff0477ac */ /* 0x000e220008000800 */
[----:B----4-:R4:W-:Y:S01]  /*bd00*/  @P4 STG.E.U8 desc[UR18][R208.64], R227 ;  /* 0x000000e3d0004986 */ /* 0x0109e2000c101112 */
[----:B------:R-:W-:Y:S02]  /*bd10*/  LOP3.LUT R200, R0, 0xf, RZ, 0xfc, !PT ;  /* 0x0000000f00c87812 */ /* 0x000fe400078efcff */
[----:B----4-:R-:W-:-:S04]  /*bd20*/  PRMT R208, R227, 0x9910, RZ ;  /* 0x00009910e3d07816 */ /* 0x010fc800000000ff */
[----:B------:R-:W-:Y:S02]  /*bd30*/  SHF.R.S32.HI R209, RZ, 0x8, R208 ;  /* 0x00000008ffd17819 */ /* 0x000fe400000114d0 */
[----:B0-----:R-:W-:Y:S01]  /*bd40*/  ISETP.LT.AND P4, PT, R200, UR4, !P0 ;  /* 0x00000004c8007c0c */ /* 0x001fe2000c781270 */
[----:B------:R-:W0:Y:S01]  /*bd50*/  LDCU UR4, c[0x0][0x39c] ;  /* 0x00007380ff0477ac */ /* 0x000e220008000800 */
[----:B------:R-:W4:Y:S04]  /*bd60*/  LDL.LU.64 R200, [R1+0x98] ;  /* 0x0000980001c87983 */ /* 0x000f280000300a00 */
[----:B------:R-:W3:Y:S04]  /*bd70*/  LDL.LU.64 R226, [R1+0x90] ;  /* 0x0000900001e27983 */ /* 0x000ee80000300a00 */
[----:B--2---:R2:W-:Y:S04]  /*bd80*/  @P6 STG.E.U8 desc[UR18][R244.64], R209 ;  /* 0x000000d1f4006986 */ /* 0x0045e8000c101112 */
[----:B--2---:R-:W5:Y:S01]  /*bd90*/  LDL.LU R245, [R1+0x1b0] ;  /* 0x0001b00001f57983 */ /* 0x004f620000300800 */
[----:B------:R-:W-:-:S04]  /*bda0*/  LOP3.LUT R208, R0, 0x10, RZ, 0xfc, !PT ;  /* 0x0000001000d07812 */ /* 0x000fc800078efcff */
[----:B0-----:R-:W-:Y:S01]  /*bdb0*/  ISETP.LT.AND P6, PT, R208, UR4, !P0 ;  /* 0x00000004d0007c0c */ /* 0x001fe2000c7c1270 */
[----:B------:R-:W0:Y:S01]  /*bdc0*/  LDCU UR4, c[0x0][0x39c] ;  /* 0x00007380ff0477ac */ /* 0x000e220008000800 */
[----:B------:R-:W-:Y:S01]  /*bdd0*/  LOP3.LUT R208, R0, 0x11, RZ, 0xfc, !PT ;  /* 0x0000001100d07812 */ /* 0x000fe200078efcff */
[----:B-----5:R2:W-:Y:S03]  /*bde0*/  @P2 STG.E.U8 desc[UR18][R234.64], R245 ;  /* 0x000000f5ea002986 */ /* 0x0205e6000c101112 */
[----:B0-----:R-:W-:Y:S01]  /*bdf0*/  ISETP.LT.AND P2, PT, R208, UR4, !P0 ;  /* 0x00000004d0007c0c */ /* 0x001fe2000c741270 */
[----:B------:R-:W0:Y:S01]  /*be00*/  LDCU UR4, c[0x0][0x39c] ;  /* 0x00007380ff0477ac */ /* 0x000e220008000800 */
[----:B------:R-:W-:Y:S01]  /*be10*/  PRMT R208, R245, 0x9910, RZ ;  /* 0x00009910f5d07816 */ /* 0x000fe200000000ff */
[----:B--2---:R-:W2:Y:S04]  /*be20*/  LDL.LU.64 R234, [R1+0x88] ;  /* 0x0000880001ea7983 */ /* 0x004ea80000300a00 */
[----:B------:R-:W5:Y:S01]  /*be30*/  LDL.LU.64 R244, [R1+0x80] ;  /* 0x0000800001f47983 */ /* 0x000f620000300a00 */
[----:B------:R-:W-:-:S02]  /*be40*/  SHF.R.S32.HI R209, RZ, 0x8, R208 ;  /* 0x00000008ffd17819 */ /* 0x000fc400000114d0 */
[----:B------:R-:W-:-:S03]  /*be50*/  LOP3.LUT R208, R0, 0x12, RZ, 0xfc, !PT ;  /* 0x0000001200d07812 */ /* 0x000fc600078efcff */
[----:B---3--:R3:W-:Y:S01]  /*be60*/  @P5 STG.E.U8 desc[UR18][R216.64], R209 ;  /* 0x000000d1d8005986 */ /* 0x0087e2000c101112 */
[----:B0-----:R-:W-:Y:S01]  /*be70*/  ISETP.LT.AND P5, PT, R208, UR4, !P0 ;  /* 0x00000004d0007c0c */ /* 0x001fe2000c7a1270 */
[----:B------:R-:W0:Y:S01]  /*be80*/  LDCU UR4, c[0x0][0x39c] ;  /* 0x00007380ff0477ac */ /* 0x000e220008000800 */
[----:B------:R-:W-:Y:S01]  /*be90*/  LOP3.LUT R208, R0, 0x13, RZ, 0xfc, !PT ;  /* 0x0000001300d07812 */ /* 0x000fe200078efcff */
[----:B------:R0:W-:Y:S03]  /*bea0*/  @P3 STG.E.U8 desc[UR18][R222.64], R230 ;  /* 0x000000e6de003986 */ /* 0x0001e6000c101112 */
[----:B0-----:R-:W-:Y:S01]  /*beb0*/  ISETP.LT.AND P3, PT, R208, UR4, !P0 ;  /* 0x00000004d0007c0c */ /* 0x001fe2000c761270 */
[----:B------:R-:W0:Y:S01]  /*bec0*/  LDCU UR4, c[0x0][0x39c] ;  /* 0x00007380ff0477ac */ /* 0x000e220008000800 */
[----:B---3--:R-:W3:Y:S04]  /*bed0*/  LDL.LU.64 R208, [R1+0x78] ;  /* 0x0000780001d07983 */ /* 0x008ee80000300a00 */
[----:B------:R-:W3:Y:S01]  /*bee0*/  LDL.LU.64 R222, [R1+0x70] ;  /* 0x0000700001de7983 */ /* 0x000ee20000300a00 */
[----:B------:R-:W-:-:S04]  /*bef0*/  PRMT R216, R230, 0x9910, RZ ;  /* 0x00009910e6d87816 */ /* 0x000fc800000000ff */
[----:B------:R-:W-:Y:S02]  /*bf00*/  SHF.R.S32.HI R217, RZ, 0x8, R216 ;  /* 0x00000008ffd97819 */ /* 0x000fe400000114d8 */
[----:B------:R-:W-:-:S03]  /*bf10*/  LOP3.LUT R216, R0, 0x14, RZ, 0xfc, !PT ;  /* 0x0000001400d87812 */ /* 0x000fc600078efcff */
[----:B----4-:R4:W-:Y:S01]  /*bf20*/  @P4 STG.E.U8 desc[UR18][R200.64], R217 ;  /* 0x000000d9c8004986 */ /* 0x0109e2000c101112 */
[----:B0-----:R-:W-:Y:S01]  /*bf30*/  ISETP.LT.AND P4, PT, R216, UR4, !P0 ;  /* 0x00000004d8007c0c */ /* 0x001fe2000c781270 */
[----:B------:R-:W0:Y:S02]  /*bf40*/  LDCU UR4, c[0x0][0x39c] ;  /* 0x00007380ff0477ac */ /* 0x000e240008000800 */
[----:B------:R1:W-:Y:S04]  /*bf50*/  @P6 STG.E.U8 desc[UR18][R226.64], R231 ;  /* 0x000000e7e2006986 */ /* 0x0003e8000c101112 */
[----:B----4-:R-:W4:Y:S04]  /*bf60*/  LDL.LU.64 R200, [R1+0x1a8] ;  /* 0x0001a80001c87983 */ /* 0x010f280000300a00 */
[----:B-1----:R-:W4:Y:S01]  /*bf70*/  LDL.LU.64 R226, [R1+0x68] ;  /* 0x0000680001e27983 */ /* 0x002f220000300a00 */
[----:B------:R-:W-:-:S04]  /*bf80*/  LOP3.LUT R216, R0, 0x15, RZ, 0xfc, !PT ;  /* 0x0000001500d87812 */ /* 0x000fc800078efcff */
[----:B0-----:R-:W-:Y:S01]  /*bf90*/  ISETP.LT.AND P6, PT, R216, UR4, !P0 ;  /* 0x00000004d8007c0c */ /* 0x001fe2000c7c1270 */
[----:B------:R-:W0:Y:S01]  /*bfa0*/  LDCU UR4, c[0x0][0x39c] ;  /* 0x00007380ff0477ac */ /* 0x000e220008000800 */
[----:B------:R-:W-:Y:S02]  /*bfb0*/  PRMT R216, R231, 0x9910, RZ ;  /* 0x00009910e7d87816 */ /* 0x000fe400000000ff */
[----:B------:R-:W4:Y:S02]  /*bfc0*/  LDL.LU.64 R230, [R1+0x60] ;  /* 0x0000600001e67983 */ /* 0x000f240000300a00 */
[----:B------:R-:W-:Y:S02]  /*bfd0*/  SHF.R.S32.HI R217, RZ, 0x8, R216 ;  /* 0x00000008ffd97819 */ /* 0x000fe400000114d8 */
[----:B------:R-:W-:-:S03]  /*bfe0*/  LOP3.LUT R216, R0, 0x16, RZ, 0xfc, !PT ;  /* 0x0000001600d87812 */ /* 0x000fc600078efcff */
[----:B--2---:R-:W-:Y:S04]  /*bff0*/  @P2 STG.E.U8 desc[UR18][R234.64], R217 ;  /* 0x000000d9ea002986 */ /* 0x004fe8000c101112 */
[----:B-----5:R1:W-:Y:S04]  /*c000*/  @P5 STG.E.U8 desc[UR18][R244.64], R238 ;  /* 0x000000eef4005986 */ /* 0x0203e8000c101112 */
[----:B-1----:R-:W2:Y:S01]  /*c010*/  LDL.LU.64 R244, [R1+0x58] ;  /* 0x0000580001f47983 */ /* 0x002ea20000300a00 */
[----:B0-----:R-:W-:Y:S01]  /*c020*/  ISETP.LT.AND P2, PT, R216, UR4, !P0 ;  /* 0x00000004d8007c0c */ /* 0x001fe2000c741270 */
[----:B------:R-:W0:Y:S01]  /*c030*/  LDCU UR4, c[0x0][0x39c] ;  /* 0x00007380ff0477ac */ /* 0x000e220008000800 */
[----:B------:R-:W-:Y:S01]  /*c040*/  LOP3.LUT R216, R0, 0x17, RZ, 0xfc, !PT ;  /* 0x0000001700d87812 */ /* 0x000fe200078efcff */
[----:B------:R-:W5:Y:S03]  /*c050*/  LDL.LU.64 R234, [R1+0x50] ;  /* 0x0000500001ea7983 */ /* 0x000f660000300a00 */
[----:B0-----:R-:W-:Y:S01]  /*c060*/  ISETP.LT.AND P5, PT, R216, UR4, !P0 ;  /* 0x00000004d8007c0c */ /* 0x001fe2000c7a1270 */
[----:B------:R-:W0:Y:S01]  /*c070*/  LDCU UR4, c[0x0][0x39c] ;  /* 0x00007380ff0477ac */ /* 0x000e220008000800 */
[----:B------:R-:W-:-:S04]  /*c080*/  PRMT R216, R238, 0x9910, RZ ;  /* 0x00009910eed87816 */ /* 0x000fc800000000ff */
[----:B------:R-:W-:Y:S02]  /*c090*/  SHF.R.S32.HI R217, RZ, 0x8, R216 ;  /* 0x00000008ffd97819 */ /* 0x000fe400000114d8 */
[----:B------:R-:W-:-:S03]  /*c0a0*/  LOP3.LUT R216, R0, 0x18, RZ, 0xfc, !PT ;  /* 0x0000001800d87812 */ /* 0x000fc600078efcff */
[----:B---3--:R1:W-:Y:S01]  /*c0b0*/  @P3 STG.E.U8 desc[UR18][R208.64], R217 ;  /* 0x000000d9d0003986 */ /* 0x0083e2000c101112 */
[----:B0-----:R-:W-:Y:S01]  /*c0c0*/  ISETP.LT.AND P3, PT, R216, UR4, !P0 ;  /* 0x00000004d8007c0c */ /* 0x001fe2000c761270 */
[----:B------:R-:W0:Y:S01]  /*c0d0*/  LDCU UR4, c[0x0][0x39c] ;  /* 0x00007380ff0477ac */ /* 0x000e220008000800 */
[----:B------:R-:W-:Y:S01]  /*c0e0*/  LOP3.LUT R216, R0, 0x19, RZ, 0xfc, !PT ;  /* 0x0000001900d87812 */ /* 0x000fe200078efcff */
[----:B------:R3:W-:Y:S04]  /*c0f0*/  @P4 STG.E.U8 desc[UR18][R222.64], R239 ;  /* 0x000000efde004986 */ /* 0x0007e8000c101112 */
[----:B-1----:R-:W5:Y:S01]  /*c100*/  LDL.LU.64 R208, [R1+0x1a0] ;  /* 0x0001a00001d07983 */ /* 0x002f620000300a00 */
[----:B0-----:R-:W-:Y:S01]  /*c110*/  ISETP.LT.AND P4, PT, R216, UR4, !P0 ;  /* 0x00000004d8007c0c */ /* 0x001fe2000c781270 */
[----:B------:R-:W0:Y:S02]  /*c120*/  LDCU UR4, c[0x0][0x39c] ;  /* 0x00007380ff0477ac */ /* 0x000e240008000800 */
[----:B------:R-:W5:Y:S01]  /*c130*/  LDL.LU.64 R216, [R1+0x48] ;  /* 0x0000480001d87983 */ /* 0x000f620000300a00 */
[----:B---3--:R-:W-:-:S03]  /*c140*/  PRMT R222, R239, 0x9910, RZ ;  /* 0x00009910efde7816 */ /* 0x008fc600000000ff */
[----:B------:R-:W3:Y:S01]  /*c150*/  LDL.LU.64 R238, [R1+0x40] ;  /* 0x0000400001ee7983 */ /* 0x000ee20000300a00 */
[----:B------:R-:W-:Y:S02]  /*c160*/  SHF.R.S32.HI R223, RZ, 0x8, R222 ;  /* 0x00000008ffdf7819 */ /* 0x000fe400000114de */
[----:B------:R-:W-:-:S03]  /*c170*/  LOP3.LUT R222, R0, 0x1a, RZ, 0xfc, !PT ;  /* 0x0000001a00de7812 */ /* 0x000fc600078efcff */
[----:B----4-:R1:W-:Y:S01]  /*c180*/  @P6 STG.E.U8 desc[UR18][R226.64], R223 ;  /* 0x000000dfe2006986 */ /* 0x0103e2000c101112 */
[----:B0-----:R-:W-:Y:S01]  /*c190*/  ISETP.LT.AND P6, PT, R222, UR4, !P0 ;  /* 0x00000004de007c0c */ /* 0x001fe2000c7c1270 */
[----:B------:R-:W0:Y:S01]  /*c1a0*/  LDCU UR4, c[0x0][0x39c] ;  /* 0x00007380ff0477ac */ /* 0x000e220008000800 */
[----:B------:R-:W-:Y:S01]  /*c1b0*/  LOP3.LUT R222, R0, 0x1b, RZ, 0xfc, !PT ;  /* 0x0000001b00de7812 */ /* 0x000fe200078efcff */
[----:B------:R-:W-:Y:S01]  /*c1c0*/  @P2 STG.E.U8 desc[UR18][R230.64], R240 ;  /* 0x000000f0e6002986 */ /* 0x000fe2000c101112 */
[----:B-1----:R-:W-:Y:S02]  /*c1d0*/  PRMT R226, R240, 0x9910, RZ ;  /* 0x00009910f0e27816 */ /* 0x002fe400000000ff */
[----:B0-----:R-:W-:Y:S01]  /*c1e0*/  ISETP.LT.AND P2, PT, R222, UR4, !P0 ;  /* 0x00000004de007c0c */ /* 0x001fe2000c741270 */
[----:B------:R-:W0:Y:S01]  /*c1f0*/  LDCU UR4, c[0x0][0x39c] ;  /* 0x00007380ff0477ac */ /* 0x000e220008000800 */
[----:B------:R-:W4:Y:S01]  /*c200*/  LDL.LU.64 R222, [R1+0x38] ;  /* 0x0000380001de7983 */ /* 0x000f220000300a00 */
[----:B------:R-:W-:-:S02]  /*c210*/  SHF.R.S32.HI R227, RZ, 0x8, R226 ;  /* 0x00000008ffe37819 */ /* 0x000fc400000114e2 */
[----:B------:R-:W-:-:S03]  /*c220*/  LOP3.LUT R226, R0, 0x1c, RZ, 0xfc, !PT ;  /* 0x0000001c00e27812 */ /* 0x000fc600078efcff */
[----:B--2---:R1:W-:Y:S04]  /*c230*/  @P5 STG.E.U8 desc[UR18][R244.64], R227 ;  /* 0x000000e3f4005986 */ /* 0x0043e8000c101112 */
[----:B-1----:R-:W2:Y:S01]  /*c240*/  LDL.LU.64 R244, [R1+0x30] ;  /* 0x0000300001f47983 */ /* 0x002ea20000300a00 */
[----:B0-----:R-:W-:Y:S01]  /*c250*/  ISETP.LT.AND P5, PT, R226, UR4, !P0 ;  /* 0x00000004e2007c0c */ /* 0x001fe2000c7a1270 */
[----:B------:R-:W0:Y:S01]  /*c260*/  LDCU UR4, c[0x0][0x39c] ;  /* 0x00007380ff0477ac */ /* 0x000e220008000800 */
[----:B------:R-:W-:Y:S01]  /*c270*/  LOP3.LUT R226, R0, 0x1d, RZ, 0xfc, !PT ;  /* 0x0000001d00e27812 */ /* 0x000fe200078efcff */
[----:B-----5:R1:W-:Y:S01]  /*c280*/  @P3 STG.E.U8 desc[UR18][R234.64], R242 ;  /* 0x000000f2ea003986 */ /* 0x0203e2000c101112 */
[----:B------:R-:W-:Y:S02]  /*c290*/  PRMT R230, R242, 0x9910, RZ ;  /* 0x00009910f2e67816 */ /* 0x000fe400000000ff */
[----:B0-----:R-:W-:Y:S01]  /*c2a0*/  ISETP.LT.AND P3, PT, R226, UR4, !P0 ;  /* 0x00000004e2007c0c */ /* 0x001fe2000c761270 */
[----:B------:R-:W0:Y:S01]  /*c2b0*/  LDCU UR4, c[0x0][0x39c] ;  /* 0x00007380ff0477ac */ /* 0x000e220008000800 */
[----:B------:R-:W5:Y:S01]  /*c2c0*/  LDL.LU.64 R226, [R1+0x28] ;  /* 0x0000280001e27983 */ /* 0x000f620000300a00 */
[----:B-1----:R-:W-:-:S02]  /*c2d0*/  SHF.R.S32.HI R235, RZ, 0x8, R230 ;  /* 0x00000008ffeb7819 */ /* 0x002fc400000114e6 */
[----:B------:R-:W-:Y:S01]  /*c2e0*/  LOP3.LUT R234, R0, 0x1e, RZ, 0xfc, !PT ;  /* 0x0000001e00ea7812 */ /* 0x000fe200078efcff */
[----:B------:R-:W5:Y:S04]  /*c2f0*/  LDL.LU.64 R230, [R1+0x20] ;  /* 0x0000200001e67983 */ /* 0x000f680000300a00 */
[----:B------:R1:W-:Y:S01]  /*c300*/  @P4 STG.E.U8 desc[UR18][R216.64], R235 ;  /* 0x000000ebd8004986 */ /* 0x0003e2000c101112 */
[----:B0-----:R-:W-:Y:S01]  /*c310*/  ISETP.LT.AND P4, PT, R234, UR4, !P0 ;  /* 0x00000004ea007c0c */ /* 0x001fe2000c781270 */
[----:B------:R-:W0:Y:S01]  /*c320*/  LDCU UR4, c[0x0][0x39c] ;  /* 0x00007380ff0477ac */ /* 0x000e220008000800 */
[----:B------:R-:W-:Y:S01]  /*c330*/  LOP3.LUT R234, R0, 0x1f, RZ, 0xfc, !PT ;  /* 0x0000001f00ea7812 */ /* 0x000fe200078efcff */
[----:B---3--:R3:W-:Y:S04]  /*c340*/  @P6 STG.E.U8 desc[UR18][R238.64], R243 ;  /* 0x000000f3ee006986 */ /* 0x0087e8000c101112 */
[----:B-1----:R-:W5:Y:S01]  /*c350*/  LDL.LU.64 R216, [R1+0x198] ;  /* 0x0001980001d87983 */ /* 0x002f620000300a00 */
[----:B0-----:R-:W-:Y:S01]  /*c360*/  ISETP.LT.AND P6, PT, R234, UR4, !P0 ;  /* 0x00000004ea007c0c */ /* 0x001fe2000c7c1270 */
[----:B------:R-:W0:Y:S02]  /*c370*/  LDCU UR4, c[0x0][0x39c] ;  /* 0x00007380ff0477ac */ /* 0x000e240008000800 */
[----:B------:R-:W5:Y:S01]  /*c380*/  LDL.LU.64 R234, [R1+0x18] ;  /* 0x0000180001ea7983 */ /* 0x000f620000300a00 */
[----:B---3--:R-:W-:-:S05]  /*c390*/  PRMT R238, R243, 0x9910, RZ ;  /* 0x00009910f3ee7816 */ /* 0x008fca00000000ff */
[----:B------:R-:W-:Y:S02]  /*c3a0*/  IMAD.MOV.U32 R240, RZ, RZ, R238 ;  /* 0x000000fffff07224 */ /* 0x000fe400078e00ee */
[----:B------:R-:W3:Y:S03]  /*c3b0*/  LDL.LU.64 R238, [R1+0x10] ;  /* 0x0000100001ee7983 */ /* 0x000ee60000300a00 */
[----:B------:R-:W-:-:S05]  /*c3c0*/  SHF.R.S32.HI R242, RZ, 0x8, R240 ;  /* 0x00000008fff27819 */ /* 0x000fca00000114f0 */
[----:B----4-:R1:W-:Y:S04]  /*c3d0*/  @P2 STG.E.U8 desc[UR18][R222.64], R242 ;  /* 0x000000f2de002986 */ /* 0x0103e8000c101112 */
[----:B-1----:R-:W4:Y:S04]  /*c3e0*/  LDL.LU.64 R222, [R1+0x190] ;  /* 0x0001900001de7983 */ /* 0x002f280000300a00 */
[----:B------:R-:W4:Y:S01]  /*c3f0*/  LDL.LU.64 R242, [R1+0x8] ;  /* 0x0000080001f27983 */ /* 0x000f220000300a00 */
[----:B------:R-:W-:-:S04]  /*c400*/  LOP3.LUT R240, R0, 0x20, RZ, 0xfc, !PT ;  /* 0x0000002000f07812 */ /* 0x000fc800078efcff */
[----:B0-----:R-:W-:Y:S01]  /*c410*/  ISETP.LT.AND P2, PT, R240, UR4, !P0 ;  /* 0x00000004f0007c0c */ /* 0x001fe2000c741270 */
[----:B------:R-:W0:Y:S01]  /*c420*/  LDCU UR4, c[0x0][0x39c] ;  /* 0x00007380ff0477ac */ /* 0x000e220008000800 */
[----:B------:R-:W-:Y:S01]  /*c430*/  LOP3.LUT R240, R0, 0x21, RZ, 0xfc, !PT ;  /* 0x0000002100f07812 */ /* 0x000fe200078efcff */
[----:B--2---:R1:W-:Y:S04]  /*c440*/  @P5 STG.E.U8 desc[UR18][R244.64], R248 ;  /* 0x000000f8f4005986 */ /* 0x0043e8000c101112 */
[----:B-1----:R-:W2:Y:S01]  /*c450*/  LDL.LU.64 R244, [R1] ;  /* 0x0000000001f47983 */ /* 0x002ea20000300a00 */
[----:B0-----:R-:W-:Y:S01]  /*c460*/  ISETP.LT.AND P5, PT, R240, UR4, !P0 ;  /* 0x00000004f0007c0c */ /* 0x001fe2000c7a1270 */
[----:B------:R-:W0:Y:S01]  /*c470*/  LDCU UR4, c[0x0][0x39c] ;  /* 0x00007380ff0477ac */ /* 0x000e220008000800 */
[----:B------:R-:W-:-:S02]  /*c480*/  PRMT R240, R248, 0x9910, RZ ;  /* 0x00009910f8f07816 */ /* 0x000fc400000000ff */
[----:B------:R-:W-:Y:S02]  /*c490*/  LOP3.LUT R248, R0, 0x22, RZ, 0xfc, !PT ;  /* 0x0000002200f87812 */ /* 0x000fe400078efcff */
[----:B------:R-:W-:-:S05]  /*c4a0*/  SHF.R.S32.HI R240, RZ, 0x8, R240 ;  /* 0x00000008fff07819 */ /* 0x000fca00000114f0 */
[----:B-----5:R1:W-:Y:S01]  /*c4b0*/  @P3 STG.E.U8 desc[UR18][R226.64], R240 ;  /* 0x000000f0e2003986 */ /* 0x0203e2000c101112 */
[----:B0-----:R-:W-:Y:S01]  /*c4c0*/  ISETP.LT.AND P3, PT, R248, UR4, !P0 ;  /* 0x00000004f8007c0c */ /* 0x001fe2000c761270 */
[----:B------:R-:W0:Y:S01]  /*c4d0*/  LDCU UR4, c[0x0][0x39c] ;  /* 0x00007380ff0477ac */ /* 0x000e220008000800 */
[----:B------:R-:W-:Y:S01]  /*c4e0*/  LOP3.LUT R248, R0, 0x23, RZ, 0xfc, !PT ;  /* 0x0000002300f87812 */ /* 0x000fe200078efcff */
[----:B------:R5:W-:Y:S04]  /*c4f0*/  @P4 STG.E.U8 desc[UR18][R230.64], R251 ;  /* 0x000000fbe6004986 */ /* 0x000be8000c101112 */
[----:B-1----:R-:W2:Y:S04]  /*c500*/  LDL.LU.64 R226, [R1+0x188] ;  /* 0x0001880001e27983 */ /* 0x002ea80000300a00 */
[----:B------:R-:W2:Y:S04]  /*c510*/  LDL.LU R240, [R1+0x180] ;  /* 0x0001800001f07983 */ /* 0x000ea80000300800 */
[----:B-----5:R-:W5:Y:S01]  /*c520*/  LDL.LU.64 R230, [R1+0x178] ;  /* 0x0001780001e67983 */ /* 0x020f620000300a00 */
[----:B0-----:R-:W-:Y:S01]  /*c530*/  ISETP.LT.AND P4, PT, R248, UR4, !P0 ;  /* 0x00000004f8007c0c */ /* 0x001fe2000c781270 */
[----:B------:R-:W0:Y:S01]  /*c540*/  LDCU UR4, c[0x0][0x39c] ;  /* 0x00007380ff0477ac */ /* 0x000e220008000800 */
[----:B------:R-:W-:-:S02]  /*c550*/  PRMT R248, R251, 0x9910, RZ ;  /* 0x00009910fbf87816 */ /* 0x000fc400000000ff */
[----:B------:R-:W-:Y:S02]  /*c560*/  LOP3.LUT R251, R0, 0x24, RZ, 0xfc, !PT ;  /* 0x0000002400fb7812 */ /* 0x000fe400078efcff */
[----:B------:R-:W-:-:S05]  /*c570*/  SHF.R.S32.HI R248, RZ, 0x8, R248 ;  /* 0x00000008fff87819 */ /* 0x000fca00000114f8 */
[----:B------:R1:W-:Y:S01]  /*c580*/  @P6 STG.E.U8 desc[UR18][R234.64], R248 ;  /* 0x000000f8ea006986 */ /* 0x0003e2000c101112 */
[----:B0-----:R-:W-:Y:S01]  /*c590*/  ISETP.LT.AND P6, PT, R251, UR4, !P0 ;  /* 0x00000004fb007c0c */ /* 0x001fe2000c7c1270 */
[----:B------:R-:W0:Y:S01]  /*c5a0*/  LDCU UR4, c[0x0][0x39c] ;  /* 0x00007380ff0477ac */ /* 0x000e220008000800 */
[----:B------:R-:W-:Y:S01]  /*c5b0*/  LOP3.LUT R251, R0, 0x25, RZ, 0xfc, !PT ;  /* 0x0000002500fb7812 */ /* 0x000fe200078efcff */
[----:B---3--:R3:W-:Y:S04]  /*c5c0*/  @P2 STG.E.U8 desc[UR18][R238.64], R250 ;  /* 0x000000faee002986 */ /* 0x0087e8000c101112 */
[----:B-1----:R-:W5:Y:S04]  /*c5d0*/  LDL.LU.64 R234, [R1+0x170] ;  /* 0x0001700001ea7983 */ /* 0x002f680000300a00 */
[----:B------:R-:W5:Y:S01]  /*c5e0*/  LDL.LU R248, [R1+0x168] ;  /* 0x0001680001f87983 */ /* 0x000f620000300800 */
[----:B0-----:R-:W-:Y:S01]  /*c5f0*/  ISETP.LT.AND P2, PT, R251, UR4, !P0 ;  /* 0x00000004fb007c0c */ /* 0x001fe2000c741270 */
[----:B------:R-:W0:Y:S01]  /*c600*/  LDCU UR4, c[0x0][0x39c] ;  /* 0x00007380ff0477ac */ /* 0x000e220008000800 */
[----:B---3--:R-:W-:Y:S01]  /*c610*/  PRMT R250, R250, 0x9910, RZ ;  /* 0x00009910fafa7816 */ /* 0x008fe200000000ff */
[----:B------:R-:W3:Y:S01]  /*c620*/  LDL.LU.64 R238, [R1+0x160] ;  /* 0x0001600001ee7983 */ /* 0x000ee20000300a00 */
[----:B------:R-:W-:-:S02]  /*c630*/  LOP3.LUT R251, R0, 0x26, RZ, 0xfc, !PT ;  /* 0x0000002600fb7812 */ /* 0x000fc400078efcff */
[----:B------:R-:W-:-:S05]  /*c640*/  SHF.R.S32.HI R250, RZ, 0x8, R250 ;  /* 0x00000008fffa7819 */ /* 0x000fca00000114fa */
[----:B----4-:R1:W-:Y:S01]  /*c650*/  @P5 STG.E.U8 desc[UR18][R242.64], R250 ;  /* 0x000000faf2005986 */ /* 0x0103e2000c101112 */
[----:B0-----:R-:W-:Y:S01]  /*c660*/  ISETP.LT.AND P5, PT, R251, UR4, !P0 ;  /* 0x00000004fb007c0c */ /* 0x001fe2000c7a1270 */
[----:B------:R-:W0:Y:S01]  /*c670*/  LDCU UR4, c[0x0][0x39c] ;  /* 0x00007380ff0477ac */ /* 0x000e220008000800 */
[----:B------:R-:W-:Y:S01]  /*c680*/  LOP3.LUT R251, R0, 0x27, RZ, 0xfc, !PT ;  /* 0x0000002700fb7812 */ /* 0x000fe200078efcff */
[----:B-1----:R-:W4:Y:S04]  /*c690*/  LDL.LU.64 R242, [R1+0x158] ;  /* 0x0001580001f27983 */ /* 0x002f280000300a00 */
[----:B------:R-:W3:Y:S04]  /*c6a0*/  LDL.LU R250, [R1+0x150] ;  /* 0x0001500001fa7983 */ /* 0x000ee80000300800 */
[----:B--2---:R1:W-:Y:S01]  /*c6b0*/  @P3 STG.E.U8 desc[UR18][R244.64], R249 ;  /* 0x000000f9f4003986 */ /* 0x0043e2000c101112 */
[----:B0-----:R-:W-:Y:S01]  /*c6c0*/  ISETP.LT.AND P3, PT, R251, UR4, !P0 ;  /* 0x00000004fb007c0c */ /* 0x001fe2000c761270 */
[----:B------:R-:W0:Y:S02]  /*c6d0*/  LDCU UR4, c[0x0][0x39c] ;  /* 0x00007380ff0477ac */ /* 0x000e240008000800 */
[----:B-1----:R-:W2:Y:S04]  /*c6e0*/  LDL.LU.64 R244, [R1+0x148] ;  /* 0x0001480001f47983 */ /* 0x002ea80000300a00 */
[----:B------:R-:W3:Y:S01]  /*c6f0*/  LDL.LU R251, [R1+0x144] ;  /* 0x0001440001fb7983 */ /* 0x000ee20000300800 */
[----:B------:R-:W-:-:S04]  /*c700*/  PRMT R249, R249, 0x9910, RZ ;  /* 0x00009910f9f97816 */ /* 0x000fc800000000ff */
[----:B------:R-:W-:-:S05]  /*c710*/  SHF.R.S32.HI R249, RZ, 0x8, R249 ;  /* 0x00000008fff97819 */ /* 0x000fca00000114f9 */
[----:B---3--:R1:W-:Y:S04]  /*c720*/  @P4 STG.E.U8 desc[UR18][R250.64], R249 ;  /* 0x000000f9fa004986 */ /* 0x0083e8000c101112 */
[----:B-1----:R-:W5:Y:S01]  /*c730*/  LDL.LU R249, [R1+0x140] ;  /* 0x0001400001f97983 */ /* 0x002f620000300800 */
[----:B------:R-:W-:-:S04]  /*c740*/  LOP3.LUT R251, R0, 0x28, RZ, 0xfc, !PT ;  /* 0x0000002800fb7812 */ /* 0x000fc800078efcff */
[----:B0-----:R-:W-:Y:S01]  /*c750*/  ISETP.LT.AND P4, PT, R251, UR4, !P0 ;  /* 0x00000004fb007c0c */ /* 0x001fe2000c781270 */
[----:B------:R-:W0:Y:S01]  /*c760*/  LDCU UR4, c[0x0][0x39c] ;  /* 0x00007380ff0477ac */ /* 0x000e220008000800 */
[----:B------:R-:W-:Y:S01]  /*c770*/  LOP3.LUT R250, R0, 0x29, RZ, 0xfc, !PT ;  /* 0x0000002900fa7812 */ /* 0x000fe200078efcff */
[----:B-----5:R1:W-:Y:S02]  /*c780*/  @P6 STG.E.U8 desc[UR18][R248.64], R241 ;  /* 0x000000f1f8006986 */ /* 0x0203e4000c101112 */
[----:B-1----:R-:W-:Y:S02]  /*c790*/  PRMT R248, R241, 0x9910, RZ ;  /* 0x00009910f1f87816 */ /* 0x002fe400000000ff */
[----:B------:R-:W3:Y:S01]  /*c7a0*/  LDL.LU R241, [R1+0x13c] ;  /* 0x00013c0001f17983 */ /* 0x000ee20000300800 */
[----:B0-----:R-:W-:Y:S01]  /*c7b0*/  ISETP.LT.AND P6, PT, R250, UR4, !P0 ;  /* 0x00000004fa007c0c */ /* 0x001fe2000c7c1270 */
[----:B------:R-:W0:Y:S01]  /*c7c0*/  LDCU UR4, c[0x0][0x39c] ;  /* 0x00007380ff0477ac */ /* 0x000e220008000800 */
[----:B------:R-:W-:-:S02]  /*c7d0*/  SHF.R.S32.HI R248, RZ, 0x8, R248 ;  /* 0x00000008fff87819 */ /* 0x000fc400000114f8 */
[----:B------:R-:W-:-:S03]  /*c7e0*/  LOP3.LUT R249, R0, 0x2a, RZ, 0xfc, !PT ;  /* 0x0000002a00f97812 */ /* 0x000fc600078efcff */
[----:B--2---:R1:W-:Y:S01]  /*c7f0*/  @P2 STG.E.U8 desc[UR18][R244.64], R248 ;  /* 0x000000f8f4002986 */ /* 0x0043e2000c101112 */
[----:B0-----:R-:W-:Y:S01]  /*c800*/  ISETP.LT.AND P2, PT, R249, UR4, !P0 ;  /* 0x00000004f9007c0c */ /* 0x001fe2000c741270 */
[----:B------:R-:W0:Y:S01]  /*c810*/  LDCU UR4, c[0x0][0x39c] ;  /* 0x00007380ff0477ac */ /* 0x000e220008000800 */
[----:B-1----:R-:W-:Y:S01]  /*c820*/  LOP3.LUT R244, R0, 0x2b, RZ, 0xfc, !PT ;  /* 0x0000002b00f47812 */ /* 0x002fe200078efcff */
[----:B----4-:R1:W-:Y:S03]  /*c830*/  @P5 STG.E.U8 desc[UR18][R242.64], R237 ;  /* 0x000000edf2005986 */ /* 0x0103e6000c101112 */
[----:B0-----:R-:W-:Y:S01]  /*c840*/  ISETP.LT.AND P5, PT, R244, UR4, !P0 ;  /* 0x00000004f4007c0c */ /* 0x001fe2000c7a1270 */
[----:B------:R-:W0:Y:S01]  /*c850*/  LDCU UR4, c[0x0][0x39c] ;  /* 0x00007380ff0477ac */ /* 0x000e220008000800 */
[----:B-1----:R-:W-:Y:S02]  /*c860*/  PRMT R242, R237, 0x9910, RZ ;  /* 0x00009910edf27816 */ /* 0x002fe400000000ff */
[----:B------:R-:W2:Y:S02]  /*c870*/  LDL.LU R237, [R1+0x138] ;  /* 0x0001380001ed7983 */ /* 0x000ea40000300800 */
[----:B------:R-:W-:-:S02]  /*c880*/  SHF.R.S32.HI R242, RZ, 0x8, R242 ;  /* 0x00000008fff27819 */ /* 0x000fc400000114f2 */
[----:B------:R-:W-:-:S03]  /*c890*/  LOP3.LUT R243, R0, 0x2c, RZ, 0xfc, !PT ;  /* 0x0000002c00f37812 */ /* 0x000fc600078efcff */
[----:B---3--:R-:W-:Y:S01]  /*c8a0*/  @P3 STG.E.U8 desc[UR18][R240.64], R242 ;  /* 0x000000f2f0003986 */ /* 0x008fe2000c101112 */
[----:B0-----:R-:W-:Y:S01]  /*c8b0*/  ISETP.LT.AND P3, PT, R243, UR4, !P0 ;  /* 0x00000004f3007c0c */ /* 0x001fe2000c761270 */
[----:B------:R-:W0:Y:S01]  /*c8c0*/  LDCU UR4, c[0x0][0x39c] ;  /* 0x00007380ff0477ac */ /* 0x000e220008000800 */
[----:B------:R-:W-:Y:S01]  /*c8d0*/  PRMT R243, R233, 0x9910, RZ ;  /* 0x00009910e9f37816 */ /* 0x000fe200000000ff */
[----:B------:R1:W-:Y:S04]  /*c8e0*/  @P4 STG.E.U8 desc[UR18][R238.64], R233 ;  /* 0x000000e9ee004986 */ /* 0x0003e8000c101112 */
[----:B-1----:R-:W3:Y:S01]  /*c8f0*/  LDL.LU R233, [R1+0x134] ;  /* 0x0001340001e97983 */ /* 0x002ee20000300800 */
[----:B------:R-:W-:-:S04]  /*c900*/  LOP3.LUT R240, R0, 0x2d, RZ, 0xfc, !PT ;  /* 0x0000002d00f07812 */ /* 0x000fc800078efcff */
[----:B0-----:R-:W-:Y:S01]  /*c910*/  ISETP.LT.AND P4, PT, R240, UR4, !P0 ;  /* 0x00000004f0007c0c */ /* 0x001fe2000c781270 */
[----:B------:R-:W0:Y:S01]  /*c920*/  LDCU UR4, c[0x0][0x39c] ;  /* 0x00007380ff0477ac */ /* 0x000e220008000800 */
[----:B------:R-:W-:Y:S02]  /*c930*/  SHF.R.S32.HI R238, RZ, 0x8, R243 ;  /* 0x00000008ffee7819 */ /* 0x000fe400000114f3 */
[----:B------:R-:W-:-:S03]  /*c940*/  LOP3.LUT R239, R0, 0x2e, RZ, 0xfc, !PT ;  /* 0x0000002e00ef7812 */ /* 0x000fc600078efcff */
[----:B--2---:R-:W-:Y:S01]  /*c950*/  @P6 STG.E.U8 desc[UR18][R236.64], R238 ;  /* 0x000000eeec006986 */ /* 0x004fe2000c101112 */
[----:B0-----:R-:W-:Y:S01]  /*c960*/  ISETP.LT.AND P6, PT, R239, UR4, !P0 ;  /* 0x00000004ef007c0c */ /* 0x001fe2000c7c1270 */
[----:B------:R-:W0:Y:S01]  /*c970*/  LDCU UR4, c[0x0][0x39c] ;  /* 0x00007380ff0477ac */ /* 0x000e220008000800 */
[----:B------:R-:W-:-:S04]  /*c980*/  PRMT R239, R229, 0x9910, RZ ;  /* 0x00009910e5ef7816 */ /* 0x000fc800000000ff */
[----:B------:R-:W-:Y:S01]  /*c990*/  SHF.R.S32.HI R239, RZ, 0x8, R239 ;  /* 0x00000008ffef7819 */ /* 0x000fe200000114ef */
[----:B------:R1:W-:Y:S04]  /*c9a0*/  @P2 STG.E.U8 desc[UR18][R234.64], R229 ;  /* 0x000000e5ea002986 */ /* 0x0003e8000c101112 */
[----:B-1----:R-:W2:Y:S01]  /*c9b0*/  LDL.LU R229, [R1+0x130] ;  /* 0x0001300001e57983 */ /* 0x002ea20000300800 */
[----:B------:R-:W-:-:S03]  /*c9c0*/  PRMT R235, R225, 0x9910, RZ ;  /* 0x00009910e1eb7816 */ /* 0x000fc600000000ff */
[----:B---3--:R-:W-:Y:S04]  /*c9d0*/  @P5 STG.E.U8 desc[UR18][R232.64], R239 ;  /* 0x000000efe8005986 */ /* 0x008fe8000c101112 */
[----:B------:R1:W-:Y:S04]  /*c9e0*/  @P3 STG.E.U8 desc[UR18][R230.64], R225 ;  /* 0x000000e1e6003986 */ /* 0x0003e8000c101112 */
[----:B-1----:R-:W3:Y:S01]  /*c9f0*/  LDL.LU R225, [R1+0x12c] ;  /* 0x00012c0001e17983 */ /* 0x002ee20000300800 */
[----:B------:R-:W-:-:S04]  /*ca00*/  LOP3.LUT R240, R0, 0x2f, RZ, 0xfc, !PT ;  /* 0x0000002f00f07812 */ /* 0x000fc800078efcff */
[----:B0-----:R-:W-:Y:S01]  /*ca10*/  ISETP.LT.AND P2, PT, R240, UR4, !P0 ;  /* 0x00000004f0007c0c */ /* 0x001fe2000c741270 */
[----:B------:R-:W0:Y:S01]  /*ca20*/  LDCU UR4, c[0x0][0x39c] ;  /* 0x00007380ff0477ac */ /* 0x000e220008000800 */
[----:B------:R-:W-:Y:S02]  /*ca30*/  LOP3.LUT R240, R0, 0x30, RZ, 0xfc, !PT ;  /* 0x0000003000f07812 */ /* 0x000fe400078efcff */
[----:B------:R-:W-:Y:S02]  /*ca40*/  PRMT R231, R221, 0x9910, RZ ;  /* 0x00009910dde77816 */ /* 0x000fe400000000ff */
[----:B------:R-:W-:Y:S02]  /*ca50*/  SHF.R.S32.HI R235, RZ, 0x8, R235 ;  /* 0x00000008ffeb7819 */ /* 0x000fe400000114eb */
[----:B------:R-:W-:Y:S02]  /*ca60*/  SHF.R.S32.HI R231, RZ, 0x8, R231 ;  /* 0x00000008ffe77819 */ /* 0x000fe400000114e7 */
[----:B0-----:R-:W-:Y:S01]  /*ca70*/  ISETP.LT.AND P5, PT, R240, UR4, !P0 ;  /* 0x00000004f0007c0c */ /* 0x001fe2000c7a1270 */
[----:B------:R-:W0:Y:S01]  /*ca80*/  LDCU UR4, c[0x0][0x39c] ;  /* 0x00007380ff0477ac */ /* 0x000e220008000800 */
[----:B--2---:R-:W-:Y:S04]  /*ca90*/  @P4 STG.E.U8 desc[UR18][R228.64], R235 ;  /* 0x000000ebe4004986 */ /* 0x004fe8000c101112 */
[----:B------:R1:W-:Y:S04]  /*caa0*/  @P6 STG.E.U8 desc[UR18][R226.64], R221 ;  /* 0x000000dde2006986 */ /* 0x0003e8000c101112 */
[----:B-1----:R-:W2:Y:S01]  /*cab0*/  LDL.LU R221, [R1+0x128] ;  /* 0x0001280001dd7983 */ /* 0x002ea20000300800 */
[----:B------:R-:W-:-:S02]  /*cac0*/  PRMT R227, R213, 0x9910, RZ ;  /* 0x00009910d5e37816 */ /* 0x000fc400000000ff */
[----:B------:R-:W-:-:S04]  /*cad0*/  LOP3.LUT R236, R0, 0x31, RZ, 0xfc, !PT ;  /* 0x0000003100ec7812 */ /* 0x000fc800078efcff */
[----:B0-----:R-:W-:Y:S01]  /*cae0*/  ISETP.LT.AND P3, PT, R236, UR4, !P0 ;  /* 0x00000004ec007c0c */ /* 0x001fe2000c761270 */
[----:B------:R-:W0:Y:S01]  /*caf0*/  LDCU UR4, c[0x0][0x39c] ;  /* 0x00007380ff0477ac */ /* 0x000e220008000800 */
[----:B---3--:R-:W-:Y:S04]  /*cb00*/  @P2 STG.E.U8 desc[UR18][R224.64], R231 ;  /* 0x000000e7e0002986 */ /* 0x008fe8000c101112 */
[----:B------:R1:W-:Y:S04]  /*cb10*/  @P5 STG.E.U8 desc[UR18][R222.64], R213 ;  /* 0x000000d5de005986 */ /* 0x0003e8000c101112 */
[----:B-1----:R-:W3:Y:S01]  /*cb20*/  LDL.LU R213, [R1+0x124] ;  /* 0x0001240001d57983 */ /* 0x002ee20000300800 */
[----:B------:R-:W-:-:S04]  /*cb30*/  LOP3.LUT R234, R0, 0x32, RZ, 0xfc, !PT ;  /* 0x0000003200ea7812 */ /* 0x000fc800078efcff */
[----:B0-----:R-:W-:Y:S01]  /*cb40*/  ISETP.LT.AND P4, PT, R234, UR4, !P0 ;  /* 0x00000004ea007c0c */ /* 0x001fe2000c781270 */
[----:B------:R-:W0:Y:S01]  /*cb50*/  LDCU UR4, c[0x0][0x39c] ;  /* 0x00007380ff0477ac */ /* 0x000e220008000800 */
[C---:B------:R-:W-:Y:S02]  /*cb60*/  LOP3.LUT R232, R0.reuse, 0x33, RZ, 0xfc, !PT ;  /* 0x0000003300e87812 */ /* 0x040fe400078efcff */
[----:B------:R-:W-:Y:S02]  /*cb70*/  LOP3.LUT R230, R0, 0x34, RZ, 0xfc, !PT ;  /* 0x0000003400e67812 */ /* 0x000fe400078efcff */
[----:B0-----:R-:W-:Y:S01]  /*cb80*/  ISETP.LT.AND P6, PT, R232, UR4, !P0 ;  /* 0x00000004e8007c0c */ /* 0x001fe2000c7c1270 */
[----:B------:R-:W0:Y:S01]  /*cb90*/  LDCU UR4, c[0x0][0x39c] ;  /* 0x00007380ff0477ac */ /* 0x000e220008000800 */
[----:B------:R-:W-:Y:S02]  /*cba0*/  PRMT R223, R205, 0x9910, RZ ;  /* 0x00009910cddf7816 */ /* 0x000fe400000000ff */
[----:B------:R-:W-:-:S02]  /*cbb0*/  SHF.R.S32.HI R227, RZ, 0x8, R227 ;  /* 0x00000008ffe37819 */ /* 0x000fc400000114e3 */
[----:B------:R-:W-:-:S03]  /*cbc0*/  SHF.R.S32.HI R223, RZ, 0x8, R223 ;  /* 0x00000008ffdf7819 */ /* 0x000fc600000114df */
[----:B--2---:R-:W-:Y:S01]  /*cbd0*/  @P3 STG.E.U8 desc[UR18][R220.64], R227 ;  /* 0x000000e3dc003986 */ /* 0x004fe2000c101112 */
[----:B0-----:R-:W-:-:S03]  /*cbe0*/  ISETP.LT.AND P2, PT, R230, UR4, !P0 ;  /* 0x00000004e6007c0c */ /* 0x001fc6000c741270 */
[----:B------:R0:W-:Y:S01]  /*cbf0*/  @P4 STG.E.U8 desc[UR18][R216.64], R205 ;  /* 0x000000cdd8004986 */ /* 0x0001e2000c101112 */
[----:B------:R-:W1:Y:S03]  /*cc00*/  LDCU UR4, c[0x0][0x39c] ;  /* 0x00007380ff0477ac */ /* 0x000e660008000800 */
[----:B0-----:R-:W2:Y:S01]  /*cc10*/  LDL.LU R205, [R1+0x120] ;  /* 0x0001200001cd7983 */ /* 0x001ea20000300800 */
[----:B------:R-:W-:Y:S02]  /*cc20*/  PRMT R217, R197, 0x9910, RZ ;  /* 0x00009910c5d97816 */ /* 0x000fe400000000ff */
[----:B------:R-:W-:-:S04]  /*cc30*/  LOP3.LUT R228, R0, 0x35, RZ, 0xfc, !PT ;  /* 0x0000003500e47812 */ /* 0x000fc800078efcff */
[----:B-1----:R-:W-:Y:S01]  /*cc40*/  ISETP.LT.AND P5, PT, R228, UR4, !P0 ;  /* 0x00000004e4007c0c */ /* 0x002fe2000c7a1270 */
[----:B------:R-:W0:Y:S01]  /*cc50*/  LDCU UR4, c[0x0][0x39c] ;  /* 0x00007380ff0477ac */ /* 0x000e220008000800 */
[----:B---3--:R-:W-:Y:S04]  /*cc60*/  @P6 STG.E.U8 desc[UR18][R212.64], R223 ;  /* 0x000000dfd4006986 */ /* 0x008fe8000c101112 */
[----:B------:R1:W-:Y:S04]  /*cc70*/  @P2 STG.E.U8 desc[UR18][R208.64], R197 ;  /* 0x000000c5d0002986 */ /* 0x0003e8000c101112 */
[----:B-1----:R-:W3:Y:S01]  /*cc80*/  LDL.LU R197, [R1+0x11c] ;  /* 0x00011c0001c57983 */ /* 0x002ee20000300800 */
[----:B------:R-:W-:-:S02]  /*cc90*/  LOP3.LUT R226, R0, 0x36, RZ, 0xfc, !PT ;  /* 0x0000003600e27812 */ /* 0x000fc400078efcff */
[----:B------:R-:W-:Y:S01]  /*cca0*/  LOP3.LUT R224, R0, 0x37, RZ, 0xfc, !PT ;  /* 0x0000003700e07812 */ /* 0x000fe200078efcff */
[----:B------:R-:W4:Y:S01]  /*ccb0*/  LDL.LU R250, [R1+0x10c] ;  /* 0x00010c0001fa7983 */ /* 0x000f220000300800 */
[----:B0-----:R-:W-:Y:S01]  /*ccc0*/  ISETP.LT.AND P3, PT, R226, UR4, !P0 ;  /* 0x00000004e2007c0c */ /* 0x001fe2000c761270 */
[----:B------:R-:W0:Y:S01]  /*ccd0*/  LDCU UR4, c[0x0][0x39c] ;  /* 0x00007380ff0477ac */ /* 0x000e220008000800 */
[----:B------:R-:W-:Y:S02]  /*cce0*/  LOP3.LUT R222, R0, 0x38, RZ, 0xfc, !PT ;  /* 0x0000003800de7812 */ /* 0x000fe400078efcff */
[----:B0-----:R-:W-:Y:S01]  /*ccf0*/  ISETP.LT.AND P4, PT, R224, UR4, !P0 ;  /* 0x00000004e0007c0c */ /* 0x001fe2000c781270 */
[----:B------:R-:W0:Y:S01]  /*cd00*/  LDCU UR4, c[0x0][0x39c] ;  /* 0x00007380ff0477ac */ /* 0x000e220008000800 */
[----:B------:R-:W-:Y:S02]  /*cd10*/  PRMT R209, R203, 0x9910, RZ ;  /* 0x00009910cbd17816 */ /* 0x000fe400000000ff */
[----:B------:R-:W-:-:S02]  /*cd20*/  SHF.R.S32.HI R217, RZ, 0x8, R217 ;  /* 0x00000008ffd97819 */ /* 0x000fc400000114d9 */
[----:B------:R-:W-:Y:S02]  /*cd30*/  SHF.R.S32.HI R209, RZ, 0x8, R209 ;  /* 0x00000008ffd17819 */ /* 0x000fe400000114d1 */
[----:B0-----:R-:W-:Y:S01]  /*cd40*/  ISETP.LT.AND P6, PT, R222, UR4, !P0 ;  /* 0x00000004de007c0c */ /* 0x001fe2000c7c1270 */
[----:B--2---:R-:W-:Y:S01]  /*cd50*/  @P5 STG.E.U8 desc[UR18][R204.64], R217 ;  /* 0x000000d9cc005986 */ /* 0x004fe2000c101112 */
[----:B------:R-:W0:Y:S03]  /*cd60*/  LDCU UR4, c[0x0][0x39c] ;  /* 0x00007380ff0477ac */ /* 0x000e260008000800 */
[----:B------:R1:W-:Y:S04]  /*cd70*/  @P3 STG.E.U8 desc[UR18][R200.64], R203 ;  /* 0x000000cbc8003986 */ /* 0x0003e8000c101112 */
[----:B-1----:R-:W2:Y:S01]  /*cd80*/  LDL.LU R203, [R1+0x118] ;  /* 0x0001180001cb7983 */ /* 0x002ea20000300800 */
[----:B------:R-:W-:-:S03]  /*cd90*/  PRMT R201, R207, 0x9910, RZ ;  /* 0x00009910cfc97816 */ /* 0x000fc600000000ff */
[----:B---3--:R-:W-:Y:S04]  /*cda0*/  @P4 STG.E.U8 desc[UR18][R196.64], R209 ;  /* 0x000000d1c4004986 */ /* 0x008fe8000c101112 */
[----:B------:R1:W-:Y:S04]  /*cdb0*/  @P6 STG.E.U8 desc[UR18][R198.64], R207 ;  /* 0x000000cfc6006986 */ /* 0x0003e8000c101112 */
[----:B-1----:R-:W3:Y:S01]  /*cdc0*/  LDL.LU R207, [R1+0x114] ;  /* 0x0001140001cf7983 */ /* 0x002ee20000300800 */
[C---:B------:R-:W-:Y:S02]  /*cdd0*/  LOP3.LUT R220, R0.reuse, 0x39, RZ, 0xfc, !PT ;  /* 0x0000003900dc7812 */ /* 0x040fe400078efcff */
[----:B------:R-:W-:Y:S01]  /*cde0*/  LOP3.LUT R216, R0, 0x3a, RZ, 0xfc, !PT ;  /* 0x0000003a00d87812 */ /* 0x000fe200078efcff */
[----:B------:R-:W5:Y:S01]  /*cdf0*/  LDL.LU R251, [R1+0x108] ;  /* 0x0001080001fb7983 */ /* 0x000f620000300800 */
[----:B0-----:R-:W-:Y:S01]  /*ce00*/  ISETP.LT.AND P2, PT, R220, UR4, !P0 ;  /* 0x00000004dc007c0c */ /* 0x001fe2000c741270 */
[----:B------:R-:W0:Y:S01]  /*ce10*/  LDCU UR4, c[0x0][0x39c] ;  /* 0x00007380ff0477ac */ /* 0x000e220008000800 */
[----:B------:R-:W-:-:S02]  /*ce20*/  SHF.R.S32.HI R201, RZ, 0x8, R201 ;  /* 0x00000008ffc97819 */ /* 0x000fc400000114c9 */
[----:B------:R-:W-:Y:S02]  /*ce30*/  PRMT R197, R219, 0x9910, RZ ;  /* 0x00009910dbc57816 */ /* 0x000fe400000000ff */
[----:B0-----:R-:W-:Y:S01]  /*ce40*/  ISETP.LT.AND P5, PT, R216, UR4, !P0 ;  /* 0x00000004d8007c0c */ /* 0x001fe2000c7a1270 */
[----:B------:R-:W0:Y:S06]  /*ce50*/  LDCU UR4, c[0x0][0x39c] ;  /* 0x00007380ff0477ac */ /* 0x000e2c0008000800 */
[----:B--2---:R-:W-:Y:S01]  /*ce60*/  @P2 STG.E.U8 desc[UR18][R202.64], R201 ;  /* 0x000000c9ca002986 */ /* 0x004fe2000c101112 */
[----:B------:R-:W-:-:S04]  /*ce70*/  LOP3.LUT R212, R0, 0x3b, RZ, 0xfc, !PT ;  /* 0x0000003b00d47812 */ /* 0x000fc800078efcff */
[----:B0-----:R-:W-:Y:S01]  /*ce80*/  ISETP.LT.AND P3, PT, R212, UR4, !P0 ;  /* 0x00000004d4007c0c */ /* 0x001fe2000c761270 */
[----:B------:R-:W0:Y:S01]  /*ce90*/  LDCU UR4, c[0x0][0x39c] ;  /* 0x00007380ff0477ac */ /* 0x000e220008000800 */
[----:B------:R-:W-:Y:S01]  /*cea0*/  LOP3.LUT R208, R0, 0x3c, RZ, 0xfc, !PT ;  /* 0x0000003c00d07812 */ /* 0x000fe200078efcff */
[----:B---3--:R1:W-:Y:S04]  /*ceb0*/  @P5 STG.E.U8 desc[UR18][R206.64], R219 ;  /* 0x000000dbce005986 */ /* 0x0083e8000c101112 */
[----:B-1----:R-:W2:Y:S01]  /*cec0*/  LDL.LU R219, [R1+0x110] ;  /* 0x0001100001db7983 */ /* 0x002ea20000300800 */
[----:B0-----:R-:W-:Y:S01]  /*ced0*/  ISETP.LT.AND P4, PT, R208, UR4, !P0 ;  /* 0x00000004d0007c0c */ /* 0x001fe2000c781270 */
[----:B------:R-:W0:Y:S01]  /*cee0*/  LDCU UR4, c[0x0][0x39c] ;  /* 0x00007380ff0477ac */ /* 0x000e220008000800 */
[----:B------:R-:W-:-:S02]  /*cef0*/  LOP3.LUT R204, R0, 0x3d, RZ, 0xfc, !PT ;  /* 0x0000003d00cc7812 */ /* 0x000fc400078efcff */
[----:B------:R-:W-:Y:S02]  /*cf00*/  LOP3.LUT R200, R0, 0x3e, RZ, 0xfc, !PT ;  /* 0x0000003e00c87812 */ /* 0x000fe400078efcff */
[----:B0-----:R-:W-:Y:S01]  /*cf10*/  ISETP.LT.AND P6, PT, R204, UR4, !P0 ;  /* 0x00000004cc007c0c */ /* 0x001fe2000c7c1270 */
[----:B------:R-:W0:Y:S01]  /*cf20*/  LDCU UR4, c[0x0][0x39c] ;  /* 0x00007380ff0477ac */ /* 0x000e220008000800 */
[----:B------:R-:W-:Y:S02]  /*cf30*/  LOP3.LUT R196, R0, 0x3f, RZ, 0xfc, !PT ;  /* 0x0000003f00c47812 */ /* 0x000fe400078efcff */
[----:B0-----:R-:W-:Y:S01]  /*cf40*/  ISETP.LT.AND P2, PT, R200, UR4, !P0 ;  /* 0x00000004c8007c0c */ /* 0x001fe2000c741270 */
[----:B------:R-:W0:Y:S01]  /*cf50*/  LDCU UR4, c[0x0][0x39c] ;  /* 0x00007380ff0477ac */ /* 0x000e220008000800 */
[----:B----4-:R-:W-:Y:S02]  /*cf60*/  PRMT R199, R250, 0x9910, RZ ;  /* 0x00009910fac77816 */ /* 0x010fe400000000ff */
[----:B------:R-:W-:-:S02]  /*cf70*/  SHF.R.S32.HI R197, RZ, 0x8, R197 ;  /* 0x00000008ffc57819 */ /* 0x000fc400000114c5 */
[----:B------:R-:W-:Y:S01]  /*cf80*/  SHF.R.S32.HI R199, RZ, 0x8, R199 ;  /* 0x00000008ffc77819 */ /* 0x000fe200000114c7 */
[----:B------:R-:W-:Y:S01]  /*cf90*/  VIADD R252, R252, UR5 ;  /* 0x00000005fcfc7c36 */ /* 0x000fe20008000000 */
[----:B------:R-:W-:Y:S01]  /*cfa0*/  LOP3.LUT R198, R0, 0x41, RZ, 0xfc, !PT ;  /* 0x0000004100c67812 */ /* 0x000fe200078efcff */
[----:B------:R-:W-:Y:S01]  /*cfb0*/  @P3 STG.E.U8 desc[UR18][R210.64], R197 ;  /* 0x000000c5d2003986 */ /* 0x000fe2000c101112 */
[----:B------:R-:W-:-:S03]  /*cfc0*/  F2FP.SATFINITE.E5M2.F32.PACK_AB_MERGE_C R203, R133, R132, RZ ;  /* 0x0000008485cb723e */ /* 0x000fc600048060ff */
[----:B------:R-:W-:Y:S01]  /*cfd0*/  @P4 STG.E.U8 desc[UR18][R214.64], R250 ;  /* 0x000000fad6004986 */ /* 0x000fe2000c101112 */
[----:B0-----:R-:W-:Y:S01]  /*cfe0*/  ISETP.LT.AND P5, PT, R196, UR4, !P0 ;  /* 0x00000004c4007c0c */ /* 0x001fe2000c7a1270 */
[----:B------:R-:W0:Y:S01]  /*cff0*/  LDCU UR4, c[0x0][0x39c] ;  /* 0x00007380ff0477ac */ /* 0x000e220008000800 */
[----:B------:R-:W-:Y:S02]  /*d000*/  LOP3.LUT R196, R0, 0x40, RZ, 0xfc, !PT ;  /* 0x0000004000c47812 */ /* 0x000fe400078efcff */
[----:B------:R-:W-:Y:S01]  /*d010*/  ISETP.LT.AND P4, PT, R198, UR7, !P0 ;  /* 0x00000007c6007c0c */ /* 0x000fe2000c781270 */
[----:B------:R-:W-:Y:S01]  /*d020*/  VIADD R198, R252, UR5 ;  /* 0x00000005fcc67c36 */ /* 0x000fe20008000000 */
[----:B------:R-:W-:Y:S01]  /*d030*/  ISETP.LT.AND P3, PT, R196, UR6, !P0 ;  /* 0x00000006c4007c0c */ /* 0x000fe2000c761270 */
[----:B------:R-:W1:Y:S01]  /*d040*/  LDCU UR7, c[0x0][0x39c] ;  /* 0x00007380ff0777ac */ /* 0x000e620008000800 */
[----:B------:R-:W-:Y:S02]  /*d050*/  LOP3.LUT R196, R0, 0x42, RZ, 0xfc, !PT ;  /* 0x0000004200c47812 */ /* 0x000fe400078efcff */
[----:B-----5:R-:W-:Y:S01]  /*d060*/  PRMT R201, R251, 0x9910, RZ ;  /* 0x00009910fbc97816 */ /* 0x020fe200000000ff */
[----:B------:R-:W3:Y:S03]  /*d070*/  LDCU UR6, c[0x0][0x39c] ;  /* 0x00007380ff0677ac */ /* 0x000ee60008000800 */
[----:B------:R-:W-:-:S02]  /*d080*/  SHF.R.S32.HI R201, RZ, 0x8, R201 ;  /* 0x00000008ffc97819 */ /* 0x000fc400000114c9 */
[----:B------:R-:W-:Y:S02]  /*d090*/  PRMT R202, R203, 0x9910, RZ ;  /* 0x00009910cbca7816 */ /* 0x000fe400000000ff */
[----:B------:R-:W-:Y:S02]  /*d0a0*/  LOP3.LUT R204, R0, 0x44, RZ, 0xfc, !PT ;  /* 0x0000004400cc7812 */ /* 0x000fe400078efcff */
[----:B------:R-:W-:-:S04]  /*d0b0*/  F2FP.SATFINITE.E5M2.F32.PACK_AB_MERGE_C R137, R137, R136, RZ ;  /* 0x000000888989723e */ /* 0x000fc800048060ff */
[----:B------:R-:W-:Y:S02]  /*d0c0*/  PRMT R136, R137, 0x9910, RZ ;  /* 0x0000991089887816 */ /* 0x000fe400000000ff */
[----:B------:R-:W-:Y:S02]  /*d0d0*/  F2FP.SATFINITE.E5M2.F32.PACK_AB_MERGE_C R143, R143, R142, RZ ;  /* 0x0000008e8f8f723e */ /* 0x000fe400048060ff */
[----:B------:R-:W-:Y:S02]  /*d0e0*/  F2FP.SATFINITE.E5M2.F32.PACK_AB_MERGE_C R145, R145, R144, RZ ;  /* 0x000000909191723e */ /* 0x000fe400048060ff */
[----:B------:R-:W-:Y:S02]  /*d0f0*/  F2FP.SATFINITE.E5M2.F32.PACK_AB_MERGE_C R147, R147, R146, RZ ;  /* 0x000000929393723e */ /* 0x000fe400048060ff */
[----:B------:R-:W-:Y:S02]  /*d100*/  F2FP.SATFINITE.E5M2.F32.PACK_AB_MERGE_C R149, R149, R148, RZ ;  /* 0x000000949595723e */ /* 0x000fe400048060ff */
[----:B------:R-:W-:-:S02]  /*d110*/  F2FP.SATFINITE.E5M2.F32.PACK_AB_MERGE_C R151, R151, R150, RZ ;  /* 0x000000969797723e */ /* 0x000fc400048060ff */
[----:B------:R-:W-:Y:S02]  /*d120*/  F2FP.SATFINITE.E5M2.F32.PACK_AB_MERGE_C R153, R153, R152, RZ ;  /* 0x000000989999723e */ /* 0x000fe400048060ff */
[----:B------:R-:W-:Y:S02]  /*d130*/  LOP3.LUT R142, R0, 0x56, RZ, 0xfc, !PT ;  /* 0x00000056008e7812 */ /* 0x000fe400078efcff */
[----:B------:R-:W-:Y:S01]  /*d140*/  F2FP.SATFINITE.E5M2.F32.PACK_AB_MERGE_C R155, R155, R154, RZ ;  /* 0x0000009a9b9b723e */ /* 0x000fe200048060ff */
[----:B--2---:R2:W-:Y:S04]  /*d150*/  @P6 STG.E.U8 desc[UR18][R218.64], R199 ;  /* 0x000000c7da006986 */ /* 0x0045e8000c101112 */
[----:B------:R-:W-:Y:S01]  /*d160*/  @P2 STG.E.U8 desc[UR18][R246.64], R251 ;  /* 0x000000fbf6002986 */ /* 0x000fe2000c101112 */
[----:B------:R-:W-:-:S02]  /*d170*/  IADD3 R132, P2, PT, R252, R3, RZ ;  /* 0x00000003fc847210 */ /* 0x000fc40007f5e0ff */
[----:B------:R-:W-:Y:S02]  /*d180*/  ISETP.LT.AND P6, PT, R196, UR8, !P0 ;  /* 0x00000008c4007c0c */ /* 0x000fe4000c7c1270 */
[-C--:B------:R-:W-:Y:S02]  /*d190*/  LEA.HI.X.SX32 R133, R252, R2.reuse, 0x1, P2 ;  /* 0x00000002fc857211 */ /* 0x080fe400010f0eff */
[-C--:B------:R-:W-:Y:S02]  /*d1a0*/  IADD3 R196, P2, PT, R198, R3.reuse, RZ ;  /* 0x00000003c6c47210 */ /* 0x080fe40007f5e0ff */
[----:B--2---:R-:W-:Y:S02]  /*d1b0*/  LOP3.LUT R199, R0, 0x43, RZ, 0xfc, !PT ;  /* 0x0000004300c77812 */ /* 0x004fe400078efcff */
[C---:B------:R-:W-:Y:S02]  /*d1c0*/  LEA.HI.X.SX32 R197, R198.reuse, R2, 0x1, P2 ;  /* 0x00000002c6c57211 */ /* 0x040fe400010f0eff */
[----:B0-----:R-:W-:Y:S01]  /*d1d0*/  ISETP.LT.AND P2, PT, R199, UR4, !P0 ;  /* 0x00000004c7007c0c */ /* 0x001fe2000c741270 */
[----:B------:R-:W0:Y:S01]  /*d1e0*/  LDCU UR4, c[0x0][0x39c] ;  /* 0x00007380ff0477ac */ /* 0x000e220008000800 */
[----:B------:R-:W-:Y:S01]  /*d1f0*/  VIADD R199, R198, UR5 ;  /* 0x00000005c6c77c36 */ /* 0x000fe20008000000 */
[----:B------:R2:W-:Y:S04]  /*d200*/  @P5 STG.E.U8 desc[UR18][R132.64], R201 ;  /* 0x000000c984005986 */ /* 0x0005e8000c101112 */
[----:B------:R4:W-:Y:S01]  /*d210*/  @P3 STG.E.U8 desc[UR18][R196.64], R203 ;  /* 0x000000cbc4003986 */ /* 0x0009e2000c101112 */
[C---:B------:R-:W-:Y:S01]  /*d220*/  IADD3 R198, P3, PT, R199.reuse, R3, RZ ;  /* 0x00000003c7c67210 */ /* 0x040fe20007f7e0ff */
[----:B------:R-:W-:-:S03]  /*d230*/  VIADD R200, R199, UR5 ;  /* 0x00000005c7c87c36 */ /* 0x000fc60008000000 */
[-C--:B------:R-:W-:Y:S02]  /*d240*/  LEA.HI.X.SX32 R199, R199, R2.reuse, 0x1, P3 ;  /* 0x00000002c7c77211 */ /* 0x080fe400018f0eff */
[----:B--2---:R-:W-:Y:S02]  /*d250*/  SHF.R.S32.HI R201, RZ, 0x8, R202 ;  /* 0x00000008ffc97819 */ /* 0x004fe400000114ca */
[----:B------:R-:W-:Y:S02]  /*d260*/  LOP3.LUT R133, R0, 0x45, RZ, 0xfc, !PT ;  /* 0x0000004500857812 */ /* 0x000fe400078efcff */
[----:B------:R-:W-:Y:S01]  /*d270*/  IADD3 R132, P5, PT, R200, R3, RZ ;  /* 0x00000003c8847210 */ /* 0x000fe20007fbe0ff */
[----:B------:R2:W-:Y:S01]  /*d280*/  @P4 STG.E.U8 desc[UR18][R198.64], R201 ;  /* 0x000000c9c6004986 */ /* 0x0005e2000c101112 */
[----:B----4-:R-:W-:Y:S02]  /*d290*/  LOP3.LUT R196, R0, 0x46, RZ, 0xfc, !PT ;  /* 0x0000004600c47812 */ /* 0x010fe400078efcff */
[----:B-1----:R-:W-:Y:S01]  /*d2a0*/  ISETP.LT.AND P4, PT, R133, UR7, !P0 ;  /* 0x0000000785007c0c */ /* 0x002fe2000c781270 */
[----:B------:R-:W1:Y:S01]  /*d2b0*/  LDCU UR7, c[0x0][0x39c] ;  /* 0x00007380ff0777ac */ /* 0x000e620008000800 */
[C---:B------:R-:W-:Y:S01]  /*d2c0*/  LEA.HI.X.SX32 R133, R200.reuse, R2, 0x1, P5 ;  /* 0x00000002c8857211 */ /* 0x040fe200028f0eff */
[----:B------:R-:W-:Y:S01]  /*d2d0*/  VIADD R200, R200, UR5 ;  /* 0x00000005c8c87c36 */ /* 0x000fe20008000000 */
[----:B------:R-:W-:-:S02]  /*d2e0*/  F2FP.SATFINITE.E5M2.F32.PACK_AB_MERGE_C R203, R135, R134, RZ ;  /* 0x0000008687cb723e */ /* 0x000fc400048060ff */
[----:B0-----:R-:W-:Y:S01]  /*d2f0*/  ISETP.LT.AND P5, PT, R196, UR4, !P0 ;  /* 0x00000004c4007c0c */ /* 0x001fe2000c7a1270 */
[----:B------:R-:W0:Y:S01]  /*d300*/  LDCU UR4, c[0x0][0x39c] ;  /* 0x00007380ff0477ac */ /* 0x000e220008000800 */
[----:B------:R-:W-:Y:S01]  /*d310*/  PRMT R135, R203, 0x9910, RZ ;  /* 0x00009910cb877816 */ /* 0x000fe200000000ff */
[----:B------:R4:W-:Y:S01]  /*d320*/  @P6 STG.E.U8 desc[UR18][R132.64], R203 ;  /* 0x000000cb84006986 */ /* 0x0009e2000c101112 */
[----:B---3--:R-:W-:Y:S01]  /*d330*/  ISETP.LT.AND P3, PT, R204, UR6, !P0 ;  /* 0x00000006cc007c0c */ /* 0x008fe2000c761270 */
[----:B------:R-:W3:Y:S01]  /*d340*/  LDCU UR6, c[0x0][0x39c] ;  /* 0x00007380ff0677ac */ /* 0x000ee20008000800 */
[C---:B------:R-:W-:Y:S01]  /*d350*/  IADD3 R134, P6, PT, R200.reuse, R3, RZ ;  /* 0x00000003c8867210 */ /* 0x040fe20007fde0ff */
[C---:B--2---:R-:W-:Y:S02]  /*d360*/  VIADD R198, R200.reuse, UR5 ;  /* 0x00000005c8c67c36 */ /* 0x044fe40008000000 */
[----:B------:R-:W-:Y:S01]  /*d370*/  IMAD.MOV.U32 R199, RZ, RZ, R135 ;  /* 0x000000ffffc77224 */ /* 0x000fe200078e0087 */
[----:B------:R-:W-:-:S02]  /*d380*/  LEA.HI.X.SX32 R135, R200, R2, 0x1, P6 ;  /* 0x00000002c8877211 */ /* 0x000fc400030f0eff */
[CC--:B------:R-:W-:Y:S02]  /*d390*/  IADD3 R196, P6, PT, R198.reuse, R3.reuse, RZ ;  /* 0x00000003c6c47210 */ /* 0x0c0fe40007fde0ff */
[----:B------:R-:W-:Y:S02]  /*d3a0*/  SHF.R.S32.HI R199, RZ, 0x8, R199 ;  /* 0x00000008ffc77819 */ /* 0x000fe400000114c7 */
[C---:B------:R-:W-:Y:S01]  /*d3b0*/  LEA.HI.X.SX32 R197, R198.reuse, R2, 0x1, P6 ;  /* 0x00000002c6c57211 */ /* 0x040fe200030f0eff */
[----:B------:R-:W-:Y:S01]  /*d3c0*/  VIADD R198, R198, UR5 ;  /* 0x00000005c6c67c36 */ /* 0x000fe20008000000 */
[C---:B----4-:R-:W-:Y:S01]  /*d3d0*/  LOP3.LUT R132, R0.reuse, 0x47, RZ, 0xfc, !PT ;  /* 0x0000004700847812 */ /* 0x050fe200078efcff */
[----:B------:R2:W-:Y:S01]  /*d3e0*/  @P2 STG.E.U8 desc[UR18][R134.64], R199 ;  /* 0x000000c786002986 */ /* 0x0005e2000c101112 */
[----:B------:R-:W-:Y:S02]  /*d3f0*/  LOP3.LUT R133, R0, 0x48, RZ, 0xfc, !PT ;  /* 0x0000004800857812 */ /* 0x000fe400078efcff */
[----:B0-----:R-:W-:Y:S01]  /*d400*/  ISETP.LT.AND P2, PT, R132, UR4, !P0 ;  /* 0x0000000484007c0c */ /* 0x001fe2000c741270 */
[----:B------:R0:W-:Y:S01]  /*d410*/  @P3 STG.E.U8 desc[UR18][R196.64], R137 ;  /* 0x00000089c4003986 */ /* 0x0001e2000c101112 */
[----:B------:R-:W-:Y:S01]  /*d420*/  IADD3 R132, P6, PT, R198, R3, RZ ;  /* 0x00000003c6847210 */ /* 0x000fe20007fde0ff */
[----:B------:R-:W4:Y:S01]  /*d430*/  LDCU UR4, c[0x0][0x39c] ;  /* 0x00007380ff0477ac */ /* 0x000f220008000800 */
[----:B---3--:R-:W-:-:S02]  /*d440*/  ISETP.LT.AND P3, PT, R133, UR6, !P0 ;  /* 0x0000000685007c0c */ /* 0x008fc4000c761270 */
[C---:B------:R-:W-:Y:S01]  /*d450*/  LEA.HI.X.SX32 R133, R198.reuse, R2, 0x1, P6 ;  /* 0x00000002c6857211 */ /* 0x040fe200030f0eff */
[----:B------:R-:W-:Y:S01]  /*d460*/  VIADD R198, R198, UR5 ;  /* 0x00000005c6c67c36 */ /* 0x000fe20008000000 */
[----:B------:R-:W3:Y:S01]  /*d470*/  LDCU UR6, c[0x0][0x39c] ;  /* 0x00007380ff0677ac */ /* 0x000ee20008000800 */
[----:B--2---:R-:W-:Y:S02]  /*d480*/  SHF.R.S32.HI R199, RZ, 0x8, R136 ;  /* 0x00000008ffc77819 */ /* 0x004fe40000011488 */
[----:B0-----:R-:W-:-:S03]  /*d490*/  F2FP.SATFINITE.E5M2.F32.PACK_AB_MERGE_C R197, R139, R138, RZ ;  /* 0x0000008a8bc5723e */ /* 0x001fc600048060ff */
[----:B------:R0:W-:Y:S01]  /*d4a0*/  @P4 STG.E.U8 desc[UR18][R132.64], R199 ;  /* 0x000000c784004986 */ /* 0x0001e2000c101112 */
[CC--:B------:R-:W-:Y:S01]  /*d4b0*/  IADD3 R134, P4, PT, R198.reuse, R3.reuse, RZ ;  /* 0x00000003c6867210 */ /* 0x0c0fe20007f9e0ff */
[C---:B------:R-:W-:Y:S01]  /*d4c0*/  VIADD R138, R198.reuse, UR5 ;  /* 0x00000005c68a7c36 */ /* 0x040fe20008000000 */
[----:B------:R-:W-:Y:S02]  /*d4d0*/  PRMT R139, R197, 0x9910, RZ ;  /* 0x00009910c58b7816 */ /* 0x000fe400000000ff */
[-C--:B------:R-:W-:Y:S02]  /*d4e0*/  LEA.HI.X.SX32 R135, R198, R2.reuse, 0x1, P4 ;  /* 0x00000002c6877211 */ /* 0x080fe400020f0eff */
[C---:B------:R-:W-:Y:S02]  /*d4f0*/  IADD3 R136, P4, PT, R138.reuse, R3, RZ ;  /* 0x000000038a887210 */ /* 0x040fe40007f9e0ff */
[----:B------:R-:W-:Y:S02]  /*d500*/  SHF.R.S32.HI R139, RZ, 0x8, R139 ;  /* 0x00000008ff8b7819 */ /* 0x000fe4000001148b */
[C---:B------:R-:W-:Y:S01]  /*d510*/  LEA.HI.X.SX32 R137, R138.reuse, R2, 0x1, P4 ;  /* 0x000000028a897211 */ /* 0x040fe200020f0eff */
[----:B------:R-:W-:Y:S01]  /*d520*/  VIADD R138, R138, UR5 ;  /* 0x000000058a8a7c36 */ /* 0x000fe20008000000 */
[----:B------:R2:W-:Y:S01]  /*d530*/  @P5 STG.E.U8 desc[UR18][R134.64], R197 ;  /* 0x000000c586005986 */ /* 0x0005e2000c101112 */
[----:B------:R-:W-:-:S02]  /*d540*/  LOP3.LUT R196, R0, 0x4a, RZ, 0xfc, !PT ;  /* 0x0000004a00c47812 */ /* 0x000fc400078efcff */
[----:B0-----:R-:W-:Y:S01]  /*d550*/  LOP3.LUT R133, R0, 0x4b, RZ, 0xfc, !PT ;  /* 0x0000004b00857812 */ /* 0x001fe200078efcff */
[----:B------:R0:W-:Y:S01]  /*d560*/  @P2 STG.E.U8 desc[UR18][R136.64], R139 ;  /* 0x0000008b88002986 */ /* 0x0001e2000c101112 */
[-C--:B------:R-:W-:Y:S02]  /*d570*/  IADD3 R132, P2, PT, R138, R3.reuse, RZ ;  /* 0x000000038a847210 */ /* 0x080fe40007f5e0ff */
[----:B------:R-:W-:Y:S02]  /*d580*/  LOP3.LUT R200, R0, 0x49, RZ, 0xfc, !PT ;  /* 0x0000004900c87812 */ /* 0x000fe400078efcff */
[----:B----4-:R-:W-:Y:S01]  /*d590*/  ISETP.LT.AND P4, PT, R196, UR4, !P0 ;  /* 0x00000004c4007c0c */ /* 0x010fe2000c781270 */
[----:B------:R-:W4:Y:S01]  /*d5a0*/  LDCU UR4, c[0x0][0x39c] ;  /* 0x00007380ff0477ac */ /* 0x000f220008000800 */
[----:B---3--:R-:W-:Y:S02]  /*d5b0*/  ISETP.LT.AND P5, PT, R133, UR6, !P0 ;  /* 0x0000000685007c0c */ /* 0x008fe4000c7a1270 */
[----:B------:R-:W-:Y:S01]  /*d5c0*/  F2FP.SATFINITE.E5M2.F32.PACK_AB_MERGE_C R199, R141, R140, RZ ;  /* 0x0000008c8dc7723e */ /* 0x000fe200048060ff */
[----:B------:R-:W3:Y:S01]  /*d5d0*/  LDCU UR6, c[0x0][0x39c] ;  /* 0x00007380ff0677ac */ /* 0x000ee20008000800 */
[C---:B------:R-:W-:Y:S01]  /*d5e0*/  LEA.HI.X.SX32 R133, R138.reuse, R2, 0x1, P2 ;  /* 0x000000028a857211 */ /* 0x040fe200010f0eff */
[----:B------:R-:W-:Y:S01]  /*d5f0*/  VIADD R138, R138, UR5 ;  /* 0x000000058a8a7c36 */ /* 0x000fe20008000000 */
[----:B-1----:R-:W-:Y:S01]  /*d600*/  ISETP.LT.AND P6, PT, R200, UR7, !P0 ;  /* 0x00000007c8007c0c */ /* 0x002fe2000c7c1270 */
[----:B------:R-:W1:Y:S02]  /*d610*/  LDCU UR7, c[0x0][0x39c] ;  /* 0x00007380ff0777ac */ /* 0x000e640008000800 */
[----:B------:R5:W-:Y:S01]  /*d620*/  @P3 STG.E.U8 desc[UR18][R132.64], R199 ;  /* 0x000000c784003986 */ /* 0x000be2000c101112 */
[C---:B--2---:R-:W-:Y:S01]  /*d630*/  IADD3 R134, P3, PT, R138.reuse, R3, RZ ;  /* 0x000000038a867210 */ /* 0x044fe20007f7e0ff */
[----:B0-----:R-:W-:Y:S01]  /*d640*/  VIADD R139, R138, UR5 ;  /* 0x000000058a8b7c36 */ /* 0x001fe20008000000 */
[----:B------:R-:W-:-:S02]  /*d650*/  PRMT R141, R199, 0x9910, RZ ;  /* 0x00009910c78d7816 */ /* 0x000fc400000000ff */
[-C--:B------:R-:W-:Y:S02]  /*d660*/  LEA.HI.X.SX32 R135, R138, R2.reuse, 0x1, P3 ;  /* 0x000000028a877211 */ /* 0x080fe400018f0eff */
[CC--:B------:R-:W-:Y:S02]  /*d670*/  IADD3 R136, P3, PT, R139.reuse, R3.reuse, RZ ;  /* 0x000000038b887210 */ /* 0x0c0fe40007f7e0ff */
[----:B------:R-:W-:Y:S02]  /*d680*/  SHF.R.S32.HI R141, RZ, 0x8, R141 ;  /* 0x00000008ff8d7819 */ /* 0x000fe4000001148d */
[C---:B------:R-:W-:Y:S02]  /*d690*/  LOP3.LUT R138, R0.reuse, 0x4d, RZ, 0xfc, !PT ;  /* 0x0000004d008a7812 */ /* 0x040fe400078efcff */
[C---:B------:R-:W-:Y:S01]  /*d6a0*/  LEA.HI.X.SX32 R137, R139.reuse, R2, 0x1, P3 ;  /* 0x000000028b897211 */ /* 0x040fe200018f0eff */
[----:B------:R-:W-:Y:S01]  /*d6b0*/  VIADD R139, R139, UR5 ;  /* 0x000000058b8b7c36 */ /* 0x000fe20008000000 */
[----:B------:R-:W-:Y:S01]  /*d6c0*/  LOP3.LUT R196, R0, 0x4c, RZ, 0xfc, !PT ;  /* 0x0000004c00c47812 */ /* 0x000fe200078efcff */
[----:B------:R0:W-:Y:S01]  /*d6d0*/  @P6 STG.E.U8 desc[UR18][R134.64], R141 ;  /* 0x0000008d86006986 */ /* 0x0001e2000c101112 */
[----:B----4-:R-:W-:Y:S01]  /*d6e0*/  ISETP.LT.AND P3, PT, R138, UR4, !P0 ;  /* 0x000000048a007c0c */ /* 0x010fe2000c761270 */
[----:B------:R-:W2:Y:S01]  /*d6f0*/  LDCU UR4, c[0x0][0x39c] ;  /* 0x00007380ff0477ac */ /* 0x000ea20008000800 */
[----:B------:R-:W-:Y:S01]  /*d700*/  PRMT R138, R143, 0x9910, RZ ;  /* 0x000099108f8a7816 */ /* 0x000fe200000000ff */
[----:B------:R4:W-:Y:S01]  /*d710*/  @P4 STG.E.U8 desc[UR18][R136.64], R143 ;  /* 0x0000008f88004986 */ /* 0x0009e2000c101112 */
[----:B-----5:R-:W-:-:S02]  /*d720*/  IADD3 R132, P4, PT, R139, R3, RZ ;  /* 0x000000038b847210 */ /* 0x020fc40007f9e0ff */
[----:B-1----:R-:W-:Y:S01]  /*d730*/  ISETP.LT.AND P2, PT, R196, UR7, !P0 ;  /* 0x00000007c4007c0c */ /* 0x002fe2000c741270 */
[----:B------:R-:W1:Y:S01]  /*d740*/  LDCU UR7, c[0x0][0x39c] ;  /* 0x00007380ff0777ac */ /* 0x000e620008000800 */
[C---:B------:R-:W-:Y:S01]  /*d750*/  LEA.HI.X.SX32 R133, R139.reuse, R2, 0x1, P4 ;  /* 0x000000028b857211 */ /* 0x040fe200020f0eff */
[----:B------:R-:W-:Y:S01]  /*d760*/  VIADD R139, R139, UR5 ;  /* 0x000000058b8b7c36 */ /* 0x000fe20008000000 */
[----:B0-----:R-:W-:Y:S02]  /*d770*/  SHF.R.S32.HI R141, RZ, 0x8, R138 ;  /* 0x00000008ff8d7819 */ /* 0x001fe4000001148a */
[----:B------:R-:W-:-:S03]  /*d780*/  LOP3.LUT R140, R0, 0x4e, RZ, 0xfc, !PT ;  /* 0x0000004e008c7812 */ /* 0x000fc600078efcff */
[----:B------:R0:W-:Y:S01]  /*d790*/  @P5 STG.E.U8 desc[UR18][R132.64], R141 ;  /* 0x0000008d84005986 */ /* 0x0001e2000c101112 */
[C---:B------:R-:W-:Y:S01]  /*d7a0*/  IADD3 R134, P5, PT, R139.reuse, R3, RZ ;  /* 0x000000038b867210 */ /* 0x040fe20007fbe0ff */
[----:B------:R-:W-:Y:S01]  /*d7b0*/  VIADD R138, R139, UR5 ;  /* 0x000000058b8a7c36 */ /* 0x000fe20008000000 */
[----:B---3--:R-:W-:Y:S01]  /*d7c0*/  ISETP.LT.AND P4, PT, R140, UR6, !P0 ;  /* 0x000000068c007c0c */ /* 0x008fe2000c781270 */
[----:B------:R-:W3:Y:S01]  /*d7d0*/  LDCU UR6, c[0x0][0x39c] ;  /* 0x00007380ff0677ac */ /* 0x000ee20008000800 */
[----:B----4-:R-:W-:Y:S02]  /*d7e0*/  LOP3.LUT R136, R0, 0x4f, RZ, 0xfc, !PT ;  /* 0x0000004f00887812 */ /* 0x010fe400078efcff */
[----:B------:R-:W-:Y:S02]  /*d7f0*/  PRMT R140, R145, 0x9910, RZ ;  /* 0x00009910918c7816 */ /* 0x000fe400000000ff */
[----:B------:R-:W-:Y:S02]  /*d800*/  LEA.HI.X.SX32 R135, R139, R2, 0x1, P5 ;  /* 0x000000028b877211 */ /* 0x000fe400028f0eff */
[----:B--2---:R-:W-:-:S02]  /*d810*/  ISETP.LT.AND P5, PT, R136, UR4, !P0 ;  /* 0x0000000488007c0c */ /* 0x004fc4000c7a1270 */
[----:B------:R-:W-:Y:S01]  /*d820*/  LOP3.LUT R137, R0, 0x50, RZ, 0xfc, !PT ;  /* 0x0000005000897812 */ /* 0x000fe200078efcff */
[----:B------:R-:W-:Y:S01]  /*d830*/  IMAD.MOV.U32 R139, RZ, RZ, R140 ;  /* 0x000000ffff8b7224 */ /* 0x000fe200078e008c */
[C---:B------:R-:W-:Y:S01]  /*d840*/  IADD3 R136, P6, PT, R138.reuse, R3, RZ ;  /* 0x000000038a887210 */ /* 0x040fe20007fde0ff */
[----:B------:R2:W-:Y:S01]  /*d850*/  @P2 STG.E.U8 desc[UR18][R134.64], R145 ;  /* 0x0000009186002986 */ /* 0x0005e2000c101112 */
[----:B-1----:R-:W-:Y:S01]  /*d860*/  ISETP.LT.AND P2, PT, R137, UR7, !P0 ;  /* 0x0000000789007c0c */ /* 0x002fe2000c741270 */
[----:B------:R-:W1:Y:S01]  /*d870*/  LDCU UR4, c[0x0][0x39c] ;  /* 0x00007380ff0477ac */ /* 0x000e620008000800 */
[C---:B------:R-:W-:Y:S01]  /*d880*/  LEA.HI.X.SX32 R137, R138.reuse, R2, 0x1, P6 ;  /* 0x000000028a897211 */ /* 0x040fe200030f0eff */
[----:B------:R-:W-:Y:S01]  /*d890*/  VIADD R138, R138, UR5 ;  /* 0x000000058a8a7c36 */ /* 0x000fe20008000000 */
[----:B------:R-:W-:Y:S01]  /*d8a0*/  SHF.R.S32.HI R139, RZ, 0x8, R139 ;  /* 0x00000008ff8b7819 */ /* 0x000fe2000001148b */
[----:B------:R-:W4:Y:S01]  /*d8b0*/  LDCU UR7, c[0x0][0x39c] ;  /* 0x00007380ff0777ac */ /* 0x000f220008000800 */
[----:B0-----:R-:W-:-:S02]  /*d8c0*/  LOP3.LUT R133, R0, 0x51, RZ, 0xfc, !PT ;  /* 0x0000005100857812 */ /* 0x001fc400078efcff */
[CC--:B------:R-:W-:Y:S01]  /*d8d0*/  IADD3 R132, P6, PT, R138.reuse, R3.reuse, RZ ;  /* 0x000000038a847210 */ /* 0x0c0fe20007fde0ff */
[----:B------:R0:W-:Y:S01]  /*d8e0*/  @P3 STG.E.U8 desc[UR18][R136.64], R139 ;  /* 0x0000008b88003986 */ /* 0x0001e2000c101112 */
[----:B---3--:R-:W-:Y:S01]  /*d8f0*/  ISETP.LT.AND P3, PT, R133, UR6, !P0 ;  /* 0x0000000685007c0c */ /* 0x008fe2000c761270 */
[----:B------:R-:W3:Y:S01]  /*d900*/  LDCU UR6, c[0x0][0x39c] ;  /* 0x00007380ff0677ac */ /* 0x000ee20008000800 */
[CC--:B------:R-:W-:Y:S01]  /*d910*/  LEA.HI.X.SX32 R133, R138.reuse, R2.reuse, 0x1, P6 ;  /* 0x000000028a857211 */ /* 0x0c0fe200030f0eff */
[----:B------:R-:W-:Y:S01]  /*d920*/  VIADD R138, R138, UR5 ;  /* 0x000000058a8a7c36 */ /* 0x000fe20008000000 */
[----:B--2---:R-:W-:Y:S02]  /*d930*/  LOP3.LUT R135, R0, 0x52, RZ, 0xfc, !PT ;  /* 0x0000005200877812 */ /* 0x004fe400078efcff */
[----:B------:R-:W-:Y:S02]  /*d940*/  PRMT R141, R147, 0x9910, RZ ;  /* 0x00009910938d7816 */ /* 0x000fe400000000ff */
[C---:B------:R-:W-:Y:S01]  /*d950*/  IADD3 R134, P6, PT, R138.reuse, R3, RZ ;  /* 0x000000038a867210 */ /* 0x040fe20007fde0ff */
[----:B------:R2:W-:Y:S01]  /*d960*/  @P4 STG.E.U8 desc[UR18][R132.64], R147 ;  /* 0x0000009384004986 */ /* 0x0005e2000c101112 */
[----:B-1----:R-:W-:Y:S01]  /*d970*/  ISETP.LT.AND P4, PT, R135, UR4, !P0 ;  /* 0x0000000487007c0c */ /* 0x002fe2000c781270 */
[C---:B0-----:R-:W-:Y:S01]  /*d980*/  VIADD R139, R138.reuse, UR5 ;  /* 0x000000058a8b7c36 */ /* 0x041fe20008000000 */
[----:B------:R-:W-:Y:S01]  /*d990*/  LEA.HI.X.SX32 R135, R138, R2, 0x1, P6 ;  /* 0x000000028a877211 */ /* 0x000fe200030f0eff */
[----:B------:R-:W0:Y:S01]  /*d9a0*/  LDCU UR4, c[0x0][0x39c] ;  /* 0x00007380ff0477ac */ /* 0x000e220008000800 */
[----:B------:R-:W-:-:S02]  /*d9b0*/  SHF.R.S32.HI R141, RZ, 0x8, R141 ;  /* 0x00000008ff8d7819 */ /* 0x000fc4000001148d */
[C---:B------:R-:W-:Y:S02]  /*d9c0*/  LOP3.LUT R137, R0.reuse, 0x53, RZ, 0xfc, !PT ;  /* 0x0000005300897812 */ /* 0x040fe400078efcff */
[-C--:B------:R-:W-:Y:S01]  /*d9d0*/  IADD3 R136, P6, PT, R139, R3.reuse, RZ ;  /* 0x000000038b887210 */ /* 0x080fe20007fde0ff */
[----:B------:R1:W-:Y:S01]  /*d9e0*/  @P5 STG.E.U8 desc[UR18][R134.64], R141 ;  /* 0x0000008d86005986 */ /* 0x0003e2000c101112 */
[----:B----4-:R-:W-:Y:S01]  /*d9f0*/  ISETP.LT.AND P5, PT, R137, UR7, !P0 ;  /* 0x0000000789007c0c */ /* 0x010fe2000c7a1270 */
[----:B------:R-:W4:Y:S01]  /*da00*/  LDCU UR7, c[0x0][0x39c] ;  /* 0x00007380ff0777ac */ /* 0x000f220008000800 */
[CC--:B------:R-:W-:Y:S01]  /*da10*/  LEA.HI.X.SX32 R137, R139.reuse, R2.reuse, 0x1, P6 ;  /* 0x000000028b897211 */ /* 0x0c0fe200030f0eff */
[----:B------:R-:W-:Y:S01]  /*da20*/  VIADD R139, R139, UR5 ;  /* 0x000000058b8b7c36 */ /* 0x000fe20008000000 */
[----:B------:R-:W-:Y:S02]  /*da30*/  LOP3.LUT R138, R0, 0x54, RZ, 0xfc, !PT ;  /* 0x00000054008a7812 */ /* 0x000fe400078efcff */
[----:B--2---:R-:W-:Y:S01]  /*da40*/  PRMT R133, R149, 0x9910, RZ ;  /* 0x0000991095857816 */ /* 0x004fe200000000ff */
[----:B------:R2:W-:Y:S01]  /*da50*/  @P2 STG.E.U8 desc[UR18][R136.64], R149 ;  /* 0x0000009588002986 */ /* 0x0005e2000c101112 */
[----:B---3--:R-:W-:Y:S01]  /*da60*/  ISETP.LT.AND P6, PT, R138, UR6, !P0 ;  /* 0x000000068a007c0c */ /* 0x008fe2000c7c1270 */
[C---:B------:R-:W-:Y:S01]  /*da70*/  VIADD R138, R139.reuse, UR5 ;  /* 0x000000058b8a7c36 */ /* 0x040fe20008000000 */
[C---:B------:R-:W-:Y:S01]  /*da80*/  IADD3 R132, P2, PT, R139.reuse, R3, RZ ;  /* 0x000000038b847210 */ /* 0x040fe20007f5e0ff */
[----:B-1----:R-:W-:Y:S01]  /*da90*/  IMAD.MOV.U32 R141, RZ, RZ, R133 ;  /* 0x000000ffff8d7224 */ /* 0x002fe200078e0085 */
[----:B------:R-:W1:Y:S02]  /*daa0*/  LDCU UR6, c[0x0][0x39c] ;  /* 0x00007380ff0677ac */ /* 0x000e640008000800 */
[----:B------:R-:W-:-:S02]  /*dab0*/  LEA.HI.X.SX32 R133, R139, R2, 0x1, P2 ;  /* 0x000000028b857211 */ /* 0x000fc400010f0eff */
[----:B------:R-:W-:Y:S02]  /*dac0*/  IADD3 R134, P2, PT, R138, R3, RZ ;  /* 0x000000038a867210 */ /* 0x000fe40007f5e0ff */
[----:B------:R-:W-:Y:S02]  /*dad0*/  LOP3.LUT R139, R0, 0x55, RZ, 0xfc, !PT ;  /* 0x00000055008b7812 */ /* 0x000fe400078efcff */
[C---:B------:R-:W-:Y:S02]  /*dae0*/  LEA.HI.X.SX32 R135, R138.reuse, R2, 0x1, P2 ;  /* 0x000000028a877211 */ /* 0x040fe400010f0eff */
[----:B0-----:R-:W-:Y:S01]  /*daf0*/  ISETP.LT.AND P2, PT, R139, UR4, !P0 ;  /* 0x000000048b007c0c */ /* 0x001fe2000c741270 */
[----:B------:R-:W0:Y:S01]  /*db00*/  LDCU UR4, c[0x0][0x39c] ;  /* 0x00007380ff0477ac */ /* 0x000e220008000800 */
[----:B------:R-:W-:Y:S01]  /*db10*/  SHF.R.S32.HI R141, RZ, 0x8, R141 ;  /* 0x00000008ff8d7819 */ /* 0x000fe2000001148d */
[----:B------:R-:W-:Y:S01]  /*db20*/  VIADD R138, R138, UR5 ;  /* 0x000000058a8a7c36 */ /* 0x000fe20008000000 */
[----:B------:R-:W-:-:S03]  /*db30*/  PRMT R140, R151, 0x9910, RZ ;  /* 0x00009910978c7816 */ /* 0x000fc600000000ff */
[----:B------:R3:W-:Y:S01]  /*db40*/  @P3 STG.E.U8 desc[UR18][R132.64], R141 ;  /* 0x0000008d84003986 */ /* 0x0007e2000c101112 */
[C---:B--2---:R-:W-:Y:S01]  /*db50*/  IADD3 R136, P3, PT, R138.reuse, R3, RZ ;  /* 0x000000038a887210 */ /* 0x044fe20007f7e0ff */
[----:B------:R-:W-:-:S03]  /*db60*/  VIADD R139, R138, UR5 ;  /* 0x000000058a8b7c36 */ /* 0x000fc60008000000 */
[-C--:B------:R-:W-:Y:S01]  /*db70*/  LEA.HI.X.SX32 R137, R138, R2.reuse, 0x1, P3 ;  /* 0x000000028a897211 */ /* 0x080fe200018f0eff */
[----:B------:R2:W-:Y:S01]  /*db80*/  @P4 STG.E.U8 desc[UR18][R134.64], R151 ;  /* 0x0000009786004986 */ /* 0x0005e2000c101112 */
[----:B---3--:R-:W-:Y:S02]  /*db90*/  SHF.R.S32.HI R141, RZ, 0x8, R140 ;  /* 0x00000008ff8d7819 */ /* 0x008fe4000001148c */
[C---:B------:R-:W-:Y:S02]  /*dba0*/  LOP3.LUT R133, R0.reuse, 0x57, RZ, 0xfc, !PT ;  /* 0x0000005700857812 */ /* 0x040fe400078efcff */
[-C--:B------:R-:W-:Y:S01]  /*dbb0*/  IADD3 R132, P4, PT, R139, R3.reuse, RZ ;  /* 0x000000038b847210 */ /* 0x080fe20007f9e0ff */
[----:B------:R3:W-:Y:S01]  /*dbc0*/  @P5 STG.E.U8 desc[UR18][R136.64], R141 ;  /* 0x0000008d88005986 */ /* 0x0007e2000c101112 */
[----:B--2---:R-:W-:Y:S02]  /*dbd0*/  LOP3.LUT R134, R0, 0x58, RZ, 0xfc, !PT ;  /* 0x0000005800867812 */ /* 0x004fe400078efcff */
[----:B----4-:R-:W-:Y:S01]  /*dbe0*/  ISETP.LT.AND P5, PT, R133, UR7, !P0 ;  /* 0x0000000785007c0c */ /* 0x010fe2000c7a1270 */
[----:B------:R-:W2:Y:S01]  /*dbf0*/  LDCU UR7, c[0x0][0x39c] ;  /* 0x00007380ff0777ac */ /* 0x000ea20008000800 */
[C---:B------:R-:W-:Y:S01]  /*dc00*/  LEA.HI.X.SX32 R133, R139.reuse, R2, 0x1, P4 ;  /* 0x000000028b857211 */ /* 0x040fe200020f0eff */
[----:B------:R-:W-:Y:S01]  /*dc10*/  VIADD R139, R139, UR5 ;  /* 0x000000058b8b7c36 */ /* 0x000fe20008000000 */
[----:B0-----:R-:W-:Y:S01]  /*dc20*/  ISETP.LT.AND P4, PT, R134, UR4, !P0 ;  /* 0x0000000486007c0c */ /* 0x001fe2000c781270 */
[----:B------:R-:W0:Y:S01]  /*dc30*/  LDCU UR4, c[0x0][0x39c] ;  /* 0x00007380ff0477ac */ /* 0x000e220008000800 */
[----:B------:R-:W-:Y:S01]  /*dc40*/  PRMT R135, R153, 0x9910, RZ ;  /* 0x0000991099877816 */ /* 0x000fe200000000ff */
[----:B------:R4:W-:Y:S01]  /*dc50*/  @P6 STG.E.U8 desc[UR18][R132.64], R153 ;  /* 0x0000009984006986 */ /* 0x0009e2000c101112 */
[----:B-1----:R-:W-:Y:S01]  /*dc60*/  ISETP.LT.AND P3, PT, R142, UR6, !P0 ;  /* 0x000000068e007c0c */ /* 0x002fe2000c761270 */
[----:B------:R-:W1:Y:S01]  /*dc70*/  LDCU UR6, c[0x0][0x39c] ;  /* 0x00007380ff0677ac */ /* 0x000e620008000800 */
[C---:B------:R-:W-:Y:S01]  /*dc80*/  IADD3 R134, P6, PT, R139.reuse, R3, RZ ;  /* 0x000000038b867210 */ /* 0x040fe20007fde0ff */
[----:B------:R-:W-:-:S02]  /*dc90*/  VIADD R138, R139, UR5 ;  /* 0x000000058b8a7c36 */ /* 0x000fc40008000000 */
[----:B---3--:R-:W-:Y:S01]  /*dca0*/  IMAD.MOV.U32 R137, RZ, RZ, R135 ;  /* 0x000000ffff897224 */ /* 0x008fe200078e0087 */
[-C--:B------:R-:W-:Y:S02]  /*dcb0*/  LEA.HI.X.SX32 R135, R139, R2.reuse, 0x1, P6 ;  /* 0x000000028b877211 */ /* 0x080fe400030f0eff */
[C---:B------:R-:W-:Y:S02]  /*dcc0*/  IADD3 R136, P6, PT, R138.reuse, R3, RZ ;  /* 0x000000038a887210 */ /* 0x040fe40007fde0ff */
[----:B------:R-:W-:Y:S02]  /*dcd0*/  SHF.R.S32.HI R139, RZ, 0x8, R137 ;  /* 0x00000008ff8b7819 */ /* 0x000fe40000011489 */
[C---:B------:R-:W-:Y:S01]  /*dce0*/  LEA.HI.X.SX32 R137, R138.reuse, R2, 0x1, P6 ;  /* 0x000000028a897211 */ /* 0x040fe200030f0eff */
[----:B------:R-:W-:Y:S01]  /*dcf0*/  VIADD R138, R138, UR5 ;  /* 0x000000058a8a7c36 */ /* 0x000fe20008000000 */
[C---:B----4-:R-:W-:Y:S01]  /*dd00*/  LOP3.LUT R132, R0.reuse, 0x59, RZ, 0xfc, !PT ;  /* 0x0000005900847812 */ /* 0x050fe200078efcff */
[----:B------:R3:W-:Y:S01]  /*dd10*/  @P2 STG.E.U8 desc[UR18][R134.64], R139 ;  /* 0x0000008b86002986 */ /* 0x0007e2000c101112 */
[----:B------:R-:W-:-:S02]  /*dd20*/  LOP3.LUT R133, R0, 0x5a, RZ, 0xfc, !PT ;  /* 0x0000005a00857812 */ /* 0x000fc400078efcff */
[----:B0-----:R-:W-:Y:S02]  /*dd30*/  ISETP.LT.AND P2, PT, R132, UR4, !P0 ;  /* 0x0000000484007c0c */ /* 0x001fe4000c741270 */
[----:B------:R-:W-:Y:S01]  /*dd40*/  PRMT R141, R155, 0x9910, RZ ;  /* 0x000099109b8d7816 */ /* 0x000fe200000000ff */
[----:B------:R0:W-:Y:S01]  /*dd50*/  @P3 STG.E.U8 desc[UR18][R136.64], R155 ;  /* 0x0000009b88003986 */ /* 0x0001e2000c101112 */
[C---:B------:R-:W-:Y:S01]  /*dd60*/  IADD3 R132, P6, PT, R138.reuse, R3, RZ ;  /* 0x000000038a847210 */ /* 0x040fe20007fde0ff */
[----:B------:R-:W4:Y:S01]  /*dd70*/  LDCU UR4, c[0x0][0x39c] ;  /* 0x00007380ff0477ac */ /* 0x000f220008000800 */
[----:B-1----:R-:W-:Y:S02]  /*dd80*/  ISETP.LT.AND P3, PT, R133, UR6, !P0 ;  /* 0x0000000685007c0c */ /* 0x002fe4000c761270 */
[C---:B------:R-:W-:Y:S01]  /*dd90*/  LEA.HI.X.SX32 R133, R138.reuse, R2, 0x1, P6 ;  /* 0x000000028a857211 */ /* 0x040fe200030f0eff */
[----:B------:R-:W-:Y:S01]  /*dda0*/  VIADD R138, R138, UR5 ;  /* 0x000000058a8a7c36 */ /* 0x000fe20008000000 */
[----:B------:R-:W-:Y:S01]  /*ddb0*/  SHF.R.S32.HI R141, RZ, 0x8, R141 ;  /* 0x00000008ff8d7819 */ /* 0x000fe2000001148d */
[----:B------:R-:W1:Y:S01]  /*ddc0*/  LDCU UR6, c[0x0][0x39c] ;  /* 0x00007380ff0677ac */ /* 0x000e620008000800 */
[----:B------:R-:W-:Y:S01]  /*ddd0*/  F2FP.SATFINITE.E5M2.F32.PACK_AB_MERGE_C R157, R157, R156, RZ ;  /* 0x0000009c9d9d723e */ /* 0x000fe200048060ff */
[----:B---3--:R-:W-:-:S02]  /*dde0*/  VIADD R139, R138, UR5 ;  /* 0x000000058a8b7c36 */ /* 0x008fc40008000000 */
[----:B------:R3:W-:Y:S01]  /*ddf0*/  @P5 STG.E.U8 desc[UR18][R132.64], R141 ;  /* 0x0000008d84005986 */ /* 0x0007e2000c101112 */
[-C--:B------:R-:W-:Y:S02]  /*de00*/  IADD3 R134, P5, PT, R138, R3.reuse, RZ ;  /* 0x000000038a867210 */ /* 0x080fe40007fbe0ff */
[----:B0-----:R-:W-:Y:S02]  /*de10*/  PRMT R137, R157, 0x9910, RZ ;  /* 0x000099109d897816 */ /* 0x001fe400000000ff */
[----:B------:R-:W-:Y:S02]  /*de20*/  LOP3.LUT R140, R0, 0x5b, RZ, 0xfc, !PT ;  /* 0x0000005b008c7812 */ /* 0x000fe400078efcff */
[-C--:B------:R-:W-:Y:S01]  /*de30*/  LEA.HI.X.SX32 R135, R138, R2.reuse, 0x1, P5 ;  /* 0x000000028a877211 */ /* 0x080fe200028f0eff */
[----:B------:R-:W-:Y:S01]  /*de40*/  IMAD.MOV.U32 R138, RZ, RZ, R137 ;  /* 0x000000ffff8a7224 */ /* 0x000fe200078e0089 */
[C---:B------:R-:W-:Y:S02]  /*de50*/  IADD3 R136, P5, PT, R139.reuse, R3, RZ ;  /* 0x000000038b887210 */ /* 0x040fe40007fbe0ff */
[----:B--2---:R-:W-:Y:S01]  /*de60*/  ISETP.LT.AND P6, PT, R140, UR7, !P0 ;  /* 0x000000078c007c0c */ /* 0x004fe2000c7c1270 */
[----:B------:R-:W0:Y:S01]  /*de70*/  LDCU UR7, c[0x0][0x39c] ;  /* 0x00007380ff0777ac */ /* 0x000e220008000800 */
[C---:B------:R-:W-:Y:S01]  /*de80*/  LEA.HI.X.SX32 R137, R139.reuse, R2, 0x1, P5 ;  /* 0x000000028b897211 */ /* 0x040fe200028f0eff */
[----:B------:R-:W-:Y:S01]  /*de90*/  VIADD R139, R139, UR5 ;  /* 0x000000058b8b7c36 */ /* 0x000fe20008000000 */
[----:B---3--:R-:W-:Y:S01]  /*dea0*/  SHF.R.S32.HI R141, RZ, 0x8, R138 ;  /* 0x00000008ff8d7819 */ /* 0x008fe2000001148a */
[----:B------:R2:W-:Y:S01]  /*deb0*/  @P4 STG.E.U8 desc[UR18][R134.64], R157 ;  /* 0x0000009d86004986 */ /* 0x0005e2000c101112 */
[----:B------:R-:W-:-:S02]  /*dec0*/  LOP3.LUT R133, R0, 0x5d, RZ, 0xfc, !PT ;  /* 0x0000005d00857812 */ /* 0x000fc400078efcff */
[----:B------:R-:W-:Y:S01]  /*ded0*/  LOP3.LUT R140, R0, 0x5c, RZ, 0xfc, !PT ;  /* 0x0000005c008c7812 */ /* 0x000fe200078efcff */
[----:B------:R3:W-:Y:S01]  /*dee0*/  @P2 STG.E.U8 desc[UR18][R136.64], R141 ;  /* 0x0000008d88002986 */ /* 0x0007e2000c101112 */
[----:B------:R-:W-:Y:S02]  /*def0*/  IADD3 R132, P2, PT, R139, R3, RZ ;  /* 0x000000038b847210 */ /* 0x000fe40007f5e0ff */
[----:B------:R-:W-:Y:S02]  /*df00*/  F2FP.SATFINITE.E5M2.F32.PACK_AB_MERGE_C R159, R159, R158, RZ ;  /* 0x0000009e9f9f723e */ /* 0x000fe400048060ff */
[----:B-1----:R-:W-:Y:S01]  /*df10*/  ISETP.LT.AND P5, PT, R133, UR6, !P0 ;  /* 0x0000000685007c0c */ /* 0x002fe2000c7a1270 */
[----:B------:R-:W1:Y:S01]  /*df20*/  LDCU UR6, c[0x0][0x39c] ;  /* 0x00007380ff0677ac */ /* 0x000e620008000800 */
[----:B----4-:R-:W-:Y:S02]  /*df30*/  ISETP.LT.AND P4, PT, R140, UR4, !P0 ;  /* 0x000000048c007c0c */ /* 0x010fe4000c781270 */
[C---:B------:R-:W-:Y:S01]  /*df40*/  LEA.HI.X.SX32 R133, R139.reuse, R2, 0x1, P2 ;  /* 0x000000028b857211 */ /* 0x040fe200010f0eff */
[----:B------:R-:W4:Y:S01]  /*df50*/  LDCU UR4, c[0x0][0x39c] ;  /* 0x00007380ff0477ac */ /* 0x000f220008000800 */
[----:B------:R-:W-:Y:S01]  /*df60*/  VIADD R139, R139, UR5 ;  /* 0x000000058b8b7c36 */ /* 0x000fe20008000000 */
[----:B--2---:R-:W-:-:S02]  /*df70*/  PRMT R135, R159, 0x9910, RZ ;  /* 0x000099109f877816 */ /* 0x004fc400000000ff */
[----:B------:R-:W-:Y:S01]  /*df80*/  LOP3.LUT R138, R0, 0x5e, RZ, 0xfc, !PT ;  /* 0x0000005e008a7812 */ /* 0x000fe200078efcff */
[----:B------:R2:W-:Y:S01]  /*df90*/  @P3 STG.E.U8 desc[UR18][R132.64], R159 ;  /* 0x0000009f84003986 */ /* 0x0005e2000c101112 */
[CC--:B------:R-:W-:Y:S01]  /*dfa0*/  IADD3 R134, P3, PT, R139.reuse, R3.reuse, RZ ;  /* 0x000000038b867210 */ /* 0x0c0fe20007f7e0ff */
[----:B---3--:R-:W-:Y:S01]  /*dfb0*/  IMAD.MOV.U32 R136, RZ, RZ, R135 ;  /* 0x000000ffff887224 */ /* 0x008fe200078e0087 */
[----:B0-----:R-:W-:Y:S01]  /*dfc0*/  ISETP.LT.AND P2, PT, R138, UR7, !P0 ;  /* 0x000000078a007c0c */ /* 0x001fe2000c741270 */
[C---:B------:R-:W-:Y:S01]  /*dfd0*/  VIADD R138, R139.reuse, UR5 ;  /* 0x000000058b8a7c36 */ /* 0x040fe20008000000 */
[----:B------:R-:W-:Y:S01]  /*dfe0*/  LEA.HI.X.SX32 R135, R139, R2, 0x1, P3 ;  /* 0x000000028b877211 */ /* 0x000fe200018f0eff */
[----:B------:R-:W0:Y:S01]  /*dff0*/  LDCU UR7, c[0x0][0x39c] ;  /* 0x00007380ff0777ac */ /* 0x000e220008000800 */
[----:B------:R-:W-:Y:S02]  /*e000*/  SHF.R.S32.HI R139, RZ, 0x8, R136 ;  /* 0x00000008ff8b7819 */ /* 0x000fe40000011488 */
[----:B------:R-:W-:-:S02]  /*e010*/  IADD3 R136, P3, PT, R138, R3, RZ ;  /* 0x000000038a887210 */ /* 0x000fc40007f7e0ff */
[----:B------:R-:W-:Y:S02]  /*e020*/  LOP3.LUT R140, R0, 0x5f, RZ, 0xfc, !PT ;  /* 0x0000005f008c7812 */ /* 0x000fe400078efcff */
[----:B------:R-:W-:Y:S02]  /*e030*/  F2FP.SATFINITE.E5M2.F32.PACK_AB_MERGE_C R161, R161, R160, RZ ;  /* 0x000000a0a1a1723e */ /* 0x000fe400048060ff */
[C---:B------:R-:W-:Y:S01]  /*e040*/  LEA.HI.X.SX32 R137, R138.reuse, R2, 0x1, P3 ;  /* 0x000000028a897211 */ /* 0x040fe200018f0eff */
[----:B------:R-:W-:Y:S01]  /*e050*/  VIADD R138, R138, UR5 ;  /* 0x000000058a8a7c36 */ /* 0x000fe20008000000 */
[----:B----4-:R-:W-:Y:S01]  /*e060*/  ISETP.LT.AND P3, PT, R140, UR4, !P0 ;  /* 0x000000048c007c0c */ /* 0x010fe2000c761270 */
[----:B------:R3:W-:Y:S01]  /*e070*/  @P6 STG.E.U8 desc[UR18][R134.64], R139 ;  /* 0x0000008b86006986 */ /* 0x0007e2000c101112 */
[----:B------:R-:W4:Y:S01]  /*e080*/  LDCU UR4, c[0x0][0x39c] ;  /* 0x00007380ff0477ac */ /* 0x000f220008000800 */
[----:B------:R-:W-:Y:S02]  /*e090*/  PRMT R141, R161, 0x9910, RZ ;  /* 0x00009910a18d7816 */ /* 0x000fe400000000ff */
[----:B------:R5:W-:Y:S01]  /*e0a0*/  @P4 STG.E.U8 desc[UR18][R136.64], R161 ;  /* 0x000000a188004986 */ /* 0x000be2000c101112 */
[----:B--2---:R-:W-:-:S02]  /*e0b0*/  IADD3 R132, P4, PT, R138, R3, RZ ;  /* 0x000000038a847210 */ /* 0x004fc40007f9e0ff */
[----:B------:R-:W-:Y:S02]  /*e0c0*/  SHF.R.S32.HI R141, RZ, 0x8, R141 ;  /* 0x00000008ff8d7819 */ /* 0x000fe4000001148d */
[C---:B------:R-:W-:Y:S01]  /*e0d0*/  LEA.HI.X.SX32 R133, R138.reuse, R2, 0x1, P4 ;  /* 0x000000028a857211 */ /* 0x040fe200020f0eff */
[----:B------:R-:W-:Y:S01]  /*e0e0*/  VIADD R138, R138, UR5 ;  /* 0x000000058a8a7c36 */ /* 0x000fe20008000000 */
[----:B------:R-:W-:Y:S02]  /*e0f0*/  LOP3.LUT R140, R0, 0x60, RZ, 0xfc, !PT ;  /* 0x00000060008c7812 */ /* 0x000fe400078efcff */
[----:B------:R-:W-:Y:S01]  /*e100*/  F2FP.SATFINITE.E5M2.F32.PACK_AB_MERGE_C R163, R163, R162, RZ ;  /* 0x000000a2a3a3723e */ /* 0x000fe200048060ff */
[----:B------:R2:W-:Y:S01]  /*e110*/  @P5 STG.E.U8 desc[UR18][R132.64], R141 ;  /* 0x0000008d84005986 */ /* 0x0005e2000c101112 */
[C---:B---3--:R-:W-:Y:S01]  /*e120*/  IADD3 R134, P5, PT, R138.reuse, R3, RZ ;  /* 0x000000038a867210 */ /* 0x048fe20007fbe0ff */
[----:B------:R-:W-:Y:S01]  /*e130*/  VIADD R139, R138, UR5 ;  /* 0x000000058a8b7c36 */ /* 0x000fe20008000000 */
[----:B-1----:R-:W-:Y:S01]  /*e140*/  ISETP.LT.AND P4, PT, R140, UR6, !P0 ;  /* 0x000000068c007c0c */ /* 0x002fe2000c781270 */
[----:B------:R-:W1:Y:S01]  /*e150*/  LDCU UR6, c[0x0][0x39c] ;  /* 0x00007380ff0677ac */ /* 0x000e620008000800 */
[----:B-----5:R-:W-:-:S02]  /*e160*/  LOP3.LUT R136, R0, 0x61, RZ, 0xfc, !PT ;  /* 0x0000006100887812 */ /* 0x020fc400078efcff */
[----:B------:R-:W-:Y:S02]  /*e170*/  PRMT R140, R163, 0x9910, RZ ;  /* 0x00009910a38c7816 */ /* 0x000fe400000000ff */
[-C--:B------:R-:W-:Y:S02]  /*e180*/  LEA.HI.X.SX32 R135, R138, R2.reuse, 0x1, P5 ;  /* 0x000000028a877211 */ /* 0x080fe400028f0eff */
[----:B----4-:R-:W-:Y:S02]  /*e190*/  ISETP.LT.AND P5, PT, R136, UR4, !P0 ;  /* 0x0000000488007c0c */ /* 0x010fe4000c7a1270 */
[C---:B------:R-:W-:Y:S01]  /*e1a0*/  LOP3.LUT R137, R0.reuse, 0x62, RZ, 0xfc, !PT ;  /* 0x0000006200897812 */ /* 0x040fe200078efcff */
[----:B------:R-:W-:Y:S01]  /*e1b0*/  IMAD.MOV.U32 R138, RZ, RZ, R140 ;  /* 0x000000ffff8a7224 */ /* 0x000fe200078e008c */
[----:B------:R-:W-:Y:S01]  /*e1c0*/  IADD3 R136, P6, PT, R139, R3, RZ ;  /* 0x000000038b887210 */ /* 0x000fe20007fde0ff */
[----:B------:R3:W-:Y:S01]  /*e1d0*/  @P2 STG.E.U8 desc[UR18][R134.64], R163 ;  /* 0x000000a386002986 */ /* 0x0007e2000c101112 */
[----:B0-----:R-:W-:Y:S01]  /*e1e0*/  ISETP.LT.AND P2, PT, R137, UR7, !P0 ;  /* 0x0000000789007c0c */ /* 0x001fe2000c741270 */
[----:B------:R-:W0:Y:S01]  /*e1f0*/  LDCU UR4, c[0x0][0x39c] ;  /* 0x00007380ff0477ac */ /* 0x000e220008000800 */
[C---:B------:R-:W-:Y:S01]  /*e200*/  LEA.HI.X.SX32 R137, R139.reuse, R2, 0x1, P6 ;  /* 0x000000028b897211 */ /* 0x040fe200030f0eff */
[----:B------:R-:W-:Y:S01]  /*e210*/  VIADD R139, R139, UR5 ;  /* 0x000000058b8b7c36 */ /* 0x000fe20008000000 */
[----:B--2---:R-:W-:Y:S01]  /*e220*/  SHF.R.S32.HI R141, RZ, 0x8, R138 ;  /* 0x00000008ff8d7819 */ /* 0x004fe2000001148a */
[----:B------:R-:W2:Y:S01]  /*e230*/  LDCU UR7, c[0x0][0x39c] ;  /* 0x00007380ff0777ac */ /* 0x000ea20008000800 */
[----:B------:R-:W-:-:S02]  /*e240*/  LOP3.LUT R133, R0, 0x63, RZ, 0xfc, !PT ;  /* 0x0000006300857812 */ /* 0x000fc400078efcff */
[----:B------:R-:W-:Y:S01]  /*e250*/  IADD3 R132, P6, PT, R139, R3, RZ ;  /* 0x000000038b847210 */ /* 0x000fe20007fde0ff */
[----:B------:R4:W-:Y:S01]  /*e260*/  @P3 STG.E.U8 desc[UR18][R136.64], R141 ;  /* 0x0000008d88003986 */ /* 0x0009e2000c101112 */
[----:B------:R-:W-:Y:S02]  /*e270*/  F2FP.SATFINITE.E5M2.F32.PACK_AB_MERGE_C R165, R165, R164, RZ ;  /* 0x000000a4a5a5723e */ /* 0x000fe400048060ff */
[----:B-1----:R-:W-:Y:S01]  /*e280*/  ISETP.LT.AND P3, PT, R133, UR6, !P0 ;  /* 0x0000000685007c0c */ /* 0x002fe2000c761270 */
[----:B------:R-:W1:Y:S01]  /*e290*/  LDCU UR6, c[0x0][0x39c] ;  /* 0x00007380ff0677ac */ /* 0x000e620008000800 */
[C---:B------:R-:W-:Y:S01]  /*e2a0*/  LEA.HI.X.SX32 R133, R139.reuse, R2, 0x1, P6 ;  /* 0x000000028b857211 */ /* 0x040fe200030f0eff */
[----:B------:R-:W-:Y:S01]  /*e2b0*/  VIADD R139, R139, UR5 ;  /* 0x000000058b8b7c36 */ /* 0x000fe20008000000 */
[----:B------:R-:W-:Y:S02]  /*e2c0*/  PRMT R138, R165, 0x9910, RZ ;  /* 0x00009910a58a7816 */ /* 0x000fe400000000ff */
[----:B---3--:R-:W-:-:S02]  /*e2d0*/  LOP3.LUT R135, R0, 0x64, RZ, 0xfc, !PT ;  /* 0x0000006400877812 */ /* 0x008fc400078efcff */
[-C--:B------:R-:W-:Y:S01]  /*e2e0*/  IADD3 R134, P6, PT, R139, R3.reuse, RZ ;  /* 0x000000038b867210 */ /* 0x080fe20007fde0ff */
[----:B----4-:R-:W-:Y:S01]  /*e2f0*/  IMAD.MOV.U32 R136, RZ, RZ, R138 ;  /* 0x000000ffff887224 */ /* 0x010fe200078e008a */
[----:B------:R3:W-:Y:S01]  /*e300*/  @P4 STG.E.U8 desc[UR18][R132.64], R165 ;  /* 0x000000a584004986 */ /* 0x0007e2000c101112 */
[----:B0-----:R-:W-:Y:S01]  /*e310*/  ISETP.LT.AND P4, PT, R135, UR4, !P0 ;  /* 0x0000000487007c0c */ /* 0x001fe2000c781270 */
[C---:B------:R-:W-:Y:S01]  /*e320*/  VIADD R138, R139.reuse, UR5 ;  /* 0x000000058b8a7c36 */ /* 0x040fe20008000000 */
[-C--:B------:R-:W-:Y:S01]  /*e330*/  LEA.HI.X.SX32 R135, R139, R2.reuse, 0x1, P6 ;  /* 0x000000028b877211 */ /* 0x080fe200030f0eff */
[----:B------:R-:W0:Y:S01]  /*e340*/  LDCU UR4, c[0x0][0x39c] ;  /* 0x00007380ff0477ac */ /* 0x000e220008000800 */
[----:B------:R-:W-:Y:S02]  /*e350*/  SHF.R.S32.HI R139, RZ, 0x8, R136 ;  /* 0x00000008ff8b7819 */ /* 0x000fe40000011488 */
[----:B------:R-:W-:Y:S02]  /*e360*/  LOP3.LUT R137, R0, 0x65, RZ, 0xfc, !PT ;  /* 0x0000006500897812 */ /* 0x000fe400078efcff */
[C---:B------:R-:W-:Y:S01]  /*e370*/  IADD3 R136, P6, PT, R138.reuse, R3, RZ ;  /* 0x000000038a887210 */ /* 0x040fe20007fde0ff */
[----:B------:R4:W-:Y:S01]  /*e380*/  @P5 STG.E.U8 desc[UR18][R134.64], R139 ;  /* 0x0000008b86005986 */ /* 0x0009e2000c101112 */
[----:B--2---:R-:W-:Y:S01]  /*e390*/  ISETP.LT.AND P5, PT, R137, UR7, !P0 ;  /* 0x0000000789007c0c */ /* 0x004fe2000c7a1270 */
[----:B------:R-:W2:Y:S01]  /*e3a0*/  LDCU UR7, c[0x0][0x39c] ;  /* 0x00007380ff0777ac */ /* 0x000ea20008000800 */
[C---:B------:R-:W-:Y:S01]  /*e3b0*/  LEA.HI.X.SX32 R137, R138.reuse, R2, 0x1, P6 ;  /* 0x000000028a897211 */ /* 0x040fe200030f0eff */
[----:B------:R-:W-:Y:S01]  /*e3c0*/  VIADD R138, R138, UR5 ;  /* 0x000000058a8a7c36 */ /* 0x000fe20008000000 */
[----:B------:R-:W-:-:S05]  /*e3d0*/  F2FP.SATFINITE.E5M2.F32.PACK_AB_MERGE_C R167, R167, R166, RZ ;  /* 0x000000a6a7a7723e */ /* 0x000fca00048060ff */
[----:B------:R5:W-:Y:S01]  /*e3e0*/  @P2 STG.E.U8 desc[UR18][R136.64], R167 ;  /* 0x000000a788002986 */ /* 0x000be2000c101112 */
[CC--:B---3--:R-:W-:Y:S01]  /*e3f0*/  IADD3 R132, P2, PT, R138.reuse, R3.reuse, RZ ;  /* 0x000000038a847210 */ /* 0x0c8fe20007f5e0ff */
[C---:B----4-:R-:W-:Y:S01]  /*e400*/  VIADD R139, R138.reuse, UR5 ;  /* 0x000000058a8b7c36 */ /* 0x050fe20008000000 */
[----:B------:R-:W-:Y:S02]  /*e410*/  PRMT R141, R167, 0x9910, RZ ;  /* 0x00009910a78d7816 */ /* 0x000fe400000000ff */
[-C--:B------:R-:W-:Y:S02]  /*e420*/  LEA.HI.X.SX32 R133, R138, R2.reuse, 0x1, P2 ;  /* 0x000000028a857211 */ /* 0x080fe400010f0eff */
[C---:B------:R-:W-:Y:S02]  /*e430*/  IADD3 R134, P2, PT, R139.reuse, R3, RZ ;  /* 0x000000038b867210 */ /* 0x040fe40007f5e0ff */
[C---:B------:R-:W-:Y:S02]  /*e440*/  LOP3.LUT R138, R0.reuse, 0x67, RZ, 0xfc, !PT ;  /* 0x00000067008a7812 */ /* 0x040fe400078efcff */
[C---:B------:R-:W-:Y:S01]  /*e450*/  LEA.HI.X.SX32 R135, R139.reuse, R2, 0x1, P2 ;  /* 0x000000028b877211 */ /* 0x040fe200010f0eff */
[----:B------:R-:W-:Y:S01]  /*e460*/  VIADD R139, R139, UR5 ;  /* 0x000000058b8b7c36 */ /* 0x000fe20008000000 */
[----:B------:R-:W-:-:S02]  /*e470*/  LOP3.LUT R140, R0, 0x66, RZ, 0xfc, !PT ;  /* 0x00000066008c7812 */ /* 0x000fc400078efcff */
[----:B------:R-:W-:Y:S02]  /*e480*/  SHF.R.S32.HI R141, RZ, 0x8, R141 ;  /* 0x00000008ff8d7819 */ /* 0x000fe4000001148d */
[----:B0-----:R-:W-:Y:S01]  /*e490*/  ISETP.LT.AND P2, PT, R138, UR4, !P0 ;  /* 0x000000048a007c0c */ /* 0x001fe2000c741270 */
[----:B------:R-:W0:Y:S01]  /*e4a0*/  LDCU UR4, c[0x0][0x39c] ;  /* 0x00007380ff0477ac */ /* 0x000e220008000800 */
[----:B------:R-:W-:Y:S01]  /*e4b0*/  F2FP.SATFINITE.E5M2.F32.PACK_AB_MERGE_C R169, R169, R168, RZ ;  /* 0x000000a8a9a9723e */ /* 0x000fe200048060ff */
[----:B------:R3:W-:Y:S01]  /*e4c0*/  @P3 STG.E.U8 desc[UR18][R132.64], R141 ;  /* 0x0000008d84003986 */ /* 0x0007e2000c101112 */
[----:B-1----:R-:W-:Y:S01]  /*e4d0*/  ISETP.LT.AND P6, PT, R140, UR6, !P0 ;  /* 0x000000068c007c0c */ /* 0x002fe2000c7c1270 */
[----:B------:R-:W1:Y:S01]  /*e4e0*/  LDCU UR6, c[0x0][0x39c] ;  /* 0x00007380ff0677ac */ /* 0x000e620008000800 */
[----:B-----5:R-:W-:Y:S02]  /*e4f0*/  IADD3 R136, P3, PT, R139, R3, RZ ;  /* 0x000000038b887210 */ /* 0x020fe40007f7e0ff */
[----:B------:R-:W-:Y:S01]  /*e500*/  PRMT R140, R169, 0x9910, RZ ;  /* 0x00009910a98c7816 */ /* 0x000fe200000000ff */
[C---:B------:R-:W-:Y:S01]  /*e510*/  VIADD R138, R139.reuse, UR5 ;  /* 0x000000058b8a7c36 */ /* 0x040fe20008000000 */
[----:B------:R-:W-:-:S02]  /*e520*/  LEA.HI.X.SX32 R137, R139, R2, 0x1, P3 ;  /* 0x000000028b897211 */ /* 0x000fc400018f0eff */
[----:B------:R-:W-:Y:S01]  /*e530*/  SHF.R.S32.HI R139, RZ, 0x8, R140 ;  /* 0x00000008ff8b7819 */ /* 0x000fe2000001148c */
[----:B------:R4:W-:Y:S01]  /*e540*/  @P4 STG.E.U8 desc[UR18][R134.64], R169 ;  /* 0x000000a986004986 */ /* 0x0009e2000c101112 */
[----:B---3--:R-:W-:Y:S02]  /*e550*/  LOP3.LUT R133, R0, 0x69, RZ, 0xfc, !PT ;  /* 0x0000006900857812 */ /* 0x008fe400078efcff */
[C---:B------:R-:W-:Y:S01]  /*e560*/  IADD3 R132, P4, PT, R138.reuse, R3, RZ ;  /* 0x000000038a847210 */ /* 0x040fe20007f9e0ff */
[----:B------:R3:W-:Y:S01]  /*e570*/  @P5 STG.E.U8 desc[UR18][R136.64], R139 ;  /* 0x0000008b88005986 */ /* 0x0007e2000c101112 */
[----:B--2---:R-:W-:Y:S01]  /*e580*/  ISETP.LT.AND P5, PT, R133, UR7, !P0 ;  /* 0x0000000785007c0c */ /* 0x004fe2000c7a1270 */
[----:B------:R-:W2:Y:S01]  /*e590*/  LDCU UR7, c[0x0][0x39c] ;  /* 0x00007380ff0777ac */ /* 0x000ea20008000800 */
[----:B------:R-:W-:Y:S02]  /*e5a0*/  LEA.HI.X.SX32 R133, R138, R2, 0x1, P4 ;  /* 0x000000028a857211 */ /* 0x000fe400020f0eff */
[----:B----4-:R-:W-:Y:S01]  /*e5b0*/  LOP3.LUT R134, R0, 0x6a, RZ, 0xfc, !PT ;  /* 0x0000006a00867812 */ /* 0x010fe200078efcff */
[----:B------:R-:W-:Y:S01]  /*e5c0*/  VIADD R138, R138, UR5 ;  /* 0x000000058a8a7c36 */ /* 0x000fe20008000000 */
[----:B------:R-:W-:-:S02]  /*e5d0*/  F2FP.SATFINITE.E5M2.F32.PACK_AB_MERGE_C R171, R171, R170, RZ ;  /* 0x000000aaabab723e */ /* 0x000fc400048060ff */
[----:B------:R-:W-:Y:S02]  /*e5e0*/  LOP3.LUT R142, R0, 0x68, RZ, 0xfc, !PT ;  /* 0x00000068008e7812 */ /* 0x000fe400078efcff */
[----:B0-----:R-:W-:Y:S01]  /*e5f0*/  ISETP.LT.AND P4, PT, R134, UR4, !P0 ;  /* 0x0000000486007c0c */ /* 0x001fe2000c781270 */
[----:B------:R-:W0:Y:S01]  /*e600*/  LDCU UR4, c[0x0][0x39c] ;  /* 0x00007380ff0477ac */ /* 0x000e220008000800 */
[----:B-1----:R-:W-:Y:S01]  /*e610*/  ISETP.LT.AND P3, PT, R142, UR6, !P0 ;  /* 0x000000068e007c0c */ /* 0x002fe2000c761270 */
[----:B------:R1:W-:Y:S01]  /*e620*/  @P6 STG.E.U8 desc[UR18][R132.64], R171 ;  /* 0x000000ab84006986 */ /* 0x0003e2000c101112 */
[C---:B------:R-:W-:Y:S01]  /*e630*/  IADD3 R134, P6, PT, R138.reuse, R3, RZ ;  /* 0x000000038a867210 */ /* 0x040fe20007fde0ff */
[----:B------:R-:W4:Y:S01]  /*e640*/  LDCU UR6, c[0x0][0x39c] ;  /* 0x00007380ff0677ac */ /* 0x000f220008000800 */
[C---:B---3--:R-:W-:Y:S01]  /*e650*/  VIADD R139, R138.reuse, UR5 ;  /* 0x000000058a8b7c36 */ /* 0x048fe20008000000 */
[----:B------:R-:W-:Y:S02]  /*e660*/  PRMT R141, R171, 0x9910, RZ ;  /* 0x00009910ab8d7816 */ /* 0x000fe400000000ff */
[----:B------:R-:W-:-:S02]  /*e670*/  LEA.HI.X.SX32 R135, R138, R2, 0x1, P6 ;  /* 0x000000028a877211 */ /* 0x000fc400030f0eff */
[C---:B------:R-:W-:Y:S02]  /*e680*/  IADD3 R136, P6, PT, R139.reuse, R3, RZ ;  /* 0x000000038b887210 */ /* 0x040fe40007fde0ff */
[----:B------:R-:W-:Y:S02]  /*e690*/  SHF.R.S32.HI R141, RZ, 0x8, R141 ;  /* 0x00000008ff8d7819 */ /* 0x000fe4000001148d */
[C---:B------:R-:W-:Y:S01]  /*e6a0*/  LEA.HI.X.SX32 R137, R139.reuse, R2, 0x1, P6 ;  /* 0x000000028b897211 */ /* 0x040fe200030f0eff */
[----:B------:R-:W-:Y:S01]  /*e6b0*/  VIADD R139, R139, UR5 ;  /* 0x000000058b8b7c36 */ /* 0x000fe20008000000 */
[----:B-1----:R-:W-:Y:S02]  /*e6c0*/  LOP3.LUT R132, R0, 0x6b, RZ, 0xfc, !PT ;  /* 0x0000006b00847812 */ /* 0x002fe400078efcff */
[----:B------:R-:W-:Y:S01]  /*e6d0*/  F2FP.SATFINITE.E5M2.F32.PACK_AB_MERGE_C R173, R173, R172, RZ ;  /* 0x000000acadad723e */ /* 0x000fe200048060ff */
[----:B------:R1:W-:Y:S01]  /*e6e0*/  @P2 STG.E.U8 desc[UR18][R134.64], R141 ;  /* 0x0000008d86002986 */ /* 0x0003e2000c101112 */
[----:B0-----:R-:W-:Y:S01]  /*e6f0*/  ISETP.LT.AND P2, PT, R132, UR4, !P0 ;  /* 0x0000000484007c0c */ /* 0x001fe2000c741270 */
[----:B------:R-:W0:Y:S01]  /*e700*/  LDCU UR4, c[0x0][0x39c] ;  /* 0x00007380ff0477ac */ /* 0x000e220008000800 */
[----:B------:R-:W-:-:S02]  /*e710*/  LOP3.LUT R133, R0, 0x6c, RZ, 0xfc, !PT ;  /* 0x0000006c00857812 */ /* 0x000fc400078efcff */
[----:B------:R-:W-:Y:S02]  /*e720*/  PRMT R138, R173, 0x9910, RZ ;  /* 0x00009910ad8a7816 */ /* 0x000fe400000000ff */
[----:B------:R-:W-:Y:S01]  /*e730*/  IADD3 R132, P6, PT, R139, R3, RZ ;  /* 0x000000038b847210 */ /* 0x000fe20007fde0ff */
[----:B------:R3:W-:Y:S01]  /*e740*/  @P3 STG.E.U8 desc[UR18][R136.64], R173 ;  /* 0x000000ad88003986 */ /* 0x0007e2000c101112 */
[----:B----4-:R-:W-:Y:S01]  /*e750*/  ISETP.LT.AND P3, PT, R133, UR6, !P0 ;  /* 0x0000000685007c0c */ /* 0x010fe2000c761270 */
[----:B------:R-:W4:Y:S01]  /*e760*/  LDCU UR6, c[0x0][0x39c] ;  /* 0x00007380ff0677ac */ /* 0x000f220008000800 */
[C---:B------:R-:W-:Y:S01]  /*e770*/  LEA.HI.X.SX32 R133, R139.reuse, R2, 0x1, P6 ;  /* 0x000000028b857211 */ /* 0x040fe200030f0eff */
[----:B------:R-:W-:Y:S01]  /*e780*/  VIADD R139, R139, UR5 ;  /* 0x000000058b8b7c36 */ /* 0x000fe20008000000 */
[----:B-1----:R-:W-:Y:S02]  /*e790*/  SHF.R.S32.HI R141, RZ, 0x8, R138 ;  /* 0x00000008ff8d7819 */ /* 0x002fe4000001148a */
[----:B------:R-:W-:Y:S01]  /*e7a0*/  F2FP.SATFINITE.E5M2.F32.PACK_AB_MERGE_C R175, R175, R174, RZ ;  /* 0x000000aeafaf723e */ /* 0x000fe200048060ff */
[----:B------:R-:W-:-:S02]  /*e7b0*/  VIADD R138, R139, UR5 ;  /* 0x000000058b8a7c36 */ /* 0x000fc40008000000 */
[----:B------:R1:W-:Y:S01]  /*e7c0*/  @P5 STG.E.U8 desc[UR18][R132.64], R141 ;  /* 0x0000008d84005986 */ /* 0x0003e2000c101112 */
[-C--:B------:R-:W-:Y:S02]  /*e7d0*/  IADD3 R134, P5, PT, R139, R3.reuse, RZ ;  /* 0x000000038b867210 */ /* 0x080fe40007fbe0ff */
[----:B---3--:R-:W-:Y:S02]  /*e7e0*/  PRMT R137, R175, 0x9910, RZ ;  /* 0x00009910af897816 */ /* 0x008fe400000000ff */
[-C--:B------:R-:W-:Y:S02]  /*e7f0*/  LEA.HI.X.SX32 R135, R139, R2.reuse, 0x1, P5 ;  /* 0x000000028b877211 */ /* 0x080fe400028f0eff */
[----:B------:R-:W-:Y:S01]  /*e800*/  IADD3 R136, P5, PT, R138, R3, RZ ;  /* 0x000000038a887210 */ /* 0x000fe20007fbe0ff */
[----:B------:R-:W-:Y:S01]  /*e810*/  IMAD.MOV.U32 R139, RZ, RZ, R137 ;  /* 0x000000ffff8b7224 */ /* 0x000fe200078e0089 */
[----:B------:R-:W-:Y:S02]  /*e820*/  LOP3.LUT R140, R0, 0x6d, RZ, 0xfc, !PT ;  /* 0x0000006d008c7812 */ /* 0x000fe400078efcff */
[C---:B------:R-:W-:Y:S01]  /*e830*/  LEA.HI.X.SX32 R137, R138.reuse, R2, 0x1, P5 ;  /* 0x000000028a897211 */ /* 0x040fe200028f0eff */
[----:B------:R-:W-:Y:S01]  /*e840*/  VIADD R138, R138, UR5 ;  /* 0x000000058a8a7c36 */ /* 0x000fe20008000000 */
[----:B------:R-:W-:Y:S01]  /*e850*/  SHF.R.S32.HI R139, RZ, 0x8, R139 ;  /* 0x00000008ff8b7819 */ /* 0x000fe2000001148b */
[----:B------:R3:W-:Y:S01]  /*e860*/  @P4 STG.E.U8 desc[UR18][R134.64], R175 ;  /* 0x000000af86004986 */ /* 0x0007e2000c101112 */
[----:B--2---:R-:W-:Y:S01]  /*e870*/  ISETP.LT.AND P6, PT, R140, UR7, !P0 ;  /* 0x000000078c007c0c */ /* 0x004fe2000c7c1270 */
[----:B------:R-:W2:Y:S01]  /*e880*/  LDCU UR7, c[0x0][0x39c] ;  /* 0x00007380ff0777ac */ /* 0x000ea20008000800 */
[C---:B------:R-:W-:Y:S01]  /*e890*/  LOP3.LUT R140, R0.reuse, 0x6e, RZ, 0xfc, !PT ;  /* 0x0000006e008c7812 */ /* 0x040fe200078efcff */
[----:B------:R5:W-:Y:S01]  /*e8a0*/  @P2 STG.E.U8 desc[UR18][R136.64], R139 ;  /* 0x0000008b88002986 */ /* 0x000be2000c101112 */
[----:B-1----:R-:W-:-:S02]  /*e8b0*/  LOP3.LUT R133, R0, 0x6f, RZ, 0xfc, !PT ;  /* 0x0000006f00857812 */ /* 0x002fc400078efcff */
[----:B------:R-:W-:Y:S02]  /*e8c0*/  IADD3 R132, P2, PT, R138, R3, RZ ;  /* 0x000000038a847210 */ /* 0x000fe40007f5e0ff */
[----:B0-----:R-:W-:Y:S01]  /*e8d0*/  ISETP.LT.AND P4, PT, R140, UR4, !P0 ;  /* 0x000000048c007c0c */ /* 0x001fe2000c781270 */
[----:B------:R-:W0:Y:S01]  /*e8e0*/  LDCU UR4, c[0x0][0x39c] ;  /* 0x00007380ff0477ac */ /* 0x000e220008000800 */
[----:B----4-:R-:W-:Y:S02]  /*e8f0*/  ISETP.LT.AND P5, PT, R133, UR6, !P0 ;  /* 0x0000000685007c0c */ /* 0x010fe4000c7a1270 */
[----:B------:R-:W-:Y:S01]  /*e900*/  F2FP.SATFINITE.E5M2.F32.PACK_AB_MERGE_C R177, R177, R176, RZ ;  /* 0x000000b0b1b1723e */ /* 0x000fe200048060ff */
[----:B------:R-:W1:Y:S01]  /*e910*/  LDCU UR6, c[0x0][0x39c] ;  /* 0x00007380ff0677ac */ /* 0x000e620008000800 */
[C---:B------:R-:W-:Y:S01]  /*e920*/  LEA.HI.X.SX32 R133, R138.reuse, R2, 0x1, P2 ;  /* 0x000000028a857211 */ /* 0x040fe200010f0eff */
[----:B------:R-:W-:-:S04]  /*e930*/  VIADD R138, R138, UR5 ;  /* 0x000000058a8a7c36 */ /* 0x000fc80008000000 */
[----:B------:R4:W-:Y:S01]  /*e940*/  @P3 STG.E.U8 desc[UR18][R132.64], R177 ;  /* 0x000000b184003986 */ /* 0x0009e2000c101112 */
[CC--:B---3--:R-:W-:Y:S01]  /*e950*/  IADD3 R134, P3, PT, R138.reuse, R3.reuse, RZ ;  /* 0x000000038a867210 */ /* 0x0c8fe20007f7e0ff */
[C---:B-----5:R-:W-:Y:S01]  /*e960*/  VIADD R139, R138.reuse, UR5 ;  /* 0x000000058a8b7c36 */ /* 0x060fe20008000000 */
[----:B------:R-:W-:Y:S02]  /*e970*/  PRMT R141, R177, 0x9910, RZ ;  /* 0x00009910b18d7816 */ /* 0x000fe400000000ff */
[----:B------:R-:W-:Y:S02]  /*e980*/  LEA.HI.X.SX32 R135, R138, R2, 0x1, P3 ;  /* 0x000000028a877211 */ /* 0x000fe400018f0eff */
[----:B------:R-:W-:Y:S02]  /*e990*/  IADD3 R136, P3, PT, R139, R3, RZ ;  /* 0x000000038b887210 */ /* 0x000fe40007f7e0ff */
[----:B------:R-:W-:Y:S02]  /*e9a0*/  SHF.R.S32.HI R141, RZ, 0x8, R141 ;  /* 0x00000008ff8d7819 */ /* 0x000fe4000001148d */
[----:B------:R-:W-:-:S02]  /*e9b0*/  LOP3.LUT R138, R0, 0x71, RZ, 0xfc, !PT ;  /* 0x00000071008a7812 */ /* 0x000fc400078efcff */
[----:B------:R-:W-:Y:S02]  /*e9c0*/  F2FP.SATFINITE.E5M2.F32.PACK_AB_MERGE_C R179, R179, R178, RZ ;  /* 0x000000b2b3b3723e */ /* 0x000fe400048060ff */
[C---:B------:R-:W-:Y:S01]  /*e9d0*/  LEA.HI.X.SX32 R137, R139.reuse, R2, 0x1, P3 ;  /* 0x000000028b897211 */ /* 0x040fe200018f0eff */
[----:B------:R-:W-:Y:S01]  /*e9e0*/  VIADD R139, R139, UR5 ;  /* 0x000000058b8b7c36 */ /* 0x000fe20008000000 */
[----:B------:R-:W-:Y:S01]  /*e9f0*/  LOP3.LUT R140, R0, 0x70, RZ, 0xfc, !PT ;  /* 0x00000070008c7812 */ /* 0x000fe200078efcff */
[----:B------:R3:W-:Y:S01]  /*ea00*/  @P6 STG.E.U8 desc[UR18][R134.64], R141 ;  /* 0x0000008d86006986 */ /* 0x0007e2000c101112 */
[----:B0-----:R-:W-:Y:S01]  /*ea10*/  ISETP.LT.AND P3, PT, R138, UR4, !P0 ;  /* 0x000000048a007c0c */ /* 0x001fe2000c761270 */
[----:B------:R-:W0:Y:S01]  /*ea20*/  LDCU UR4, c[0x0][0x39c] ;  /* 0x00007380ff0477ac */ /* 0x000e220008000800 */
[----:B------:R-:W-:Y:S01]  /*ea30*/  PRMT R138, R179, 0x9910, RZ ;  /* 0x00009910b38a7816 */ /* 0x000fe200000000ff */
[----:B------:R5:W-:Y:S01]  /*ea40*/  @P4 STG.E.U8 desc[UR18][R136.64], R179 ;  /* 0x000000b388004986 */ /* 0x000be2000c101112 */
[----:B----4-:R-:W-:-:S02]  /*ea50*/  IADD3 R132, P4, PT, R139, R3, RZ ;  /* 0x000000038b847210 */ /* 0x010fc40007f9e0ff */
[----:B--2---:R-:W-:Y:S01]  /*ea60*/  ISETP.LT.AND P2, PT, R140, UR7, !P0 ;  /* 0x000000078c007c0c */ /* 0x004fe2000c741270 */
[----:B------:R-:W2:Y:S01]  /*ea70*/  LDCU UR7, c[0x0][0x39c] ;  /* 0x00007380ff0777ac */ /* 0x000ea20008000800 */
[C---:B------:R-:W-:Y:S01]  /*ea80*/  LEA.HI.X.SX32 R133, R139.reuse, R2, 0x1, P4 ;  /* 0x000000028b857211 */ /* 0x040fe200020f0eff */
[----:B------:R-:W-:Y:S01]  /*ea90*/  VIADD R139, R139, UR5 ;  /* 0x000000058b8b7c36 */ /* 0x000fe20008000000 */
[----:B---3--:R-:W-:Y:S02]  /*eaa0*/  SHF.R.S32.HI R141, RZ, 0x8, R138 ;  /* 0x00000008ff8d7819 */ /* 0x008fe4000001148a */
[----:B------:R-:W-:Y:S02]  /*eab0*/  LOP3.LUT R140, R0, 0x72, RZ, 0xfc, !PT ;  /* 0x00000072008c7812 */ /* 0x000fe400078efcff */
[----:B------:R-:W-:Y:S01]  /*eac0*/  F2FP.SATFINITE.E5M2.F32.PACK_AB_MERGE_C R181, R181, R180, RZ ;  /* 0x000000b4b5b5723e */ /* 0x000fe200048060ff */
[----:B------:R3:W-:Y:S01]  /*ead0*/  @P5 STG.E.U8 desc[UR18][R132.64], R141 ;  /* 0x0000008d84005986 */ /* 0x0007e2000c101112 */
[C---:B------:R-:W-:Y:S01]  /*eae0*/  IADD3 R134, P5, PT, R139.reuse, R3, RZ ;  /* 0x000000038b867210 */ /* 0x040fe20007fbe0ff */
[----:B------:R-:W-:Y:S01]  /*eaf0*/  VIADD R138, R139, UR5 ;  /* 0x000000058b8a7c36 */ /* 0x000fe20008000000 */
[----:B-1----:R-:W-:Y:S01]  /*eb00*/  ISETP.LT.AND P4, PT, R140, UR6, !P0 ;  /* 0x000000068c007c0c */ /* 0x002fe2000c781270 */
[----:B------:R-:W1:Y:S01]  /*eb10*/  LDCU UR6, c[0x0][0x39c] ;  /* 0x00007380ff0677ac */ /* 0x000e620008000800 */
[----:B-----5:R-:W-:-:S02]  /*eb20*/  LOP3.LUT R136, R0, 0x73, RZ, 0xfc, !PT ;  /* 0x0000007300887812 */ /* 0x020fc400078efcff */
[----:B------:R-:W-:Y:S02]  /*eb30*/  PRMT R140, R181, 0x9910, RZ ;  /* 0x00009910b58c7816 */ /* 0x000fe400000000ff */
[-C--:B------:R-:W-:Y:S02]  /*eb40*/  LEA.HI.X.SX32 R135, R139, R2.reuse, 0x1, P5 ;  /* 0x000000028b877211 */ /* 0x080fe400028f0eff */
[----:B0-----:R-:W-:Y:S02]  /*eb50*/  ISETP.LT.AND P5, PT, R136, UR4, !P0 ;  /* 0x0000000488007c0c */ /* 0x001fe4000c7a1270 */
[----:B------:R-:W-:Y:S01]  /*eb60*/  LOP3.LUT R137, R0, 0x74, RZ, 0xfc, !PT ;  /* 0x0000007400897812 */ /* 0x000fe200078efcff */
[----:B------:R-:W-:Y:S01]  /*eb70*/  IMAD.MOV.U32 R139, RZ, RZ, R140 ;  /* 0x000000ffff8b7224 */ /* 0x000fe200078e008c */
[C---:B------:R-:W-:Y:S01]  /*eb80*/  IADD3 R136, P6, PT, R138.reuse, R3, RZ ;  /* 0x000000038a887210 */ /* 0x040fe20007fde0ff */
[----:B------:R0:W-:Y:S01]  /*eb90*/  @P2 STG.E.U8 desc[UR18][R134.64], R181 ;  /* 0x000000b586002986 */ /* 0x0001e2000c101112 */
[----:B--2---:R-:W-:Y:S01]  /*eba0*/  ISETP.LT.AND P2, PT, R137, UR7, !P0 ;  /* 0x0000000789007c0c */ /* 0x004fe2000c741270 */
[----:B------:R-:W2:Y:S01]  /*ebb0*/  LDCU UR4, c[0x0][0x39c] ;  /* 0x00007380ff0477ac */ /* 0x000ea20008000800 */
[C---:B------:R-:W-:Y:S01]  /*ebc0*/  LEA.HI.X.SX32 R137, R138.reuse, R2, 0x1, P6 ;  /* 0x000000028a897211 */ /* 0x040fe200030f0eff */
[----:B------:R-:W-:Y:S01]  /*ebd0*/  VIADD R138, R138, UR5 ;  /* 0x000000058a8a7c36 */ /* 0x000fe20008000000 */
[----:B------:R-:W-:Y:S01]  /*ebe0*/  SHF.R.S32.HI R139, RZ, 0x8, R139 ;  /* 0x00000008ff8b7819 */ /* 0x000fe2000001148b */
[----:B------:R-:W4:Y:S01]  /*ebf0*/  LDCU UR7, c[0x0][0x39c] ;  /* 0x00007380ff0777ac */ /* 0x000f220008000800 */
[----:B---3--:R-:W-:-:S02]  /*ec00*/  LOP3.LUT R133, R0, 0x75, RZ, 0xfc, !PT ;  /* 0x0000007500857812 */ /* 0x008fc400078efcff */
[C---:B------:R-:W-:Y:S01]  /*ec10*/  IADD3 R132, P6, PT, R138.reuse, R3, RZ ;  /* 0x000000038a847210 */ /* 0x040fe20007fde0ff */
[----:B------:R3:W-:Y:S01]  /*ec20*/  @P3 STG.E.U8 desc[UR18][R136.64], R139 ;  /* 0x0000008b88003986 */ /* 0x0007e2000c101112 */
[----:B-1----:R-:W-:Y:S01]  /*ec30*/  ISETP.LT.AND P3, PT, R133, UR6, !P0 ;  /* 0x0000000685007c0c */ /* 0x002fe2000c761270 */
[----:B------:R-:W1:Y:S01]  /*ec40*/  LDCU UR6, c[0x0][0x39c] ;  /* 0x00007380ff0677ac */ /* 0x000e620008000800 */
[C---:B------:R-:W-:Y:S01]  /*ec50*/  LEA.HI.X.SX32 R133, R138.reuse, R2, 0x1, P6 ;  /* 0x000000028a857211 */ /* 0x040fe200030f0eff */
[----:B------:R-:W-:Y:S01]  /*ec60*/  VIADD R138, R138, UR5 ;  /* 0x000000058a8a7c36 */ /* 0x000fe20008000000 */
[----:B------:R-:W-:Y:S02]  /*ec70*/  F2FP.SATFINITE.E5M2.F32.PACK_AB_MERGE_C R183, R183, R182, RZ ;  /* 0x000000b6b7b7723e */ /* 0x000fe400048060ff */
[----:B0-----:R-:W-:Y:S02]  /*ec80*/  LOP3.LUT R135, R0, 0x76, RZ, 0xfc, !PT ;  /* 0x0000007600877812 */ /* 0x001fe400078efcff */
[----:B------:R-:W-:-:S02]  /*ec90*/  PRMT R141, R183, 0x9910, RZ ;  /* 0x00009910b78d7816 */ /* 0x000fc400000000ff */
[CC--:B------:R-:W-:Y:S01]  /*eca0*/  IADD3 R134, P6, PT, R138.reuse, R3.reuse, RZ ;  /* 0x000000038a867210 */ /* 0x0c0fe20007fde0ff */
[----:B------:R0:W-:Y:S01]  /*ecb0*/  @P4 STG.E.U8 desc[UR18][R132.64], R183 ;  /* 0x000000b784004986 */ /* 0x0001e2000c101112 */
[C---:B---3--:R-:W-:Y:S01]  /*ecc0*/  VIADD R139, R138.reuse, UR5 ;  /* 0x000000058a8b7c36 */ /* 0x048fe20008000000 */
[----:B--2---:R-:W-:Y:S01]  /*ecd0*/  ISETP.LT.AND P4, PT, R135, UR4, !P0 ;  /* 0x0000000487007c0c */ /* 0x004fe2000c781270 */
[----:B------:R-:W2:Y:S01]  /*ece0*/  LDCU UR4, c[0x0][0x39c] ;  /* 0x00007380ff0477ac */ /* 0x000ea20008000800 */
[-C--:B------:R-:W-:Y:S02]  /*ecf0*/  LEA.HI.X.SX32 R135, R138, R2.reuse, 0x1, P6 ;  /* 0x000000028a877211 */ /* 0x080fe400030f0eff */
[----:B------:R-:W-:Y:S02]  /*ed00*/  SHF.R.S32.HI R141, RZ, 0x8, R141 ;  /* 0x00000008ff8d7819 */ /* 0x000fe4000001148d */
[----:B------:R-:W-:Y:S02]  /*ed10*/  LOP3.LUT R137, R0, 0x77, RZ, 0xfc, !PT ;  /* 0x0000007700897812 */ /* 0x000fe400078efcff */
[----:B------:R-:W-:Y:S01]  /*ed20*/  IADD3 R136, P6, PT, R139, R3, RZ ;  /* 0x000000038b887210 */ /* 0x000fe20007fde0ff */
[----:B------:R3:W-:Y:S01]  /*ed30*/  @P5 STG.E.U8 desc[UR18][R134.64], R141 ;  /* 0x0000008d86005986 */ /* 0x0007e2000c101112 */
[----:B----4-:R-:W-:Y:S01]  /*ed40*/  ISETP.LT.AND P5, PT, R137, UR7, !P0 ;  /* 0x0000000789007c0c */ /* 0x010fe2000c7a1270 */
[----:B------:R-:W4:Y:S01]  /*ed50*/  LDCU UR7, c[0x0][0x39c] ;  /* 0x00007380ff0777ac */ /* 0x000f220008000800 */
[C---:B------:R-:W-:Y:S01]  /*ed60*/  LEA.HI.X.SX32 R137, R139.reuse, R2, 0x1, P6 ;  /* 0x000000028b897211 */ /* 0x040fe200030f0eff */
[----:B------:R-:W-:Y:S01]  /*ed70*/  VIADD R139, R139, UR5 ;  /* 0x000000058b8b7c36 */ /* 0x000fe20008000000 */
[----:B------:R-:W-:-:S02]  /*ed80*/  F2FP.SATFINITE.E5M2.F32.PACK_AB_MERGE_C R185, R185, R184, RZ ;  /* 0x000000b8b9b9723e */ /* 0x000fc400048060ff */
[----:B------:R-:W-:Y:S02]  /*ed90*/  LOP3.LUT R138, R0, 0x78, RZ, 0xfc, !PT ;  /* 0x00000078008a7812 */ /* 0x000fe400078efcff */
[----:B0-----:R-:W-:Y:S01]  /*eda0*/  PRMT R133, R185, 0x9910, RZ ;  /* 0x00009910b9857816 */ /* 0x001fe200000000ff */
[----:B------:R0:W-:Y:S01]  /*edb0*/  @P2 STG.E.U8 desc[UR18][R136.64], R185 ;  /* 0x000000b988002986 */ /* 0x0001e2000c101112 */
[----:B-1----:R-:W-:Y:S01]  /*edc0*/  ISETP.LT.AND P6, PT, R138, UR6, !P0 ;  /* 0x000000068a007c0c */ /* 0x002fe2000c7c1270 */
[C---:B------:R-:W-:Y:S01]  /*edd0*/  VIADD R138, R139.reuse, UR5 ;  /* 0x000000058b8a7c36 */ /* 0x040fe20008000000 */
[----:B------:R-:W-:Y:S01]  /*ede0*/  IADD3 R132, P2, PT, R139, R3, RZ ;  /* 0x000000038b847210 */ /* 0x000fe20007f5e0ff */
[----:B---3--:R-:W-:Y:S01]  /*edf0*/  IMAD.MOV.U32 R141, RZ, RZ, R133 ;  /* 0x000000ffff8d7224 */ /* 0x008fe200078e0085 */
[----:B------:R-:W-:Y:S01]  /*ee00*/  F2FP.SATFINITE.E5M2.F32.PACK_AB_MERGE_C R187, R187, R186, RZ ;  /* 0x000000babbbb723e */ /* 0x000fe200048060ff */
[----:B------:R-:W1:Y:S01]  /*ee10*/  LDCU UR6, c[0x0][0x39c] ;  /* 0x00007380ff0677ac */ /* 0x000e620008000800 */
[----:B------:R-:W-:-:S02]  /*ee20*/  LEA.HI.X.SX32 R133, R139, R2, 0x1, P2 ;  /* 0x000000028b857211 */ /* 0x000fc400010f0eff */
[----:B------:R-:W-:Y:S02]  /*ee30*/  IADD3 R134, P2, PT, R138, R3, RZ ;  /* 0x000000038a867210 */ /* 0x000fe40007f5e0ff */
[----:B------:R-:W-:Y:S02]  /*ee40*/  LOP3.LUT R139, R0, 0x79, RZ, 0xfc, !PT ;  /* 0x00000079008b7812 */ /* 0x000fe400078efcff */
[C---:B------:R-:W-:Y:S02]  /*ee50*/  LEA.HI.X.SX32 R135, R138.reuse, R2, 0x1, P2 ;  /* 0x000000028a877211 */ /* 0x040fe400010f0eff */
[----:B--2---:R-:W-:Y:S01]  /*ee60*/  ISETP.LT.AND P2, PT, R139, UR4, !P0 ;  /* 0x000000048b007c0c */ /* 0x004fe2000c741270 */
[----:B------:R-:W2:Y:S01]  /*ee70*/  LDCU UR4, c[0x0][0x39c] ;  /* 0x00007380ff0477ac */ /* 0x000ea20008000800 */
[----:B------:R-:W-:Y:S01]  /*ee80*/  SHF.R.S32.HI R141, RZ, 0x8, R141 ;  /* 0x00000008ff8d7819 */ /* 0x000fe2000001148d */
[----:B------:R-:W-:Y:S01]  /*ee90*/  VIADD R138, R138, UR5 ;  /* 0x000000058a8a7c36 */ /* 0x000fe20008000000 */
[----:B------:R-:W-:-:S03]  /*eea0*/  PRMT R140, R187, 0x9910, RZ ;  /* 0x00009910bb8c7816 */ /* 0x000fc600000000ff */
[----:B------:R3:W-:Y:S01]  /*eeb0*/  @P3 STG.E.U8 desc[UR18][R132.64], R141 ;  /* 0x0000008d84003986 */ /* 0x0007e2000c101112 */
[C---:B0-----:R-:W-:Y:S01]  /*eec0*/  IADD3 R136, P3, PT, R138.reuse, R3, RZ ;  /* 0x000000038a887210 */ /* 0x041fe20007f7e0ff */
[----:B------:R-:W-:-:S03]  /*eed0*/  VIADD R139, R138, UR5 ;  /* 0x000000058a8b7c36 */ /* 0x000fc60008000000 */
[-C--:B------:R-:W-:Y:S01]  /*eee0*/  LEA.HI.X.SX32 R137, R138, R2.reuse, 0x1, P3 ;  /* 0x000000028a897211 */ /* 0x080fe200018f0eff */
[----:B------:R0:W-:Y:S01]  /*eef0*/  @P4 STG.E.U8 desc[UR18][R134.64], R187 ;  /* 0x000000bb86004986 */ /* 0x0001e2000c101112 */
[----:B---3--:R-:W-:Y:S02]  /*ef00*/  SHF.R.S32.HI R141, RZ, 0x8, R140 ;  /* 0x00000008ff8d7819 */ /* 0x008fe4000001148c */
[C---:B------:R-:W-:Y:S02]  /*ef10*/  LOP3.LUT R133, R0.reuse, 0x7b, RZ, 0xfc, !PT ;  /* 0x0000007b00857812 */ /* 0x040fe400078efcff */
[----:B------:R-:W-:Y:S01]  /*ef20*/  IADD3 R132, P4, PT, R139, R3, RZ ;  /* 0x000000038b847210 */ /* 0x000fe20007f9e0ff */
[----:B------:R3:W-:Y:S01]  /*ef30*/  @P5 STG.E.U8 desc[UR18][R136.64], R141 ;  /* 0x0000008d88005986 */ /* 0x0007e2000c101112 */
[----:B0-----:R-:W-:Y:S02]  /*ef40*/  LOP3.LUT R134, R0, 0x7c, RZ, 0xfc, !PT ;  /* 0x0000007c00867812 */ /* 0x001fe400078efcff */
[----:B----4-:R-:W-:Y:S01]  /*ef50*/  ISETP.LT.AND P5, PT, R133, UR7, !P0 ;  /* 0x0000000785007c0c */ /* 0x010fe2000c7a1270 */
[----:B------:R-:W0:Y:S01]  /*ef60*/  LDCU UR7, c[0x0][0x39c] ;  /* 0x00007380ff0777ac */ /* 0x000e220008000800 */
[C---:B------:R-:W-:Y:S01]  /*ef70*/  LEA.HI.X.SX32 R133, R139.reuse, R2, 0x1, P4 ;  /* 0x000000028b857211 */ /* 0x040fe200020f0eff */
[----:B------:R-:W-:Y:S01]  /*ef80*/  VIADD R139, R139, UR5 ;  /* 0x000000058b8b7c36 */ /* 0x000fe20008000000 */
[----:B------:R-:W-:-:S02]  /*ef90*/  F2FP.SATFINITE.E5M2.F32.PACK_AB_MERGE_C R189, R189, R188, RZ ;  /* 0x000000bcbdbd723e */ /* 0x000fc400048060ff */
[----:B------:R-:W-:Y:S02]  /*efa0*/  LOP3.LUT R142, R0, 0x7a, RZ, 0xfc, !PT ;  /* 0x0000007a008e7812 */ /* 0x000fe400078efcff */
[----:B--2---:R-:W-:Y:S01]  /*efb0*/  ISETP.LT.AND P4, PT, R134, UR4, !P0 ;  /* 0x0000000486007c0c */ /* 0x004fe2000c781270 */
[----:B------:R-:W2:Y:S01]  /*efc0*/  LDCU UR4, c[0x0][0x39c] ;  /* 0x00007380ff0477ac */ /* 0x000ea20008000800 */
[----:B------:R-:W-:Y:S01]  /*efd0*/  PRMT R135, R189, 0x9910, RZ ;  /* 0x00009910bd877816 */ /* 0x000fe200000000ff */
[----:B------:R4:W-:Y:S01]  /*efe0*/  @P6 STG.E.U8 desc[UR18][R132.64], R189 ;  /* 0x000000bd84006986 */ /* 0x0009e2000c101112 */
[----:B-1----:R-:W-:Y:S01]  /*eff0*/  ISETP.LT.AND P3, PT, R142, UR6, !P0 ;  /* 0x000000068e007c0c */ /* 0x002fe2000c761270 */
[----:B------:R-:W1:Y:S01]  /*f000*/  LDCU UR6, c[0x0][0x39c] ;  /* 0x00007380ff0677ac */ /* 0x000e620008000800 */
[C---:B------:R-:W-:Y:S01]  /*f010*/  IADD3 R134, P6, PT, R139.reuse, R3, RZ ;  /* 0x000000038b867210 */ /* 0x040fe20007fde0ff */
[C---:B------:R-:W-:Y:S02]  /*f020*/  VIADD R138, R139.reuse, UR5 ;  /* 0x000000058b8a7c36 */ /* 0x040fe40008000000 */
[----:B---3--:R-:W-:Y:S01]  /*f030*/  IMAD.MOV.U32 R137, RZ, RZ, R135 ;  /* 0x000000ffff897224 */ /* 0x008fe200078e0087 */
[----:B------:R-:W-:-:S02]  /*f040*/  LEA.HI.X.SX32 R135, R139, R2, 0x1, P6 ;  /* 0x000000028b877211 */ /* 0x000fc400030f0eff */
[C---:B------:R-:W-:Y:S02]  /*f050*/  IADD3 R136, P6, PT, R138.reuse, R3, RZ ;  /* 0x000000038a887210 */ /* 0x040fe40007fde0ff */
[----:B------:R-:W-:Y:S02]  /*f060*/  SHF.R.S32.HI R139, RZ, 0x8, R137 ;  /* 0x00000008ff8b7819 */ /* 0x000fe40000011489 */
[C---:B------:R-:W-:Y:S01]  /*f070*/  LEA.HI.X.SX32 R137, R138.reuse, R2, 0x1, P6 ;  /* 0x000000028a897211 */ /* 0x040fe200030f0eff */
[----:B------:R-:W-:Y:S01]  /*f080*/  VIADD R138, R138, UR5 ;  /* 0x000000058a8a7c36 */ /* 0x000fe20008000000 */
[----:B----4-:R-:W-:Y:S02]  /*f090*/  LOP3.LUT R132, R0, 0x7d, RZ, 0xfc, !PT ;  /* 0x0000007d00847812 */ /* 0x010fe400078efcff */
[----:B------:R-:W-:Y:S01]  /*f0a0*/  F2FP.SATFINITE.E5M2.F32.PACK_AB_MERGE_C R191, R191, R190, RZ ;  /* 0x000000bebfbf723e */ /* 0x000fe200048060ff */
[----:B------:R3:W-:Y:S01]  /*f0b0*/  @P2 STG.E.U8 desc[UR18][R134.64], R139 ;  /* 0x0000008b86002986 */ /* 0x0007e2000c101112 */
[----:B--2---:R-:W-:Y:S01]  /*f0c0*/  ISETP.LT.AND P2, PT, R132, UR4, !P0 ;  /* 0x0000000484007c0c */ /* 0x004fe2000c741270 */
[----:B------:R-:W2:Y:S01]  /*f0d0*/  LDCU UR4, c[0x0][0x39c] ;  /* 0x00007380ff0477ac */ /* 0x000ea20008000800 */
[----:B------:R-:W-:-:S02]  /*f0e0*/  LOP3.LUT R133, R0, 0x7e, RZ, 0xfc, !PT ;  /* 0x0000007e00857812 */ /* 0x000fc400078efcff */
[----:B------:R-:W-:Y:S02]  /*f0f0*/  PRMT R141, R191, 0x9910, RZ ;  /* 0x00009910bf8d7816 */ /* 0x000fe400000000ff */
[C---:B------:R-:W-:Y:S01]  /*f100*/  IADD3 R132, P6, PT, R138.reuse, R3, RZ ;  /* 0x000000038a847210 */ /* 0x040fe20007fde0ff */
[----:B------:R4:W-:Y:S01]  /*f110*/  @P3 STG.E.U8 desc[UR18][R136.64], R191 ;  /* 0x000000bf88003986 */ /* 0x0009e2000c101112 */
[----:B-1----:R-:W-:Y:S01]  /*f120*/  ISETP.LT.AND P3, PT, R133, UR6, !P0 ;  /* 0x0000000685007c0c */ /* 0x002fe2000c761270 */
[----:B------:R-:W1:Y:S01]  /*f130*/  LDCU UR6, c[0x0][0x39c] ;  /* 0x00007380ff0677ac */ /* 0x000e620008000800 */
[C---:B------:R-:W-:Y:S01]  /*f140*/  LEA.HI.X.SX32 R133, R138.reuse, R2, 0x1, P6 ;  /* 0x000000028a857211 */ /* 0x040fe200030f0eff */
[----:B------:R-:W-:Y:S01]  /*f150*/  VIADD R138, R138, UR5 ;  /* 0x000000058a8a7c36 */ /* 0x000fe20008000000 */
[----:B------:R-:W-:Y:S02]  /*f160*/  SHF.R.S32.HI R141, RZ, 0x8, R141 ;  /* 0x00000008ff8d7819 */ /* 0x000fe4000001148d */
[----:B------:R-:W-:Y:S01]  /*f170*/  F2FP.SATFINITE.E5M2.F32.PACK_AB_MERGE_C R193, R193, R192, RZ ;  /* 0x000000c0c1c1723e */ /* 0x000fe200048060ff */
[----:B---3--:R-:W-:-:S02]  /*f180*/  VIADD R139, R138, UR5 ;  /* 0x000000058a8b7c36 */ /* 0x008fc40008000000 */
[----:B------:R3:W-:Y:S01]  /*f190*/  @P5 STG.E.U8 desc[UR18][R132.64], R141 ;  /* 0x0000008d84005986 */ /* 0x0007e2000c101112 */
[-C--:B------:R-:W-:Y:S02]  /*f1a0*/  IADD3 R134, P5, PT, R138, R3.reuse, RZ ;  /* 0x000000038a867210 */ /* 0x080fe40007fbe0ff */
[----:B----4-:R-:W-:Y:S02]  /*f1b0*/  PRMT R137, R193, 0x9910, RZ ;  /* 0x00009910c1897816 */ /* 0x010fe400000000ff */
[----:B------:R-:W-:Y:S02]  /*f1c0*/  LOP3.LUT R140, R0, 0x7f, RZ, 0xfc, !PT ;  /* 0x0000007f008c7812 */ /* 0x000fe400078efcff */
[-C--:B------:R-:W-:Y:S01]  /*f1d0*/  LEA.HI.X.SX32 R135, R138, R2.reuse, 0x1, P5 ;  /* 0x000000028a877211 */ /* 0x080fe200028f0eff */
[----:B------:R-:W-:Y:S01]  /*f1e0*/  IMAD.MOV.U32 R138, RZ, RZ, R137 ;  /* 0x000000ffff8a7224 */ /* 0x000fe200078e0089 */
[C---:B------:R-:W-:Y:S02]  /*f1f0*/  IADD3 R136, P5, PT, R139.reuse, R3, RZ ;  /* 0x000000038b887210 */ /* 0x040fe40007fbe0ff */
[----:B0-----:R-:W-:Y:S01]  /*f200*/  ISETP.LT.AND P6, PT, R140, UR7, !P0 ;  /* 0x000000078c007c0c */ /* 0x001fe2000c7c1270 */
        /* <DEDUP_REMOVED lines=12> */
[----:B--2---:R-:W-:Y:S02]  /*f2d0*/  ISETP.LT.AND P4, PT, R140, UR4, !P0 ;  /* 0x000000048c007c0c */ /* 0x004fe4000c781270 */
[C---:B------:R-:W-:Y:S01]  /*f2e0*/  LEA.HI.X.SX32 R133, R139.reuse, R2, 0x1, P2 ;  /* 0x000000028b857211 */ /* 0x040fe200010f0eff */
[----:B------:R-:W2:Y:S01]  /*f2f0*/  LDCU UR4, c[0x0][0x39c] ;  /* 0x00007380ff0477ac */ /* 0x000ea20008000800 */
[----:B------:R-:W-:Y:S01]  /*f300*/  VIADD R139, R139, UR5 ;  /* 0x000000058b8b7c36 */ /* 0x000fe20008000000 */
[----:B---3--:R-:W-:-:S02]  /*f310*/  PRMT R135, R195, 0x9910, RZ ;  /* 0x00009910c3877816 */ /* 0x008fc400000000ff */
[----:B------:R-:W-:Y:S01]  /*f320*/  LOP3.LUT R138, R0, 0x82, RZ, 0xfc, !PT ;  /* 0x00000082008a7812 */ /* 0x000fe200078efcff */
[----:B------:R3:W-:Y:S01]  /*f330*/  @P3 STG.E.U8 desc[UR18][R132.64], R195 ;  /* 0x000000c384003986 */ /* 0x0007e2000c101112 */
[CC--:B------:R-:W-:Y:S01]  /*f340*/  IADD3 R134, P3, PT, R139.reuse, R3.reuse, RZ ;  /* 0x000000038b867210 */ /* 0x0c0fe20007f7e0ff */
[----:B----4-:R-:W-:Y:S01]  /*f350*/  IMAD.MOV.U32 R136, RZ, RZ, R135 ;  /* 0x000000ffff887224 */ /* 0x010fe200078e0087 */
[----:B0-----:R-:W-:Y:S01]  /*f360*/  ISETP.LT.AND P2, PT, R138, UR7, !P0 ;  /* 0x000000078a007c0c */ /* 0x001fe2000c741270 */
[C---:B------:R-:W-:Y:S01]  /*f370*/  VIADD R138, R139.reuse, UR5 ;  /* 0x000000058b8a7c36 */ /* 0x040fe20008000000 */
[----:B------:R-:W-:Y:S01]  /*f380*/  LEA.HI.X.SX32 R135, R139, R2, 0x1, P3 ;  /* 0x000000028b877211 */ /* 0x000fe200018f0eff */
[----:B------:R-:W0:Y:S01]  /*f390*/  LDCU UR7, c[0x0][0x39c] ;  /* 0x00007380ff0777ac */ /* 0x000e220008000800 */
[----:B------:R-:W-:Y:S02]  /*f3a0*/  SHF.R.S32.HI R139, RZ, 0x8, R136 ;  /* 0x00000008ff8b7819 */ /* 0x000fe40000011488 */
[----:B------:R-:W-:-:S02]  /*f3b0*/  IADD3 R136, P3, PT, R138, R3, RZ ;  /* 0x000000038a887210 */ /* 0x000fc40007f7e0ff */
[----:B------:R-:W-:Y:S02]  /*f3c0*/  F2FP.SATFINITE.E5M2.F32.PACK_AB_MERGE_C R141, R69, R68, RZ ;  /* 0x00000044458d723e */ /* 0x000fe400048060ff */
[----:B------:R-:W-:Y:S02]  /*f3d0*/  LOP3.LUT R68, R0, 0x83, RZ, 0xfc, !PT ;  /* 0x0000008300447812 */ /* 0x000fe400078efcff */
[C---:B------:R-:W-:Y:S01]  /*f3e0*/  LEA.HI.X.SX32 R137, R138.reuse, R2, 0x1, P3 ;  /* 0x000000028a897211 */ /* 0x040fe200018f0eff */
[----:B------:R-:W-:Y:S01]  /*f3f0*/  VIADD R138, R138, UR5 ;  /* 0x000000058a8a7c36 */ /* 0x000fe20008000000 */
[----:B--2---:R-:W-:Y:S01]  /*f400*/  ISETP.LT.AND P3, PT, R68, UR4, !P0 ;  /* 0x0000000444007c0c */ /* 0x004fe2000c761270 */
[----:B------:R2:W-:Y:S01]  /*f410*/  @P6 STG.E.U8 desc[UR18][R134.64], R139 ;  /* 0x0000008b86006986 */ /* 0x0005e2000c101112 */
[----:B------:R-:W4:Y:S01]  /*f420*/  LDCU UR4, c[0x0][0x39c] ;  /* 0x00007380ff0477ac */ /* 0x000f220008000800 */
[----:B---3--:R-:W-:Y:S02]  /*f430*/  PRMT R132, R141, 0x9910, RZ ;  /* 0x000099108d847816 */ /* 0x008fe400000000ff */
[----:B------:R3:W-:Y:S01]  /*f440*/  @P4 STG.E.U8 desc[UR18][R136.64], R141 ;  /* 0x0000008d88004986 */ /* 0x0007e2000c101112 */
[----:B------:R-:W-:-:S04]  /*f450*/  IADD3 R68, P4, PT, R138, R3, RZ ;  /* 0x000000038a447210 */ /* 0x000fc80007f9e0ff */
[C---:B------:R-:W-:Y:S01]  /*f460*/  LEA.HI.X.SX32 R69, R138.reuse, R2, 0x1, P4 ;  /* 0x000000028a457211 */ /* 0x040fe200020f0eff */
[----:B------:R-:W-:Y:S01]  /*f470*/  VIADD R138, R138, UR5 ;  /* 0x000000058a8a7c36 */ /* 0x000fe20008000000 */
[----:B--2---:R-:W-:Y:S02]  /*f480*/  SHF.R.S32.HI R135, RZ, 0x8, R132 ;  /* 0x00000008ff877819 */ /* 0x004fe40000011484 */
[----:B------:R-:W-:Y:S02]  /*f490*/  LOP3.LUT R133, R0, 0x84, RZ, 0xfc, !PT ;  /* 0x0000008400857812 */ /* 0x000fe400078efcff */
[----:B------:R-:W-:Y:S01]  /*f4a0*/  F2FP.SATFINITE.E5M2.F32.PACK_AB_MERGE_C R139, R71, R70, RZ ;  /* 0x00000046478b723e */ /* 0x000fe200048060ff */
[----:B------:R2:W-:Y:S01]  /*f4b0*/  @P5 STG.E.U8 desc[UR18][R68.64], R135 ;  /* 0x0000008744005986 */ /* 0x0005e2000c101112 */
[C---:B------:R-:W-:Y:S01]  /*f4c0*/  IADD3 R70, P5, PT, R138.reuse, R3, RZ ;  /* 0x000000038a467210 */ /* 0x040fe20007fbe0ff */
[----:B------:R-:W-:Y:S01]  /*f4d0*/  VIADD R134, R138, UR5 ;  /* 0x000000058a867c36 */ /* 0x000fe20008000000 */
[----:B-1----:R-:W-:Y:S01]  /*f4e0*/  ISETP.LT.AND P4, PT, R133, UR6, !P0 ;  /* 0x0000000685007c0c */ /* 0x002fe2000c781270 */
[----:B------:R-:W1:Y:S01]  /*f4f0*/  LDCU UR6, c[0x0][0x39c] ;  /* 0x00007380ff0677ac */ /* 0x000e620008000800 */
[----:B------:R-:W-:-:S02]  /*f500*/  LOP3.LUT R132, R0, 0x85, RZ, 0xfc, !PT ;  /* 0x0000008500847812 */ /* 0x000fc400078efcff */
[-C--:B------:R-:W-:Y:S02]  /*f510*/  LEA.HI.X.SX32 R71, R138, R2.reuse, 0x1, P5 ;  /* 0x000000028a477211 */ /* 0x080fe400028f0eff */
[----:B----4-:R-:W-:Y:S01]  /*f520*/  ISETP.LT.AND P5, PT, R132, UR4, !P0 ;  /* 0x0000000484007c0c */ /* 0x010fe2000c7a1270 */
[----:B------:R-:W4:Y:S01]  /*f530*/  LDCU UR4, c[0x0][0x39c] ;  /* 0x00007380ff0477ac */ /* 0x000f220008000800 */
[----:B------:R-:W-:Y:S02]  /*f540*/  LOP3.LUT R133, R0, 0x86, RZ, 0xfc, !PT ;  /* 0x0000008600857812 */ /* 0x000fe400078efcff */
[C---:B------:R-:W-:Y:S01]  /*f550*/  IADD3 R132, P6, PT, R134.reuse, R3, RZ ;  /* 0x0000000386847210 */ /* 0x040fe20007fde0ff */
[----:B------:R5:W-:Y:S01]  /*f560*/  @P2 STG.E.U8 desc[UR18][R70.64], R139 ;  /* 0x0000008b46002986 */ /* 0x000be2000c101112 */
[----:B---3--:R-:W-:Y:S02]  /*f570*/  PRMT R136, R139, 0x9910, RZ ;  /* 0x000099108b887816 */ /* 0x008fe400000000ff */
[----:B0-----:R-:W-:Y:S01]  /*f580*/  ISETP.LT.AND P2, PT, R133, UR7, !P0 ;  /* 0x0000000785007c0c */ /* 0x001fe2000c741270 */
[----:B------:R-:W0:Y:S01]  /*f590*/  LDCU UR7, c[0x0][0x39c] ;  /* 0x00007380ff0777ac */ /* 0x000e220008000800 */
[C---:B------:R-:W-:Y:S01]  /*f5a0*/  LEA.HI.X.SX32 R133, R134.reuse, R2, 0x1, P6 ;  /* 0x0000000286857211 */ /* 0x040fe200030f0eff */
[----:B------:R-:W-:Y:S01]  /*f5b0*/  VIADD R134, R134, UR5 ;  /* 0x0000000586867c36 */ /* 0x000fe20008000000 */
[----:B--2---:R-:W-:-:S02]  /*f5c0*/  SHF.R.S32.HI R135, RZ, 0x8, R136 ;  /* 0x00000008ff877819 */ /* 0x004fc40000011488 */
[----:B------:R-:W-:Y:S02]  /*f5d0*/  LOP3.LUT R69, R0, 0x87, RZ, 0xfc, !PT ;  /* 0x0000008700457812 */ /* 0x000fe400078efcff */
[C---:B------:R-:W-:Y:S02]  /*f5e0*/  IADD3 R68, P6, PT, R134.reuse, R3, RZ ;  /* 0x0000000386447210 */ /* 0x040fe40007fde0ff */
[----:B------:R-:W-:Y:S01]  /*f5f0*/  F2FP.SATFINITE.E5M2.F32.PACK_AB_MERGE_C R137, R73, R72, RZ ;  /* 0x000000484989723e */ /* 0x000fe200048060ff */
[----:B------:R2:W-:Y:S01]  /*f600*/  @P3 STG.E.U8 desc[UR18][R132.64], R135 ;  /* 0x0000008784003986 */ /* 0x0005e2000c101112 */
[----:B-1----:R-:W-:Y:S01]  /*f610*/  ISETP.LT.AND P3, PT, R69, UR6, !P0 ;  /* 0x0000000645007c0c */ /* 0x002fe2000c761270 */
[----:B------:R-:W1:Y:S01]  /*f620*/  LDCU UR6, c[0x0][0x39c] ;  /* 0x00007380ff0677ac */ /* 0x000e620008000800 */
[C---:B------:R-:W-:Y:S01]  /*f630*/  LEA.HI.X.SX32 R69, R134.reuse, R2, 0x1, P6 ;  /* 0x0000000286457211 */ /* 0x040fe200030f0eff */
[----:B------:R-:W-:Y:S01]  /*f640*/  VIADD R134, R134, UR5 ;  /* 0x0000000586867c36 */ /* 0x000fe20008000000 */
[----:B------:R-:W-:-:S02]  /*f650*/  PRMT R72, R137, 0x9910, RZ ;  /* 0x0000991089487816 */ /* 0x000fc400000000ff */
[----:B-----5:R-:W-:Y:S02]  /*f660*/  LOP3.LUT R71, R0, 0x88, RZ, 0xfc, !PT ;  /* 0x0000008800477812 */ /* 0x020fe400078efcff */
[C---:B------:R-:W-:Y:S01]  /*f670*/  IADD3 R70, P6, PT, R134.reuse, R3, RZ ;  /* 0x0000000386467210 */ /* 0x040fe20007fde0ff */
[----:B--2---:R-:W-:Y:S01]  /*f680*/  IMAD.MOV.U32 R133, RZ, RZ, R72 ;  /* 0x000000ffff857224 */ /* 0x004fe200078e0048 */
[----:B------:R2:W-:Y:S01]  /*f690*/  @P4 STG.E.U8 desc[UR18][R68.64], R137 ;  /* 0x0000008944004986 */ /* 0x0005e2000c101112 */
[C---:B------:R-:W-:Y:S01]  /*f6a0*/  VIADD R132, R134.reuse, UR5 ;  /* 0x0000000586847c36 */ /* 0x040fe20008000000 */
[----:B----4-:R-:W-:Y:S01]  /*f6b0*/  ISETP.LT.AND P4, PT, R71, UR4, !P0 ;  /* 0x0000000447007c0c */ /* 0x010fe2000c781270 */
[----:B------:R-:W3:Y:S01]  /*f6c0*/  LDCU UR4, c[0x0][0x39c] ;  /* 0x00007380ff0477ac */ /* 0x000ee20008000800 */
[----:B------:R-:W-:Y:S02]  /*f6d0*/  LEA.HI.X.SX32 R71, R134, R2, 0x1, P6 ;  /* 0x0000000286477211 */ /* 0x000fe400030f0eff */
[----:B------:R-:W-:-:S02]  /*f6e0*/  SHF.R.S32.HI R133, RZ, 0x8, R133 ;  /* 0x00000008ff857819 */ /* 0x000fc40000011485 */
[----:B------:R-:W-:Y:S02]  /*f6f0*/  LOP3.LUT R73, R0, 0x89, RZ, 0xfc, !PT ;  /* 0x0000008900497812 */ /* 0x000fe400078efcff */
[C---:B------:R-:W-:Y:S01]  /*f700*/  IADD3 R72, P6, PT, R132.reuse, R3, RZ ;  /* 0x0000000384487210 */ /* 0x040fe20007fde0ff */
[----:B------:R4:W-:Y:S01]  /*f710*/  @P5 STG.E.U8 desc[UR18][R70.64], R133 ;  /* 0x0000008546005986 */ /* 0x0009e2000c101112 */
[----:B0-----:R-:W-:Y:S01]  /*f720*/  ISETP.LT.AND P5, PT, R73, UR7, !P0 ;  /* 0x0000000749007c0c */ /* 0x001fe2000c7a1270 */
[----:B------:R-:W0:Y:S01]  /*f730*/  LDCU UR7, c[0x0][0x39c] ;  /* 0x00007380ff0777ac */ /* 0x000e220008000800 */
[C---:B------:R-:W-:Y:S01]  /*f740*/  LEA.HI.X.SX32 R73, R132.reuse, R2, 0x1, P6 ;  /* 0x0000000284497211 */ /* 0x040fe200030f0eff */
[----:B------:R-:W-:Y:S01]  /*f750*/  VIADD R132, R132, UR5 ;  /* 0x0000000584847c36 */ /* 0x000fe20008000000 */
[----:B------:R-:W-:-:S03]  /*f760*/  F2FP.SATFINITE.E5M2.F32.PACK_AB_MERGE_C R75, R75, R74, RZ ;  /* 0x0000004a4b4b723e */ /* 0x000fc600048060ff */
[C---:B------:R-:W-:Y:S02]  /*f770*/  VIADD R74, R132.reuse, UR5 ;  /* 0x00000005844a7c36 */ /* 0x040fe40008000000 */
[----:B------:R5:W-:Y:S01]  /*f780*/  @P2 STG.E.U8 desc[UR18][R72.64], R75 ;  /* 0x0000004b48002986 */ /* 0x000be2000c101112 */
[CC--:B--2---:R-:W-:Y:S02]  /*f790*/  IADD3 R68, P2, PT, R132.reuse, R3.reuse, RZ ;  /* 0x0000000384447210 */ /* 0x0c4fe40007f5e0ff */
[----:B------:R-:W-:Y:S02]  /*f7a0*/  F2FP.SATFINITE.E5M2.F32.PACK_AB_MERGE_C R135, R77, R76, RZ ;  /* 0x0000004c4d87723e */ /* 0x000fe400048060ff */
[----:B------:R-:W-:Y:S02]  /*f7b0*/  LEA.HI.X.SX32 R69, R132, R2, 0x1, P2 ;  /* 0x0000000284457211 */ /* 0x000fe400010f0eff */
[----:B----4-:R-:W-:Y:S02]  /*f7c0*/  IADD3 R70, P2, PT, R74, R3, RZ ;  /* 0x000000034a467210 */ /* 0x010fe40007f5e0ff */
[----:B------:R-:W-:-:S02]  /*f7d0*/  LOP3.LUT R76, R0, 0x8b, RZ, 0xfc, !PT ;  /* 0x0000008b004c7812 */ /* 0x000fc400078efcff */
[----:B------:R-:W-:Y:S02]  /*f7e0*/  PRMT R77, R75, 0x9910, RZ ;  /* 0x000099104b4d7816 */ /* 0x000fe400000000ff */
[----:B------:R-:W-:Y:S02]  /*f7f0*/  LEA.HI.X.SX32 R71, R74, R2, 0x1, P2 ;  /* 0x000000024a477211 */ /* 0x000fe400010f0eff */
[----:B------:R-:W-:Y:S02]  /*f800*/  LOP3.LUT R134, R0, 0x8a, RZ, 0xfc, !PT ;  /* 0x0000008a00867812 */ /* 0x000fe400078efcff */
[----:B---3--:R-:W-:Y:S01]  /*f810*/  ISETP.LT.AND P2, PT, R76, UR4, !P0 ;  /* 0x000000044c007c0c */ /* 0x008fe2000c741270 */
[----:B------:R-:W2:Y:S01]  /*f820*/  LDCU UR4, c[0x0][0x39c] ;  /* 0x00007380ff0477ac */ /* 0x000ea20008000800 */
[----:B------:R-:W-:Y:S01]  /*f830*/  SHF.R.S32.HI R77, RZ, 0x8, R77 ;  /* 0x00000008ff4d7819 */ /* 0x000fe2000001144d */
[----:B------:R-:W-:Y:S01]  /*f840*/  VIADD R74, R74, UR5 ;  /* 0x000000054a4a7c36 */ /* 0x000fe20008000000 */
[----:B-1----:R-:W-:Y:S01]  /*f850*/  ISETP.LT.AND P6, PT, R134, UR6, !P0 ;  /* 0x0000000686007c0c */ /* 0x002fe2000c7c1270 */
[----:B------:R-:W1:Y:S01]  /*f860*/  LDCU UR6, c[0x0][0x39c] ;  /* 0x00007380ff0677ac */ /* 0x000e620008000800 */
[----:B------:R-:W-:Y:S01]  /*f870*/  PRMT R76, R135, 0x9910, RZ ;  /* 0x00009910874c7816 */ /* 0x000fe200000000ff */
[----:B------:R3:W-:Y:S01]  /*f880*/  @P3 STG.E.U8 desc[UR18][R68.64], R77 ;  /* 0x0000004d44003986 */ /* 0x0007e2000c101112 */
[C---:B-----5:R-:W-:Y:S01]  /*f890*/  IADD3 R72, P3, PT, R74.reuse, R3, RZ ;  /* 0x000000034a487210 */ /* 0x060fe20007f7e0ff */
[----:B------:R-:W-:-:S03]  /*f8a0*/  VIADD R75, R74, UR5 ;  /* 0x000000054a4b7c36 */ /* 0x000fc60008000000 */
[-C--:B------:R-:W-:Y:S01]  /*f8b0*/  LEA.HI.X.SX32 R73, R74, R2.reuse, 0x1, P3 ;  /* 0x000000024a497211 */ /* 0x080fe200018f0eff */
[----:B------:R4:W-:Y:S01]  /*f8c0*/  @P4 STG.E.U8 desc[UR18][R70.64], R135 ;  /* 0x0000008746004986 */ /* 0x0009e2000c101112 */
[----:B---3--:R-:W-:Y:S02]  /*f8d0*/  SHF.R.S32.HI R77, RZ, 0x8, R76 ;  /* 0x00000008ff4d7819 */ /* 0x008fe4000001144c */
[C---:B------:R-:W-:Y:S02]  /*f8e0*/  LOP3.LUT R69, R0.reuse, 0x8d, RZ, 0xfc, !PT ;  /* 0x0000008d00457812 */ /* 0x040fe400078efcff */
[----:B------:R-:W-:Y:S01]  /*f8f0*/  IADD3 R68, P4, PT, R75, R3, RZ ;  /* 0x000000034b447210 */ /* 0x000fe20007f9e0ff */
[----:B------:R3:W-:Y:S01]  /*f900*/  @P5 STG.E.U8 desc[UR18][R72.64], R77 ;  /* 0x0000004d48005986 */ /* 0x0007e2000c101112 */
[----:B----4-:R-:W-:Y:S02]  /*f910*/  LOP3.LUT R70, R0, 0x8e, RZ, 0xfc, !PT ;  /* 0x0000008e00467812 */ /* 0x010fe400078efcff */
[----:B0-----:R-:W-:Y:S01]  /*f920*/  ISETP.LT.AND P5, PT, R69, UR7, !P0 ;  /* 0x0000000745007c0c */ /* 0x001fe2000c7a1270 */
        /* <DEDUP_REMOVED lines=74> */
[----:B--2---:R-:W-:Y:S01]  /*fdd0*/  ISETP.LT.AND P3, PT, R76, UR4, !P0 ;  /* 0x000000044c007c0c */ /* 0x004fe2000c761270 */
[----:B------:R2:W-:Y:S01]  /*fde0*/  @P6 STG.E.U8 desc[UR18][R70.64], R75 ;  /* 0x0000004b46006986 */ /* 0x0005e2000c101112 */
[----:B------:R-:W4:Y:S01]  /*fdf0*/  LDCU UR4, c[0x0][0x39c] ;  /* 0x00007380ff0477ac */ /* 0x000f220008000800 */
[----:B------:R-:W-:Y:S02]  /*fe00*/  PRMT R77, R87, 0x9910, RZ ;  /* 0x00009910574d7816 */ /* 0x000fe400000000ff */
[----:B------:R5:W-:Y:S01]  /*fe10*/  @P4 STG.E.U8 desc[UR18][R72.64], R87 ;  /* 0x0000005748004986 */ /* 0x000be2000c101112 */
[----:B---3--:R-:W-:-:S02]  /*fe20*/  IADD3 R68, P4, PT, R74, R3, RZ ;  /* 0x000000034a447210 */ /* 0x008fc40007f9e0ff */
[----:B------:R-:W-:Y:S02]  /*fe30*/  SHF.R.S32.HI R77, RZ, 0x8, R77 ;  /* 0x00000008ff4d7819 */ /* 0x000fe4000001144d */
[C---:B------:R-:W-:Y:S01]  /*fe40*/  LEA.HI.X.SX32 R69, R74.reuse, R2, 0x1, P4 ;  /* 0x000000024a457211 */ /* 0x040fe200020f0eff */
[----:B------:R-:W-:Y:S01]  /*fe50*/  VIADD R74, R74, UR5 ;  /* 0x000000054a4a7c36 */ /* 0x000fe20008000000 */
[----:B------:R-:W-:Y:S02]  /*fe60*/  LOP3.LUT R76, R0, 0x96, RZ, 0xfc, !PT ;  /* 0x00000096004c7812 */ /* 0x000fe400078efcff */
[----:B------:R-:W-:Y:S01]  /*fe70*/  F2FP.SATFINITE.E5M2.F32.PACK_AB_MERGE_C R89, R89, R88, RZ ;  /* 0x000000585959723e */ /* 0x000fe200048060ff */
[----:B------:R3:W-:Y:S01]  /*fe80*/  @P5 STG.E.U8 desc[UR18][R68.64], R77 ;  /* 0x0000004d44005986 */ /* 0x0007e2000c101112 */
[C---:B--2---:R-:W-:Y:S01]  /*fe90*/  IADD3 R70, P5, PT, R74.reuse, R3, RZ ;  /* 0x000000034a467210 */ /* 0x044fe20007fbe0ff */
        /* <DEDUP_REMOVED lines=15> */
[----:B---3--:R-:W-:Y:S01]  /*ff90*/  SHF.R.S32.HI R77, RZ, 0x8, R74 ;  /* 0x00000008ff4d7819 */ /* 0x008fe2000001144a */
[----:B------:R-:W3:Y:S01]  /*ffa0*/  LDCU UR7, c[0x0][0x39c] ;  /* 0x00007380ff0777ac */ /* 0x000ee20008000800 */
        /* <DEDUP_REMOVED lines=9> */
[----:B--2---:R-:W-:-:S02]  /*10040*/  LOP3.LUT R71, R0, 0x9a, RZ, 0xfc, !PT ;  /* 0x0000009a00477812 */ /* 0x004fc400078efcff */
        /* <DEDUP_REMOVED lines=11> */
[----:B---3--:R-:W-:Y:S01]  /*10100*/  ISETP.LT.AND P5, PT, R73, UR7, !P0 ;  /* 0x0000000749007c0c */ /* 0x008fe2000c7a1270 */
[----:B------:R-:W3:Y:S01]  /*10110*/  LDCU UR7, c[0x0][0x39c] ;  /* 0x00007380ff0777ac */ /* 0x000ee20008000800 */
[C---:B------:R-:W-:Y:S01]  /*10120*/  LEA.HI.X.SX32 R73, R74.reuse, R2, 0x1, P6 ;  /* 0x000000024a497211 */ /* 0x040fe200030f0eff */
[----:B------:R-:W-:Y:S01]  /*10130*/  VIADD R74, R74, UR5 ;  /* 0x000000054a4a7c36 */ /* 0x000fe20008000000 */
[----:B------:R-:W-:-:S05]  /*10140*/  F2FP.SATFINITE.E5M2.F32.PACK_AB_MERGE_C R93, R93, R92, RZ ;  /* 0x0000005c5d5d723e */ /* 0x000fca00048060ff */
[----:B------:R5:W-:Y:S01]  /*10150*/  @P2 STG.E.U8 desc[UR18][R72.64], R93 ;  /* 0x0000005d48002986 */ /* 0x000be2000c101112 */
[CC--:B--2---:R-:W-:Y:S01]  /*10160*/  IADD3 R68, P2, PT, R74.reuse, R3.reuse, RZ ;  /* 0x000000034a447210 */ /* 0x0c4fe20007f5e0ff */
        /* <DEDUP_REMOVED lines=21> */
[----:B--2---:R-:W-:Y:S02]  /*102c0*/  LOP3.LUT R69, R0, 0x9f, RZ, 0xfc, !PT ;  /* 0x0000009f00457812 */ /* 0x004fe400078efcff */
[C---:B------:R-:W-:Y:S01]  /*102d0*/  IADD3 R68, P4, PT, R74.reuse, R3, RZ ;  /* 0x000000034a447210 */ /* 0x040fe20007f9e0ff */
[----:B------:R2:W-:Y:S01]  /*102e0*/  @P5 STG.E.U8 desc[UR18][R72.64], R75 ;  /* 0x0000004b48005986 */ /* 0x0005e2000c101112 */
[----:B---3--:R-:W-:Y:S01]  /*102f0*/  ISETP.LT.AND P5, PT, R69, UR7, !P0 ;  /* 0x0000000745007c0c */ /* 0x008fe2000c7a1270 */
[----:B------:R-:W3:Y:S01]  /*10300*/  LDCU UR7, c[0x0][0x39c] ;  /* 0x00007380ff0777ac */ /* 0x000ee20008000800 */
        /* <DEDUP_REMOVED lines=11> */
[C---:B--2---:R-:W-:Y:S01]  /*103c0*/  VIADD R75, R74.reuse, UR5 ;  /* 0x000000054a4b7c36 */ /* 0x044fe20008000000 */
        /* <DEDUP_REMOVED lines=24> */
[----:B--2---:R-:W-:Y:S02]  /*10550*/  PRMT R73, R101, 0x9910, RZ ;  /* 0x0000991065497816 */ /* 0x004fe400000000ff */
        /* <DEDUP_REMOVED lines=8> */
[----:B---3--:R-:W-:Y:S01]  /*105e0*/  ISETP.LT.AND P6, PT, R76, UR7, !P0 ;  /* 0x000000074c007c0c */ /* 0x008fe2000c7c1270 */
[----:B------:R-:W3:Y:S01]  /*105f0*/  LDCU UR7, c[0x0][0x39c] ;  /* 0x00007380ff0777ac */ /* 0x000ee20008000800 */
        /* <DEDUP_REMOVED lines=12> */
[CC--:B--2---:R-:W-:Y:S01]  /*106c0*/  IADD3 R70, P3, PT, R74.reuse, R3.reuse, RZ ;  /* 0x000000034a467210 */ /* 0x0c4fe20007f7e0ff */
        /* <DEDUP_REMOVED lines=16> */
[----:B---3--:R-:W-:Y:S01]  /*107d0*/  ISETP.LT.AND P2, PT, R76, UR7, !P0 ;  /* 0x000000074c007c0c */ /* 0x008fe2000c741270 */
[----:B------:R-:W3:Y:S01]  /*107e0*/  LDCU UR7, c[0x0][0x39c] ;  /* 0x00007380ff0777ac */ /* 0x000ee20008000800 */
        /* <DEDUP_REMOVED lines=18> */
[----:B---3--:R-:W-:Y:S01]  /*10910*/  ISETP.LT.AND P2, PT, R73, UR7, !P0 ;  /* 0x0000000749007c0c */ /* 0x008fe2000c741270 */
[----:B------:R-:W3:Y:S01]  /*10920*/  LDCU UR4, c[0x0][0x39c] ;  /* 0x00007380ff0477ac */ /* 0x000ee20008000800 */
[C---:B------:R-:W-:Y:S01]  /*10930*/  LEA.HI.X.SX32 R73, R74.reuse, R2, 0x1, P6 ;  /* 0x000000024a497211 */ /* 0x040fe200030f0eff */
[----:B------:R-:W-:Y:S01]  /*10940*/  VIADD R74, R74, UR5 ;  /* 0x000000054a4a7c36 */ /* 0x000fe20008000000 */
[----:B------:R-:W-:Y:S01]  /*10950*/  SHF.R.S32.HI R75, RZ, 0x8, R75 ;  /* 0x00000008ff4b7819 */ /* 0x000fe2000001144b */
[----:B------:R-:W4:Y:S01]  /*10960*/  LDCU UR7, c[0x0][0x39c] ;  /* 0x00007380ff0777ac */ /* 0x000f220008000800 */
[----:B--2---:R-:W-:-:S02]  /*10970*/  LOP3.LUT R69, R0, 0xab, RZ, 0xfc, !PT ;  /* 0x000000ab00457812 */ /* 0x004fc400078efcff */
        /* <DEDUP_REMOVED lines=11> */
[C---:B--2---:R-:W-:Y:S01]  /*10a30*/  VIADD R75, R74.reuse, UR5 ;  /* 0x000000054a4b7c36 */ /* 0x044fe20008000000 */
[----:B---3--:R-:W-:Y:S01]  /*10a40*/  ISETP.LT.AND P4, PT, R71, UR4, !P0 ;  /* 0x0000000447007c0c */ /* 0x008fe2000c781270 */
        /* <DEDUP_REMOVED lines=205> */
[----:B------:R-:W-:Y:S01]  /*11720*/  PRMT R5, R77, 0x9910, RZ ;  /* 0x000099104d057816 */ /* 0x000fe200000000ff */
[----:B------:R4:W-:Y:S01]  /*11730*/  @P6 STG.E.U8 desc[UR18][R68.64], R77 ;  /* 0x0000004d44006986 */ /* 0x0009e2000c101112 */
[----:B-1----:R-:W-:Y:S01]  /*11740*/  ISETP.LT.AND P3, PT, R78, UR6, !P0 ;  /* 0x000000064e007c0c */ /* 0x002fe2000c761270 */
[----:B------:R-:W1:Y:S01]  /*11750*/  LDCU UR6, c[0x0][0x39c] ;  /* 0x00007380ff0677ac */ /* 0x000e620008000800 */
[C---:B------:R-:W-:Y:S01]  /*11760*/  IADD3 R4, P6, PT, R74.reuse, R3, RZ ;  /* 0x000000034a047210 */ /* 0x040fe20007fde0ff */
[C---:B--2---:R-:W-:Y:S02]  /*11770*/  VIADD R72, R74.reuse, UR5 ;  /* 0x000000054a487c36 */ /* 0x044fe40008000000 */
[----:B------:R-:W-:Y:S01]  /*11780*/  IMAD.MOV.U32 R73, RZ, RZ, R5 ;  /* 0x000000ffff497224 */ /* 0x000fe200078e0005 */
[----:B------:R-:W-:-:S02]  /*11790*/  LEA.HI.X.SX32 R5, R74, R2, 0x1, P6 ;  /* 0x000000024a057211 */ /* 0x000fc400030f0eff */
[C---:B------:R-:W-:Y:S02]  /*117a0*/  IADD3 R70, P6, PT, R72.reuse, R3, RZ ;  /* 0x0000000348467210 */ /* 0x040fe40007fde0ff */
[----:B------:R-:W-:Y:S02]  /*117b0*/  SHF.R.S32.HI R73, RZ, 0x8, R73 ;  /* 0x00000008ff497819 */ /* 0x000fe40000011449 */
[----:B------:R-:W-:Y:S02]  /*117c0*/  F2FP.SATFINITE.E5M2.F32.PACK_AB_MERGE_C R75, R7, R6, RZ ;  /* 0x00000006074b723e */ /* 0x000fe400048060ff */
[C---:B------:R-:W-:Y:S01]  /*117d0*/  LEA.HI.X.SX32 R71, R72.reuse, R2, 0x1, P6 ;  /* 0x0000000248477211 */ /* 0x040fe200030f0eff */
[----:B------:R-:W-:Y:S01]  /*117e0*/  VIADD R72, R72, UR5 ;  /* 0x0000000548487c36 */ /* 0x000fe20008000000 */
[C---:B------:R-:W-:Y:S01]  /*117f0*/  LOP3.LUT R6, R0.reuse, 0xc5, RZ, 0xfc, !PT ;  /* 0x000000c500067812 */ /* 0x040fe200078efcff */
[----:B------:R2:W-:Y:S01]  /*11800*/  @P2 STG.E.U8 desc[UR18][R4.64], R73 ;  /* 0x0000004904002986 */ /* 0x0005e2000c101112 */
[----:B------:R-:W-:-:S02]  /*11810*/  LOP3.LUT R7, R0, 0xc6, RZ, 0xfc, !PT ;  /* 0x000000c600077812 */ /* 0x000fc400078efcff */
[----:B0-----:R-:W-:Y:S02]  /*11820*/  ISETP.LT.AND P2, PT, R6, UR4, !P0 ;  /* 0x0000000406007c0c */ /* 0x001fe4000c741270 */
[----:B----4-:R-:W-:Y:S01]  /*11830*/  PRMT R69, R75, 0x9910, RZ ;  /* 0x000099104b457816 */ /* 0x010fe200000000ff */
        /* <DEDUP_REMOVED lines=8> */
[----:B------:R-:W-:-:S03]  /*118c0*/  LOP3.LUT R68, R0, 0xc7, RZ, 0xfc, !PT ;  /* 0x000000c700447812 */ /* 0x000fc600078efcff */
[----:B------:R5:W-:Y:S01]  /*118d0*/  @P5 STG.E.U8 desc[UR18][R6.64], R69 ;  /* 0x0000004506005986 */ /* 0x000be2000c101112 */
[----:B---3--:R-:W-:Y:S01]  /*118e0*/  ISETP.LT.AND P6, PT, R68, UR7, !P0 ;  /* 0x0000000744007c0c */ /* 0x008fe2000c7c1270 */
[C---:B------:R-:W-:Y:S01]  /*118f0*/  VIADD R68, R72.reuse, UR5 ;  /* 0x0000000548447c36 */ /* 0x040fe20008000000 */
[CC--:B--2---:R-:W-:Y:S01]  /*11900*/  IADD3 R4, P5, PT, R72.reuse, R3.reuse, RZ ;  /* 0x0000000348047210 */ /* 0x0c4fe20007fbe0ff */
[----:B------:R-:W2:Y:S01]  /*11910*/  LDCU UR7, c[0x0][0x39c] ;  /* 0x00007380ff0777ac */ /* 0x000ea20008000800 */
[----:B0-----:R-:W-:Y:S02]  /*11920*/  F2FP.SATFINITE.E5M2.F32.PACK_AB_MERGE_C R71, R9, R8, RZ ;  /* 0x000000080947723e */ /* 0x001fe400048060ff */
[----:B------:R-:W-:Y:S02]  /*11930*/  LEA.HI.X.SX32 R5, R72, R2, 0x1, P5 ;  /* 0x0000000248057211 */ /* 0x000fe400028f0eff */
[----:B------:R-:W-:Y:S02]  /*11940*/  PRMT R70, R71, 0x9910, RZ ;  /* 0x0000991047467816 */ /* 0x000fe400000000ff */
[----:B------:R-:W-:-:S02]  /*11950*/  IADD3 R8, P5, PT, R68, R3, RZ ;  /* 0x0000000344087210 */ /* 0x000fc40007fbe0ff */
[----:B-----5:R-:W-:Y:S02]  /*11960*/  SHF.R.S32.HI R69, RZ, 0x8, R70 ;  /* 0x00000008ff457819 */ /* 0x020fe40000011446 */
[C---:B------:R-:W-:Y:S01]  /*11970*/  LEA.HI.X.SX32 R9, R68.reuse, R2, 0x1, P5 ;  /* 0x0000000244097211 */ /* 0x040fe200028f0eff */
[----:B------:R-:W-:Y:S01]  /*11980*/  VIADD R68, R68, UR5 ;  /* 0x0000000544447c36 */ /* 0x000fe20008000000 */
[----:B------:R0:W-:Y:S01]  /*11990*/  @P4 STG.E.U8 desc[UR18][R4.64], R71 ;  /* 0x0000004704004986 */ /* 0x0001e2000c101112 */
[C---:B------:R-:W-:Y:S02]  /*119a0*/  LOP3.LUT R72, R0.reuse, 0xc8, RZ, 0xfc, !PT ;  /* 0x000000c800487812 */ /* 0x040fe400078efcff */
[----:B------:R-:W-:Y:S01]  /*119b0*/  LOP3.LUT R7, R0, 0xc9, RZ, 0xfc, !PT ;  /* 0x000000c900077812 */ /* 0x000fe200078efcff */
[----:B------:R3:W-:Y:S01]  /*119c0*/  @P2 STG.E.U8 desc[UR18][R8.64], R69 ;  /* 0x0000004508002986 */ /* 0x0007e2000c101112 */
[----:B------:R-:W-:Y:S02]  /*119d0*/  IADD3 R6, P2, PT, R68, R3, RZ ;  /* 0x0000000344067210 */ /* 0x000fe40007f5e0ff */
[----:B----4-:R-:W-:Y:S01]  /*119e0*/  ISETP.LT.AND P4, PT, R72, UR4, !P0 ;  /* 0x0000000448007c0c */ /* 0x010fe2000c781270 */
[----:B------:R-:W4:Y:S01]  /*119f0*/  LDCU UR4, c[0x0][0x39c] ;  /* 0x00007380ff0477ac */ /* 0x000f220008000800 */
[----:B-1----:R-:W-:-:S02]  /*11a00*/  ISETP.LT.AND P5, PT, R7, UR6, !P0 ;  /* 0x0000000607007c0c */ /* 0x002fc4000c7a1270 */
[----:B------:R-:W-:Y:S01]  /*11a10*/  F2FP.SATFINITE.E5M2.F32.PACK_AB_MERGE_C R73, R11, R10, RZ ;  /* 0x0000000a0b49723e */ /* 0x000fe200048060ff */
[----:B------:R-:W1:Y:S01]  /*11a20*/  LDCU UR6, c[0x0][0x39c] ;  /* 0x00007380ff0677ac */ /* 0x000e620008000800 */
[C---:B------:R-:W-:Y:S01]  /*11a30*/  LEA.HI.X.SX32 R7, R68.reuse, R2, 0x1, P2 ;  /* 0x0000000244077211 */ /* 0x040fe200010f0eff */
[----:B------:R-:W-:-:S04]  /*11a40*/  VIADD R68, R68, UR5 ;  /* 0x0000000544447c36 */ /* 0x000fc80008000000 */
[----:B------:R5:W-:Y:S01]  /*11a50*/  @P3 STG.E.U8 desc[UR18][R6.64], R73 ;  /* 0x0000004906003986 */ /* 0x000be2000c101112 */
[CC--:B0-----:R-:W-:Y:S01]  /*11a60*/  IADD3 R4, P3, PT, R68.reuse, R3.reuse, RZ ;  /* 0x0000000344047210 */ /* 0x0c1fe20007f7e0ff */
[C---:B------:R-:W-:Y:S01]  /*11a70*/  VIADD R10, R68.reuse, UR5 ;  /* 0x00000005440a7c36 */ /* 0x040fe20008000000 */
[----:B------:R-:W-:Y:S02]  /*11a80*/  PRMT R11, R73, 0x9910, RZ ;  /* 0x00009910490b7816 */ /* 0x000fe400000000ff */
[----:B------:R-:W-:Y:S02]  /*11a90*/  LEA.HI.X.SX32 R5, R68, R2, 0x1, P3 ;  /* 0x0000000244057211 */ /* 0x000fe400018f0eff */
[----:B---3--:R-:W-:Y:S02]  /*11aa0*/  IADD3 R8, P3, PT, R10, R3, RZ ;  /* 0x000000030a087210 */ /* 0x008fe40007f7e0ff */
[----:B------:R-:W-:Y:S02]  /*11ab0*/  F2FP.SATFINITE.E5M2.F32.PACK_AB_MERGE_C R69, R13, R12, RZ ;  /* 0x0000000c0d45723e */ /* 0x000fe400048060ff */
[----:B------:R-:W-:-:S02]  /*11ac0*/  SHF.R.S32.HI R11, RZ, 0x8, R11 ;  /* 0x00000008ff0b7819 */ /* 0x000fc4000001140b */
[----:B------:R-:W-:Y:S02]  /*11ad0*/  LOP3.LUT R12, R0, 0xcb, RZ, 0xfc, !PT ;  /* 0x000000cb000c7812 */ /* 0x000fe400078efcff */
[C---:B------:R-:W-:Y:S01]  /*11ae0*/  LEA.HI.X.SX32 R9, R10.reuse, R2, 0x1, P3 ;  /* 0x000000020a097211 */ /* 0x040fe200018f0eff */
[----:B------:R-:W-:Y:S01]  /*11af0*/  VIADD R10, R10, UR5 ;  /* 0x000000050a0a7c36 */ /* 0x000fe20008000000 */
[----:B------:R-:W-:Y:S01]  /*11b00*/  LOP3.LUT R70, R0, 0xca, RZ, 0xfc, !PT ;  /* 0x000000ca00467812 */ /* 0x000fe200078efcff */
[----:B------:R0:W-:Y:S01]  /*11b10*/  @P6 STG.E.U8 desc[UR18][R4.64], R11 ;  /* 0x0000000b04006986 */ /* 0x0001e2000c101112 */
[----:B----4-:R-:W-:Y:S01]  /*11b20*/  ISETP.LT.AND P3, PT, R12, UR4, !P0 ;  /* 0x000000040c007c0c */ /* 0x010fe2000c761270 */
[----:B------:R-:W3:Y:S01]  /*11b30*/  LDCU UR4, c[0x0][0x39c] ;  /* 0x00007380ff0477ac */ /* 0x000ee20008000800 */
[----:B------:R-:W-:Y:S01]  /*11b40*/  PRMT R13, R69, 0x9910, RZ ;  /* 0x00009910450d7816 */ /* 0x000fe200000000ff */
[----:B------:R4:W-:Y:S01]  /*11b50*/  @P4 STG.E.U8 desc[UR18][R8.64], R69 ;  /* 0x0000004508004986 */ /* 0x0009e2000c101112 */
[----:B-----5:R-:W-:-:S02]  /*11b60*/  IADD3 R6, P4, PT, R10, R3, RZ ;  /* 0x000000030a067210 */ /* 0x020fc40007f9e0ff */
[----:B--2---:R-:W-:Y:S01]  /*11b70*/  ISETP.LT.AND P2, PT, R70, UR7, !P0 ;  /* 0x0000000746007c0c */ /* 0x004fe2000c741270 */
[----:B------:R-:W2:Y:S01]  /*11b80*/  LDCU UR7, c[0x0][0x39c] ;  /* 0x00007380ff0777ac */ /* 0x000ea20008000800 */
[C---:B------:R-:W-:Y:S01]  /*11b90*/  LEA.HI.X.SX32 R7, R10.reuse, R2, 0x1, P4 ;  /* 0x000000020a077211 */ /* 0x040fe200020f0eff */
[----:B------:R-:W-:Y:S01]  /*11ba0*/  VIADD R10, R10, UR5 ;  /* 0x000000050a0a7c36 */ /* 0x000fe20008000000 */
[----:B------:R-:W-:Y:S02]  /*11bb0*/  SHF.R.S32.HI R13, RZ, 0x8, R13 ;  /* 0x00000008ff0d7819 */ /* 0x000fe4000001140d */
[----:B------:R-:W-:Y:S02]  /*11bc0*/  LOP3.LUT R12, R0, 0xcc, RZ, 0xfc, !PT ;  /* 0x000000cc000c7812 */ /* 0x000fe400078efcff */
[----:B------:R-:W-:Y:S01]  /*11bd0*/  F2FP.SATFINITE.E5M2.F32.PACK_AB_MERGE_C R15, R15, R14, RZ ;  /* 0x0000000e0f0f723e */ /* 0x000fe200048060ff */
[----:B------:R5:W-:Y:S01]  /*11be0*/  @P5 STG.E.U8 desc[UR18][R6.64], R13 ;  /* 0x0000000d06005986 */ /* 0x000be2000c101112 */
[C---:B0-----:R-:W-:Y:S01]  /*11bf0*/  IADD3 R4, P5, PT, R10.reuse, R3, RZ ;  /* 0x000000030a047210 */ /* 0x041fe20007fbe0ff */
[----:B------:R-:W-:Y:S01]  /*11c00*/  VIADD R11, R10, UR5 ;  /* 0x000000050a0b7c36 */ /* 0x000fe20008000000 */
[----:B-1----:R-:W-:Y:S01]  /*11c10*/  ISETP.LT.AND P4, PT, R12, UR6, !P0 ;  /* 0x000000060c007c0c */ /* 0x002fe2000c781270 */
[----:B------:R-:W0:Y:S01]  /*11c20*/  LDCU UR6, c[0x0][0x39c] ;  /* 0x00007380ff0677ac */ /* 0x000e220008000800 */
[----:B----4-:R-:W-:-:S02]  /*11c30*/  LOP3.LUT R8, R0, 0xcd, RZ, 0xfc, !PT ;  /* 0x000000cd00087812 */ /* 0x010fc400078efcff */
[----:B------:R-:W-:Y:S02]  /*11c40*/  PRMT R12, R15, 0x9910, RZ ;  /* 0x000099100f0c7816 */ /* 0x000fe400000000ff */
[-C--:B------:R-:W-:Y:S02]  /*11c50*/  LEA.HI.X.SX32 R5, R10, R2.reuse, 0x1, P5 ;  /* 0x000000020a057211 */ /* 0x080fe400028f0eff */
[----:B---3--:R-:W-:Y:S02]  /*11c60*/  ISETP.LT.AND P5, PT, R8, UR4, !P0 ;  /* 0x0000000408007c0c */ /* 0x008fe4000c7a1270 */
[C---:B------:R-:W-:Y:S01]  /*11c70*/  LOP3.LUT R9, R0.reuse, 0xce, RZ, 0xfc, !PT ;  /* 0x000000ce00097812 */ /* 0x040fe200078efcff */
[----:B------:R-:W-:Y:S01]  /*11c80*/  IMAD.MOV.U32 R10, RZ, RZ, R12 ;  /* 0x000000ffff0a7224 */ /* 0x000fe200078e000c */
[----:B------:R-:W-:Y:S01]  /*11c90*/  IADD3 R8, P6, PT, R11, R3, RZ ;  /* 0x000000030b087210 */ /* 0x000fe20007fde0ff */
[----:B------:R1:W-:Y:S01]  /*11ca0*/  @P2 STG.E.U8 desc[UR18][R4.64], R15 ;  /* 0x0000000f04002986 */ /* 0x0003e2000c101112 */
[----:B--2---:R-:W-:Y:S01]  /*11cb0*/  ISETP.LT.AND P2, PT, R9, UR7, !P0 ;  /* 0x0000000709007c0c */ /* 0x004fe2000c741270 */
[----:B------:R-:W2:Y:S01]  /*11cc0*/  LDCU UR4, c[0x0][0x39c] ;  /* 0x00007380ff0477ac */ /* 0x000ea20008000800 */
[C---:B------:R-:W-:Y:S01]  /*11cd0*/  LEA.HI.X.SX32 R9, R11.reuse, R2, 0x1, P6 ;  /* 0x000000020b097211 */ /* 0x040fe200030f0eff */
[----:B------:R-:W-:Y:S01]  /*11ce0*/  VIADD R11, R11, UR5 ;  /* 0x000000050b0b7c36 */ /* 0x000fe20008000000 */
[----:B-----5:R-:W-:Y:S01]  /*11cf0*/  SHF.R.S32.HI R13, RZ, 0x8, R10 ;  /* 0x00000008ff0d7819 */ /* 0x020fe2000001140a */
[----:B------:R-:W3:Y:S01]  /*11d00*/  LDCU UR7, c[0x0][0x39c] ;  /* 0x00007380ff0777ac */ /* 0x000ee20008000800 */
[----:B------:R-:W-:-:S02]  /*11d10*/  LOP3.LUT R7, R0, 0xcf, RZ, 0xfc, !PT ;  /* 0x000000cf00077812 */ /* 0x000fc400078efcff */
[----:B------:R-:W-:Y:S01]  /*11d20*/  IADD3 R6, P6, PT, R11, R3, RZ ;  /* 0x000000030b067210 */ /* 0x000fe20007fde0ff */
[----:B------:R4:W-:Y:S01]  /*11d30*/  @P3 STG.E.U8 desc[UR18][R8.64], R13 ;  /* 0x0000000d08003986 */ /* 0x0009e2000c101112 */
[----:B------:R-:W-:Y:S02]  /*11d40*/  F2FP.SATFINITE.E5M2.F32.PACK_AB_MERGE_C R17, R17, R16, RZ ;  /* 0x000000101111723e */ /* 0x000fe400048060ff */
[----:B0-----:R-:W-:Y:S01]  /*11d50*/  ISETP.LT.AND P3, PT, R7, UR6, !P0 ;  /* 0x0000000607007c0c */ /* 0x001fe2000c761270 */
[----:B------:R-:W0:Y:S01]  /*11d60*/  LDCU UR6, c[0x0][0x39c] ;  /* 0x00007380ff0677ac */ /* 0x000e220008000800 */
[C---:B------:R-:W-:Y:S01]  /*11d70*/  LEA.HI.X.SX32 R7, R11.reuse, R2, 0x1, P6 ;  /* 0x000000020b077211 */ /* 0x040fe200030f0eff */
[----:B------:R-:W-:Y:S01]  /*11d80*/  VIADD R11, R11, UR5 ;  /* 0x000000050b0b7c36 */ /* 0x000fe20008000000 */
[----:B------:R-:W-:Y:S02]  /*11d90*/  PRMT R10, R17, 0x9910, RZ ;  /* 0x00009910110a7816 */ /* 0x000fe400000000ff */
[----:B-1----:R-:W-:-:S02]  /*11da0*/  LOP3.LUT R5, R0, 0xd0, RZ, 0xfc, !PT ;  /* 0x000000d000057812 */ /* 0x002fc400078efcff */
[-C--:B------:R-:W-:Y:S01]  /*11db0*/  IADD3 R4, P6, PT, R11, R3.reuse, RZ ;  /* 0x000000030b047210 */ /* 0x080fe20007fde0ff */
[----:B----4-:R-:W-:Y:S01]  /*11dc0*/  IMAD.MOV.U32 R8, RZ, RZ, R10 ;  /* 0x000000ffff087224 */ /* 0x010fe200078e000a */
[----:B------:R1:W-:Y:S01]  /*11dd0*/  @P4 STG.E.U8 desc[UR18][R6.64], R17 ;  /* 0x0000001106004986 */ /* 0x0003e2000c101112 */
[----:B--2---:R-:W-:Y:S01]  /*11de0*/  ISETP.LT.AND P4, PT, R5, UR4, !P0 ;  /* 0x0000000405007c0c */ /* 0x004fe2000c781270 */
[C---:B------:R-:W-:Y:S01]  /*11df0*/  VIADD R10, R11.reuse, UR5 ;  /* 0x000000050b0a7c36 */ /* 0x040fe20008000000 */
[-C--:B------:R-:W-:Y:S01]  /*11e00*/  LEA.HI.X.SX32 R5, R11, R2.reuse, 0x1, P6 ;  /* 0x000000020b057211 */ /* 0x080fe200030f0eff */
[----:B------:R-:W2:Y:S01]  /*11e10*/  LDCU UR4, c[0x0][0x39c] ;  /* 0x00007380ff0477ac */ /* 0x000ea20008000800 */
        /* <DEDUP_REMOVED lines=10> */
[CC--:B-1----:R-:W-:Y:S01]  /*11ec0*/  IADD3 R6, P2, PT, R10.reuse, R3.reuse, RZ ;  /* 0x000000030a067210 */ /* 0x0c2fe20007f5e0ff */
        /* <DEDUP_REMOVED lines=9> */
[----:B--2---:R-:W-:Y:S01]  /*11f60*/  ISETP.LT.AND P2, PT, R10, UR4, !P0 ;  /* 0x000000040a007c0c */ /* 0x004fe2000c741270 */
[----:B------:R-:W1:Y:S01]  /*11f70*/  LDCU UR4, c[0x0][0x39c] ;  /* 0x00007380ff0477ac */ /* 0x000e620008000800 */
[----:B------:R-:W-:Y:S01]  /*11f80*/  F2FP.SATFINITE.E5M2.F32.PACK_AB_MERGE_C R21, R21, R20, RZ ;  /* 0x000000141515723e */ /* 0x000fe200048060ff */
[----:B------:R2:W-:Y:S01]  /*11f90*/  @P3 STG.E.U8 desc[UR18][R6.64], R13 ;  /* 0x0000000d06003986 */ /* 0x0005e2000c101112 */
[----:B0-----:R-:W-:Y:S01]  /*11fa0*/  ISETP.LT.AND P6, PT, R12, UR6, !P0 ;  /* 0x000000060c007c0c */ /* 0x001fe2000c7c1270 */
[----:B------:R-:W0:Y:S01]  /*11fb0*/  LDCU UR6, c[0x0][0x39c] ;  /* 0x00007380ff0677ac */ /* 0x000e220008000800 */
        /* <DEDUP_REMOVED lines=16> */
[----:B-1----:R-:W-:Y:S01]  /*120c0*/  ISETP.LT.AND P4, PT, R4, UR4, !P0 ;  /* 0x0000000404007c0c */ /* 0x002fe2000c781270 */
[----:B------:R-:W1:Y:S01]  /*120d0*/  LDCU UR4, c[0x0][0x39c] ;  /* 0x00007380ff0477ac */ /* 0x000e620008000800 */
[----:B0-----:R-:W-:Y:S01]  /*120e0*/  ISETP.LT.AND P3, PT, R14, UR6, !P0 ;  /* 0x000000060e007c0c */ /* 0x001fe2000c761270 */
        /* <DEDUP_REMOVED lines=10> */
[----:B0-----:R-:W-:Y:S02]  /*12190*/  LOP3.LUT R6, R0, 0xd7, RZ, 0xfc, !PT ;  /* 0x000000d700067812 */ /* 0x001fe400078efcff */
[----:B------:R-:W-:Y:S01]  /*121a0*/  F2FP.SATFINITE.E5M2.F32.PACK_AB_MERGE_C R25, R25, R24, RZ ;  /* 0x000000181919723e */ /* 0x000fe200048060ff */
[----:B------:R0:W-:Y:S01]  /*121b0*/  @P2 STG.E.U8 desc[UR18][R4.64], R13 ;  /* 0x0000000d04002986 */ /* 0x0001e2000c101112 */
[----:B-1----:R-:W-:Y:S01]  /*121c0*/  ISETP.LT.AND P2, PT, R6, UR4, !P0 ;  /* 0x0000000406007c0c */ /* 0x002fe2000c741270 */
[----:B------:R-:W1:Y:S01]  /*121d0*/  LDCU UR4, c[0x0][0x39c] ;  /* 0x00007380ff0477ac */ /* 0x000e620008000800 */
        /* <DEDUP_REMOVED lines=8> */
[----:B0-----:R-:W-:Y:S02]  /*12260*/  SHF.R.S32.HI R13, RZ, 0x8, R10 ;  /* 0x00000008ff0d7819 */ /* 0x001fe4000001140a */
        /* <DEDUP_REMOVED lines=17> */
[----:B0-----:R-:W-:-:S02]  /*12380*/  LOP3.LUT R7, R0, 0xdb, RZ, 0xfc, !PT ;  /* 0x000000db00077812 */ /* 0x001fc400078efcff */
[----:B------:R-:W-:Y:S02]  /*12390*/  IADD3 R6, P2, PT, R10, R3, RZ ;  /* 0x000000030a067210 */ /* 0x000fe40007f5e0ff */
[----:B-1----:R-:W-:Y:S01]  /*123a0*/  ISETP.LT.AND P4, PT, R12, UR4, !P0 ;  /* 0x000000040c007c0c */ /* 0x002fe2000c781270 */
        /* <DEDUP_REMOVED lines=238> */
[----:B------:R-:W-:Y:S02]  /*13290*/  LEA.HI.X.SX32 R7, R10, R2, 0x1, P2 ;  /* 0x000000020a077211 */ /* 0x000fe400010f0eff */
[----:B------:R-:W-:Y:S02]  /*132a0*/  IADD3 R4, P2, PT, R11, R3, RZ ;  /* 0x000000030b047210 */ /* 0x000fe40007f5e0ff */
[----:B------:R-:W-:Y:S02]  /*132b0*/  LOP3.LUT R10, R0, 0xf7, RZ, 0xfc, !PT ;  /* 0x000000f7000a7812 */ /* 0x000fe400078efcff */
[----:B------:R-:W-:-:S02]  /*132c0*/  SHF.R.S32.HI R13, RZ, 0x8, R13 ;  /* 0x00000008ff0d7819 */ /* 0x000fc4000001140d */
[C---:B------:R-:W-:Y:S01]  /*132d0*/  LEA.HI.X.SX32 R5, R11.reuse, R2, 0x1, P2 ;  /* 0x000000020b057211 */ /* 0x040fe200010f0eff */
[----:B------:R-:W-:Y:S01]  /*132e0*/  VIADD R11, R11, UR5 ;  /* 0x000000050b0b7c36 */ /* 0x000fe20008000000 */
[----:B------:R-:W-:Y:S02]  /*132f0*/  F2FP.SATFINITE.E5M2.F32.PACK_AB_MERGE_C R57, R57, R56, RZ ;  /* 0x000000383939723e */ /* 0x000fe400048060ff */
[----:B0-----:R-:W-:Y:S01]  /*13300*/  ISETP.LT.AND P2, PT, R10, UR4, !P0 ;  /* 0x000000040a007c0c */ /* 0x001fe2000c741270 */
[----:B------:R-:W0:Y:S01]  /*13310*/  LDCU UR4, c[0x0][0x39c] ;  /* 0x00007380ff0477ac */ /* 0x000e220008000800 */
[----:B------:R-:W-:Y:S01]  /*13320*/  LOP3.LUT R12, R0, 0xf6, RZ, 0xfc, !PT ;  /* 0x000000f6000c7812 */ /* 0x000fe200078efcff */
[----:B------:R2:W-:Y:S01]  /*13330*/  @P3 STG.E.U8 desc[UR18][R6.64], R13 ;  /* 0x0000000d06003986 */ /* 0x0005e2000c101112 */
[----:B------:R-:W-:Y:S02]  /*13340*/  PRMT R10, R57, 0x9910, RZ ;  /* 0x00009910390a7816 */ /* 0x000fe400000000ff */
[----:B-----5:R-:W-:-:S02]  /*13350*/  IADD3 R8, P3, PT, R11, R3, RZ ;  /* 0x000000030b087210 */ /* 0x020fc40007f7e0ff */
[----:B-1----:R-:W-:Y:S01]  /*13360*/  ISETP.LT.AND P6, PT, R12, UR6, !P0 ;  /* 0x000000060c007c0c */ /* 0x002fe2000c7c1270 */
[----:B------:R-:W1:Y:S01]  /*13370*/  LDCU UR6, c[0x0][0x39c] ;  /* 0x00007380ff0677ac */ /* 0x000e620008000800 */
[C---:B------:R-:W-:Y:S01]  /*13380*/  LEA.HI.X.SX32 R9, R11.reuse, R2, 0x1, P3 ;  /* 0x000000020b097211 */ /* 0x040fe200018f0eff */
[----:B------:R-:W-:Y:S01]  /*13390*/  VIADD R11, R11, UR5 ;  /* 0x000000050b0b7c36 */ /* 0x000fe20008000000 */
[----:B--2---:R-:W-:Y:S01]  /*133a0*/  SHF.R.S32.HI R7, RZ, 0x8, R10 ;  /* 0x00000008ff077819 */ /* 0x004fe2000001140a */
[----:B------:R2:W-:Y:S01]  /*133b0*/  @P4 STG.E.U8 desc[UR18][R4.64], R57 ;  /* 0x0000003904004986 */ /* 0x0005e2000c101112 */
[----:B------:R-:W-:-:S03]  /*133c0*/  LOP3.LUT R6, R0, 0xfa, RZ, 0xfc, !PT ;  /* 0x000000fa00067812 */ /* 0x000fc600078efcff */
[----:B------:R4:W-:Y:S01]  /*133d0*/  @P5 STG.E.U8 desc[UR18][R8.64], R7 ;  /* 0x0000000708005986 */ /* 0x0009e2000c101112 */
[----:B------:R-:W-:Y:S02]  /*133e0*/  F2FP.SATFINITE.E5M2.F32.PACK_AB_MERGE_C R59, R59, R58, RZ ;  /* 0x0000003a3b3b723e */ /* 0x000fe400048060ff */
[----:B--2---:R-:W-:-:S04]  /*133f0*/  IADD3 R4, P5, PT, R11, R3, RZ ;  /* 0x000000030b047210 */ /* 0x004fc80007fbe0ff */
[C---:B------:R-:W-:Y:S01]  /*13400*/  LEA.HI.X.SX32 R5, R11.reuse, R2, 0x1, P5 ;  /* 0x000000020b057211 */ /* 0x040fe200028f0eff */
[----:B------:R-:W-:Y:S01]  /*13410*/  VIADD R11, R11, UR5 ;  /* 0x000000050b0b7c36 */ /* 0x000fe20008000000 */
[----:B0-----:R-:W-:Y:S01]  /*13420*/  ISETP.LT.AND P5, PT, R6, UR4, !P0 ;  /* 0x0000000406007c0c */ /* 0x001fe2000c7a1270 */
[----:B------:R-:W0:Y:S01]  /*13430*/  LDCU UR4, c[0x0][0x39c] ;  /* 0x00007380ff0477ac */ /* 0x000e220008000800 */
[----:B------:R-:W-:Y:S01]  /*13440*/  LOP3.LUT R14, R0, 0xf8, RZ, 0xfc, !PT ;  /* 0x000000f8000e7812 */ /* 0x000fe200078efcff */
[----:B------:R2:W-:Y:S01]  /*13450*/  @P6 STG.E.U8 desc[UR18][R4.64], R59 ;  /* 0x0000003b04006986 */ /* 0x0005e2000c101112 */
[C---:B------:R-:W-:Y:S01]  /*13460*/  IADD3 R6, P6, PT, R11.reuse, R3, RZ ;  /* 0x000000030b067210 */ /* 0x040fe20007fde0ff */
[----:B------:R-:W-:Y:S01]  /*13470*/  VIADD R10, R11, UR5 ;  /* 0x000000050b0a7c36 */ /* 0x000fe20008000000 */
[----:B-1----:R-:W-:Y:S01]  /*13480*/  ISETP.LT.AND P3, PT, R14, UR6, !P0 ;  /* 0x000000060e007c0c */ /* 0x002fe2000c761270 */
[----:B------:R-:W1:Y:S01]  /*13490*/  LDCU UR6, c[0x0][0x39c] ;  /* 0x00007380ff0677ac */ /* 0x000e620008000800 */
[----:B------:R-:W-:-:S02]  /*134a0*/  PRMT R13, R59, 0x9910, RZ ;  /* 0x000099103b0d7816 */ /* 0x000fc400000000ff */
[----:B----4-:R-:W-:Y:S02]  /*134b0*/  LEA.HI.X.SX32 R7, R11, R2, 0x1, P6 ;  /* 0x000000020b077211 */ /* 0x010fe400030f0eff */
        /* <DEDUP_REMOVED lines=8> */
[----:B0-----:R-:W-:Y:S01]  /*13540*/  ISETP.LT.AND P2, PT, R11, UR4, !P0 ;  /* 0x000000040b007c0c */ /* 0x001fe2000c741270 */
[----:B------:R0:W-:Y:S01]  /*13550*/  @P3 STG.E.U8 desc[UR18][R8.64], R61 ;  /* 0x0000003d08003986 */ /* 0x0001e2000c101112 */
[C---:B--2---:R-:W-:Y:S01]  /*13560*/  IADD3 R4, P3, PT, R10.reuse, R3, RZ ;  /* 0x000000030a047210 */ /* 0x044fe20007f7e0ff */
[----:B------:R-:W-:Y:S01]  /*13570*/  VIADD R11, R10, UR5 ;  /* 0x000000050a0b7c36 */ /* 0x000fe20008000000 */
[----:B---3--:R-:W-:Y:S01]  /*13580*/  ISETP.LT.AND P4, PT, R12, UR7, !P0 ;  /* 0x000000070c007c0c */ /* 0x008fe2000c781270 */
[----:B------:R-:W2:Y:S01]  /*13590*/  LDCU UR4, c[0x0][0x39c] ;  /* 0x00007380ff0477ac */ /* 0x000ea20008000800 */
[----:B------:R-:W-:Y:S02]  /*135a0*/  LOP3.LUT R12, R0, 0xfb, RZ, 0xfc, !PT ;  /* 0x000000fb000c7812 */ /* 0x000fe400078efcff */
[----:B------:R-:W-:Y:S01]  /*135b0*/  LEA.HI.X.SX32 R5, R10, R2, 0x1, P3 ;  /* 0x000000020a057211 */ /* 0x000fe200018f0eff */
[----:B------:R-:W-:Y:S01]  /*135c0*/  VIADD R10, R11, UR5 ;  /* 0x000000050b0a7c36 */ /* 0x000fe20008000000 */
[----:B------:R-:W-:-:S02]  /*135d0*/  PRMT R17, R61, 0x9910, RZ ;  /* 0x000099103d117816 */ /* 0x000fc400000000ff */
[----:B-1----:R-:W-:Y:S01]  /*135e0*/  ISETP.LT.AND P6, PT, R12, UR6, !P0 ;  /* 0x000000060c007c0c */ /* 0x002fe2000c7c1270 */
[----:B------:R-:W1:Y:S01]  /*135f0*/  LDCU UR6, c[0x0][0x39c] ;  /* 0x00007380ff0677ac */ /* 0x000e620008000800 */
[----:B------:R-:W-:Y:S01]  /*13600*/  SHF.R.S32.HI R17, RZ, 0x8, R17 ;  /* 0x00000008ff117819 */ /* 0x000fe20000011411 */
[----:B----4-:R-:W-:Y:S01]  /*13610*/  VIADD R13, R10, UR5 ;  /* 0x000000050a0d7c36 */ /* 0x010fe20008000000 */
[----:B------:R-:W-:-:S03]  /*13620*/  IADD3 R6, P3, PT, R11, R3, RZ ;  /* 0x000000030b067210 */ /* 0x000fc60007f7e0ff */
[----:B------:R-:W-:Y:S01]  /*13630*/  VIADD R14, R13, UR5 ;  /* 0x000000050d0e7c36 */ /* 0x000fe20008000000 */
[----:B------:R3:W-:Y:S01]  /*13640*/  @P4 STG.E.U8 desc[UR18][R4.64], R17 ;  /* 0x0000001104004986 */ /* 0x0007e2000c101112 */
[-C--:B0-----:R-:W-:Y:S02]  /*13650*/  IADD3 R8, P4, PT, R10, R3.reuse, RZ ;  /* 0x000000030a087210 */ /* 0x081fe40007f9e0ff */
[----:B------:R-:W-:Y:S01]  /*13660*/  VIADD R16, R14, UR5 ;  /* 0x000000050e107c36 */ /* 0x000fe20008000000 */
[-C--:B------:R-:W-:Y:S02]  /*13670*/  LEA.HI.X.SX32 R7, R11, R2.reuse, 0x1, P3 ;  /* 0x000000020b077211 */ /* 0x080fe400018f0eff */
[----:B------:R-:W-:Y:S01]  /*13680*/  LEA.HI.X.SX32 R9, R10, R2, 0x1, P4 ;  /* 0x000000020a097211 */ /* 0x000fe200020f0eff */
[----:B------:R-:W-:Y:S01]  /*13690*/  VIADD R15, R16, UR5 ;  /* 0x00000005100f7c36 */ /* 0x000fe20008000000 */
[----:B------:R-:W-:Y:S02]  /*136a0*/  IADD3 R10, P3, PT, R13, R3, RZ ;  /* 0x000000030d0a7210 */ /* 0x000fe40007f7e0ff */
[----:B------:R-:W-:-:S02]  /*136b0*/  LOP3.LUT R18, R0, 0xfd, RZ, 0xfc, !PT ;  /* 0x000000fd00127812 */ /* 0x000fc400078efcff */
[----:B------:R-:W-:Y:S02]  /*136c0*/  IADD3 R12, P4, PT, R14, R3, RZ ;  /* 0x000000030e0c7210 */ /* 0x000fe40007f9e0ff */
[----:B------:R-:W-:Y:S02]  /*136d0*/  LOP3.LUT R0, R0, 0xfe, RZ, 0xfc, !PT ;  /* 0x000000fe00007812 */ /* 0x000fe400078efcff */
[----:B------:R-:W-:Y:S02]  /*136e0*/  F2FP.SATFINITE.E5M2.F32.PACK_AB_MERGE_C R63, R63, R62, RZ ;  /* 0x0000003e3f3f723e */ /* 0x000fe400048060ff */
[-C--:B------:R-:W-:Y:S02]  /*136f0*/  LEA.HI.X.SX32 R11, R13, R2.reuse, 0x1, P3 ;  /* 0x000000020d0b7211 */ /* 0x080fe400018f0eff */
[----:B------:R-:W-:Y:S02]  /*13700*/  LEA.HI.X.SX32 R13, R14, R2, 0x1, P4 ;  /* 0x000000020e0d7211 */ /* 0x000fe400020f0eff */
[----:B--2---:R-:W-:-:S02]  /*13710*/  ISETP.LT.AND P3, PT, R18, UR4, !P0 ;  /* 0x0000000412007c0c */ /* 0x004fc4000c761270 */
[-C--:B------:R-:W-:Y:S02]  /*13720*/  IADD3 R14, P4, PT, R15, R3.reuse, RZ ;  /* 0x000000030f0e7210 */ /* 0x080fe40007f9e0ff */
[----:B-1----:R-:W-:Y:S02]  /*13730*/  ISETP.LT.AND P0, PT, R0, UR6, !P0 ;  /* 0x0000000600007c0c */ /* 0x002fe4000c701270 */
[----:B------:R-:W-:Y:S02]  /*13740*/  PRMT R0, R63, 0x9910, RZ ;  /* 0x000099103f007816 */ /* 0x000fe400000000ff */
[----:B------:R-:W-:Y:S02]  /*13750*/  LEA.HI.X.SX32 R15, R15, R2, 0x1, P4 ;  /* 0x000000020f0f7211 */ /* 0x000fe400020f0eff */
[----:B---3--:R-:W-:Y:S01]  /*13760*/  IADD3 R4, P4, PT, R16, R3, RZ ;  /* 0x0000000310047210 */ /* 0x008fe20007f9e0ff */
[----:B------:R-:W-:Y:S01]  /*13770*/  IMAD.MOV.U32 R3, RZ, RZ, R0 ;  /* 0x000000ffff037224 */ /* 0x000fe200078e0000 */
[----:B------:R-:W-:-:S02]  /*13780*/  F2FP.SATFINITE.E5M2.F32.PACK_AB_MERGE_C R65, R65, R64, RZ ;  /* 0x000000404141723e */ /* 0x000fc400048060ff */
[----:B------:R-:W-:Y:S02]  /*13790*/  F2FP.SATFINITE.E5M2.F32.PACK_AB_MERGE_C R67, R67, R66, RZ ;  /* 0x000000424343723e */ /* 0x000fe400048060ff */
[----:B------:R-:W-:Y:S02]  /*137a0*/  PRMT R17, R65, 0x9910, RZ ;  /* 0x0000991041117816 */ /* 0x000fe400000000ff */
[----:B------:R-:W-:Y:S02]  /*137b0*/  SHF.R.S32.HI R3, RZ, 0x8, R3 ;  /* 0x00000008ff037819 */ /* 0x000fe40000011403 */
[----:B------:R-:W-:Y:S02]  /*137c0*/  PRMT R19, R67, 0x9910, RZ ;  /* 0x0000991043137816 */ /* 0x000fe400000000ff */
[----:B------:R-:W-:Y:S01]  /*137d0*/  SHF.R.S32.HI R17, RZ, 0x8, R17 ;  /* 0x00000008ff117819 */ /* 0x000fe20000011411 */
[----:B------:R0:W-:Y:S01]  /*137e0*/  @P5 STG.E.U8 desc[UR18][R6.64], R63 ;  /* 0x0000003f06005986 */ /* 0x0001e2000c101112 */
[----:B------:R-:W-:-:S02]  /*137f0*/  LEA.HI.X.SX32 R5, R16, R2, 0x1, P4 ;  /* 0x0000000210057211 */ /* 0x000fc400020f0eff */
[----:B------:R-:W-:Y:S01]  /*13800*/  SHF.R.S32.HI R19, RZ, 0x8, R19 ;  /* 0x00000008ff137819 */ /* 0x000fe20000011413 */
[----:B------:R0:W-:Y:S04]  /*13810*/  @P6 STG.E.U8 desc[UR18][R8.64], R3 ;  /* 0x0000000308006986 */ /* 0x0001e8000c101112 */
[----:B------:R0:W-:Y:S04]  /*13820*/  @P2 STG.E.U8 desc[UR18][R10.64], R65 ;  /* 0x000000410a002986 */ /* 0x0001e8000c101112 */
[----:B------:R0:W-:Y:S04]  /*13830*/  @P3 STG.E.U8 desc[UR18][R12.64], R17 ;  /* 0x000000110c003986 */ /* 0x0001e8000c101112 */
[----:B------:R0:W-:Y:S04]  /*13840*/  @P0 STG.E.U8 desc[UR18][R4.64], R67 ;  /* 0x0000004304000986 */ /* 0x0001e8000c101112 */
[----:B------:R0:W-:Y:S01]  /*13850*/  @P1 STG.E.U8 desc[UR18][R14.64], R19 ;  /* 0x000000130e001986 */ /* 0x0001e2000c101112 */
[----:B------:R-:W-:Y:S06]  /*13860*/  BAR.SYNC.DEFER_BLOCKING 0x0 ;  /* 0x0000000000007b1d */ /* 0x000fec0000010000 */
[----:B------:R-:W-:Y:S05]  /*13870*/  BRA.U UP0, `(.L_x_13) ;  /* 0x0000000100a07547 */ /* 0x000fea000b800000 */
[----:B------:R-:W1:Y:S01]  /*13880*/  S2UR UR5, SR_CgaCtaId ;  /* 0x00000000000579c3 */ /* 0x000e620000008800 */
[----:B------:R-:W-:Y:S01]  /*13890*/  NOP ;  /* 0x0000000000007918 */ /* 0x000fe20000000000 */
[----:B------:R-:W-:Y:S01]  /*138a0*/  UMOV UR4, 0x50 ;  /* 0x0000005000047882 */ /* 0x000fe20000000000 */
[----:B------:R-:W-:Y:S02]  /*138b0*/  IMAD.U32 R0, RZ, RZ, UR17 ;  /* 0x00000011ff007e24 */ /* 0x000fe4000f8e00ff */
[----:B0-----:R-:W-:Y:S02]  /*138c0*/  IMAD.MOV.U32 R3, RZ, RZ, 0xff ;  /* 0x000000ffff037424 */ /* 0x001fe400078e00ff */
[----:B------:R-:W-:Y:S01]  /*138d0*/  IMAD.MOV.U32 R7, RZ, RZ, 0x1 ;  /* 0x00000001ff077424 */ /* 0x000fe200078e00ff */
[----:B------:R-:W-:-:S04]  /*138e0*/  LOP3.LUT R0, R0, 0xffff, RZ, 0xc0, !PT ;  /* 0x0000ffff00007812 */ /* 0x000fc800078ec0ff */
[----:B------:R-:W-:-:S05]  /*138f0*/  SHF.R.U32.HI R0, RZ, 0x5, R0 ;  /* 0x00000005ff007819 */ /* 0x000fca0000011600 */
[----:B------:R-:W-:Y:S01]  /*13900*/  VIADD R2, R0, 0x10 ;  /* 0x0000001000027836 */ /* 0x000fe20000000000 */
[----:B------:R-:W-:Y:S01]  /*13910*/  SHF.L.U32 R0, R3, R0, RZ ;  /* 0x0000000003007219 */ /* 0x000fe200000006ff */
[----:B-1----:R-:W-:-:S03]  /*13920*/  ULEA UR6, UR5, UR4, 0x18 ;  /* 0x0000000405067291 */ /* 0x002fc6000f8ec0ff */
[----:B------:R-:W-:-:S04]  /*13930*/  SHF.L.U32 R3, R7, R2, RZ ;  /* 0x0000000207037219 */ /* 0x000fc800000006ff */
[----:B------:R-:W-:Y:S02]  /*13940*/  LOP3.LUT R0, R3, R0, RZ, 0xfc, !PT ;  /* 0x0000000003007212 */ /* 0x000fe400078efcff */
[----:B------:R-:W0:Y:S02]  /*13950*/  LDS R5, [UR6] ;  /* 0x00000006ff057984 */ /* 0x000e240008000800 */
[C---:B------:R-:W-:Y:S02]  /*13960*/  LOP3.LUT R2, R0.reuse, 0xffff, RZ, 0xc0, !PT ;  /* 0x0000ffff00027812 */ /* 0x040fe400078ec0ff */
[----:B0-----:R-:W-:-:S04]  /*13970*/  LOP3.LUT R3, R0, 0xffff, R5, 0x80, !PT ;  /* 0x0000ffff00037812 */ /* 0x001fc800078e8005 */
[----:B------:R-:W-:-:S13]  /*13980*/  ISETP.NE.AND P0, PT, R3, R2, PT ;  /* 0x000000020300720c */ /* 0x000fda0003f05270 */
[----:B------:R-:W-:Y:S05]  /*13990*/  @P0 BRA `(.L_x_14) ;  /* 0x0000000000500947 */ /* 0x000fea0003800000 */
[----:B------:R-:W-:Y:S02]  /*139a0*/  SHF.R.U32.HI R5, RZ, 0x10, R5 ;  /* 0x00000010ff057819 */ /* 0x000fe40000011605 */
[----:B------:R-:W-:-:S04]  /*139b0*/  SHF.R.U32.HI R2, RZ, 0x10, R0 ;  /* 0x00000010ff027819 */ /* 0x000fc80000011600 */
[----:B------:R-:W-:-:S04]  /*139c0*/  LOP3.LUT R5, R5, R2, RZ, 0xc0, !PT ;  /* 0x0000000205057212 */ /* 0x000fc800078ec0ff */
[----:B------:R-:W-:-:S13]  /*139d0*/  ISETP.NE.AND P0, PT, R5, R2, PT ;  /* 0x000000020500720c */ /* 0x000fda0003f05270 */
[----:B------:R-:W-:Y:S05]  /*139e0*/  @P0 BRA `(.L_x_15) ;  /* 0x0000000000300947 */ /* 0x000fea0003800000 */
[----:B------:R-:W-:Y:S01]  /*139f0*/  R2UR UR4, R0 ;  /* 0x00000000000472ca */ /* 0x000fe200000e0000 */
[----:B------:R-:W-:Y:S01]  /*13a00*/  VOTEU.ANY UR5, UPT, PT ;  /* 0x0000000000057886 */ /* 0x000fe200038e0100 */
[----:B------:R-:W0:Y:S01]  /*13a10*/  S2R R0, SR_LANEID ;  /* 0x0000000000007919 */ /* 0x000e220000000000 */
[----:B------:R-:W-:-:S10]  /*13a20*/  UFLO.U32 UR5, UR5 ;  /* 0x00000005000572bd */ /* 0x000fd400080e0000 */
[----:B------:R-:W-:-:S06]  /*13a30*/  ULOP3.LUT UR4, URZ, UR4, URZ, 0x33, !UPT ;  /* 0x00000004ff047292 */ /* 0x000fcc000f8e33ff */
[----:B------:R-:W-:-:S04]  /*13a40*/  IMAD.U32 R2, RZ, RZ, UR4 ;  /* 0x00000004ff027e24 */ /* 0x000fc8000f8e00ff */
[----:B------:R-:W1:Y:S02]  /*13a50*/  REDUX UR7, R2 ;  /* 0x00000000020773c4 */ /* 0x000e640000000000 */
[----:B------:R2:W-:Y:S01]  /*13a60*/  UTCATOMSWS.AND URZ, UR4 ;  /* 0x0000000400ff79e3 */ /* 0x0005e20008000000 */
[----:B0-----:R-:W-:Y:S01]  /*13a70*/  ISETP.EQ.U32.AND P0, PT, R0, UR5, PT ;  /* 0x0000000500007c0c */ /* 0x001fe2000bf02070 */
[----:B-1----:R-:W-:-:S12]  /*13a80*/  IMAD.U32 R0, RZ, RZ, UR7 ;  /* 0x00000007ff007e24 */ /* 0x002fd8000f8e00ff */
[----:B------:R2:W-:Y:S01]  /*13a90*/  @P0 ATOMS.AND RZ, [UR6], R0 ;  /* 0x00000000ffff098c */ /* 0x0005e2000a800006 */
[----:B------:R-:W-:Y:S05]  /*13aa0*/  BRA `(.L_x_13) ;  /* 0x0000000000147947 */ /* 0x000fea0003800000 */
.L_x_15:
[----:B------:R-:W-:-:S07]  /*13ab0*/  MOV R2, 0x13ad0 ;  /* 0x00013ad000027802 */ /* 0x000fce0000000f00 */
[----:B------:R-:W-:Y:S05]  /*13ac0*/  CALL.REL.NOINC `($__internal_0_$__cuda_sm10x_tcgen05_guardrail_trap_col_being_dealloced_not_returned_by_alloc) ;  /* 0x00000000002c7944 */ /* 0x000fea0003c00000 */
[----:B------:R-:W-:Y:S05]  /*13ad0*/  BRA `(.L_x_13) ;  /* 0x0000000000087947 */ /* 0x000fea0003800000 */
.L_x_14:
[----:B------:R-:W-:-:S07]  /*13ae0*/  MOV R2, 0x13b00 ;  /* 0x00013b0000027802 */ /* 0x000fce0000000f00 */
[----:B------:R-:W-:Y:S05]  /*13af0*/  CALL.REL.NOINC `($__internal_2_$__cuda_sm10x_tcgen05_guardrail_trap_unallocated_columns_being_dealloced) ;  /* 0x0000000000387944 */ /* 0x000fea0003c00000 */
.L_x_13:
[----:B------:R-:W-:Y:S01]  /*13b00*/  NOP ;  /* 0x0000000000007918 */ /* 0x000fe20000000000 */
[----:B--2---:R-:W-:Y:S05]  /*13b10*/  EXIT ;  /* 0x000000000000794d */ /* 0x004fea0003800000 */
.L_x_8:
[----:B------:R-:W0:Y:S02]  /*13b20*/  SYNCS.PHASECHK.TRANS64.TRYWAIT P4, [UR13], R109 ;  /* 0x0000006dff0075a7 */ /* 0x000e24000808110d */
[----:B0-----:R-:W-:Y:S05]  /*13b30*/  @!P4 BRA `(.L_x_8) ;  /* 0xfffffffc00f8c947 */ /* 0x001fea000383ffff */
[----:B------:R-:W-:Y:S05]  /*13b40*/  BRA `(.L_x_16) ;  /* 0xffffff3c003c7947 */ /* 0x000fea000383ffff */
.L_x_12:
[----:B------:R-:W0:Y:S02]  /*13b50*/  SYNCS.PHASECHK.TRANS64.TRYWAIT P4, [UR13], R10 ;  /* 0x0000000aff0075a7 */ /* 0x000e24000808110d */
[----:B0-----:R-:W-:Y:S05]  /*13b60*/  @!P4 BRA `(.L_x_12) ;  /* 0xfffffffc00f8c947 */ /* 0x001fea000383ffff */
[----:B------:R-:W-:Y:S05]  /*13b70*/  BRA `(.L_x_11) ;  /* 0xffffff6800c47947 */ /* 0x000fea000383ffff */
        .weak           $__internal_0_$__cuda_sm10x_tcgen05_guardrail_trap_col_being_dealloced_not_returned_by_alloc
        .type           $__internal_0_$__cuda_sm10x_tcgen05_guardrail_trap_col_being_dealloced_not_returned_by_alloc,@function
        .size           $__internal_0_$__cuda_sm10x_tcgen05_guardrail_trap_col_being_dealloced_not_returned_by_alloc,($__internal_1_$__cuda_sm10x_tcgen05_guardrail_trap_phase_invalid_during_alloc - $__internal_0_$__cuda_sm10x_tcgen05_guardrail_trap_col_being_dealloced_not_returned_by_alloc)
$__internal_0_$__cuda_sm10x_tcgen05_guardrail_trap_col_being_dealloced_not_returned_by_alloc:
[----:B------:R-:W-:Y:S05]  /*13b80*/  BPT.TRAP 0x1 ;  /* 0x000000040000795c */ /* 0x000fea0000300000 */
[----:B------:R-:W-:-:S04]  /*13b90*/  IMAD.MOV.U32 R3, RZ, RZ, 0x0 ;  /* 0x00000000ff037424 */ /* 0x000fc800078e00ff */
[----:B------:R-:W-:Y:S05]  /*13ba0*/  RET.REL.NODEC R2 `(matmul_kernel) ;  /* 0xfffffec402147950 */ /* 0x000fea0003c3ffff */
        .weak           $__internal_1_$__cuda_sm10x_tcgen05_guardrail_trap_phase_invalid_during_alloc
        .type           $__internal_1_$__cuda_sm10x_tcgen05_guardrail_trap_phase_invalid_during_alloc,@function
        .size           $__internal_1_$__cuda_sm10x_tcgen05_guardrail_trap_phase_invalid_during_alloc,($__internal_2_$__cuda_sm10x_tcgen05_guardrail_trap_unallocated_columns_being_dealloced - $__internal_1_$__cuda_sm10x_tcgen05_guardrail_trap_phase_invalid_during_alloc)
$__internal_1_$__cuda_sm10x_tcgen05_guardrail_trap_phase_invalid_during_alloc:
[----:B------:R-:W-:Y:S05]  /*13bb0*/  BPT.TRAP 0x1 ;  /* 0x000000040000795c */ /* 0x000fea0000300000 */
[----:B------:R-:W-:-:S04]  /*13bc0*/  IMAD.MOV.U32 R3, RZ, RZ, 0x0 ;  /* 0x00000000ff037424 */ /* 0x000fc800078e00ff */
[----:B------:R-:W-:Y:S05]  /*13bd0*/  RET.REL.NODEC R2 `(matmul_kernel) ;  /* 0xfffffec402087950 */ /* 0x000fea0003c3ffff */
        .weak           $__internal_2_$__cuda_sm10x_tcgen05_guardrail_trap_unallocated_columns_being_dealloced
        .type           $__internal_2_$__cuda_sm10x_tcgen05_guardrail_trap_unallocated_columns_being_dealloced,@function
        .size           $__internal_2_$__cuda_sm10x_tcgen05_guardrail_trap_unallocated_columns_being_dealloced,(.L_x_20 - $__internal_2_$__cuda_sm10x_tcgen05_guardrail_trap_unallocated_columns_being_dealloced)
$__internal_2_$__cuda_sm10x_tcgen05_guardrail_trap_unallocated_columns_being_dealloced:
[----:B------:R-:W-:Y:S05]  /*13be0*/  BPT.TRAP 0x1 ;  /* 0x000000040000795c */ /* 0x000fea0000300000 */
[----:B------:R-:W-:-:S04]  /*13bf0*/  IMAD.MOV.U32 R3, RZ, RZ, 0x0 ;  /* 0x00000000ff037424 */ /* 0x000fc800078e00ff */
[----:B------:R-:W-:Y:S05]  /*13c00*/  RET.REL.NODEC R2 `(matmul_kernel) ;  /* 0xfffffec002fc7950 */ /* 0x000fea0003c3ffff */
.L_x_17:
[----:B------:R-:W-:-:S00]  /*13c10*/  BRA `(.L_x_17) ;  /* 0xfffffffc00fc7947 */ /* 0x000fc0000383ffff */
[----:B------:R-:W-:-:S00]  /*13c20*/  NOP ;  /* 0x0000000000007918 */ /* 0x000fc00000000000 */
        /* <DEDUP_REMOVED lines=13> */
.L_x_20:


//--------------------- .nv.shared.matmul_kernel  --------------------------
	.section	.nv.shared.matmul_kernel,"aw",@nobits
	.sectionflags	@""
	.align	16
	.zero		1024


//--------------------- .nv.shared.reserved.0     --------------------------
	.section	.nv.shared.reserved.0,"aw",@nobits
	.align	8
	.weak		__nv_reservedSMEM_offset_0_alias
	.size		__nv_reservedSMEM_offset_0_alias, 0, 64
	.other		__nv_reservedSMEM_offset_0_alias,@"STO_CUDA_RESERVED_SHARED STV_DEFAULT"
__nv_reservedSMEM_offset_0_alias:
	.zero		0
.nv.shared.reserved.0:
	.zero		64
	.weak		__nv_reservedSMEM_allocation_phase
	.type		__nv_reservedSMEM_allocation_phase,@object
	.size		__nv_reservedSMEM_allocation_phase,(.L_0 - __nv_reservedSMEM_allocation_phase)
__nv_reservedSMEM_allocation_phase:
	.zero		1
.L_0:
	.zero		7
	.weak		__nv_reservedSMEM_devtool_atexit_pc
	.type		__nv_reservedSMEM_devtool_atexit_pc,@object
	.size		__nv_reservedSMEM_devtool_atexit_pc,(__nv_reservedSMEM_allocation_mask - __nv_reservedSMEM_devtool_atexit_pc)
__nv_reservedSMEM_devtool_atexit_pc:
	.zero		8
	.weak		__nv_reservedSMEM_allocation_mask
	.type		__nv_reservedSMEM_allocation_mask,@object
	.size		__nv_reservedSMEM_allocation_mask,(.L_2 - __nv_reservedSMEM_allocation_mask)
__nv_reservedSMEM_allocation_mask:
	.zero		4
.L_2:


//--------------------- .nv.constant0.matmul_kernel --------------------------
	.section	.nv.constant0.matmul_kernel,"a",@progbits
	.sectionflags	@""
	.align	4
.nv.constant0.matmul_kernel:
	.zero		976


//--------------------- SYMBOLS --------------------------

	.type		.nv.reservedSmem.offset0,@object
	.size		.nv.reservedSmem.offset0,0x4
	.type		.nv.reservedSmem.cap,@object
	.size		.nv.reservedSmem.cap,0x4
